//
// Generated by NVIDIA NVVM Compiler
//
// Compiler Build ID: CL-36424714
// Cuda compilation tools, release 13.0, V13.0.88
// Based on NVVM 20.0.0
//

.version 9.0
.target sm_100
.address_size 64

	// .globl	_ZN3cub18CUB_300001_SM_10006detail11EmptyKernelIvEEvv
// _ZZN3cub18CUB_300001_SM_10006detail6select23DeviceSelectSweepKernelINS2_10policy_hubIiNS0_8NullTypeEiLb0ELNS0_10SelectImplE0EE10Policy1000EN6thrust24THRUST_300001_SM_1000_NS6detail15normal_iteratorINSA_10device_ptrIiEEEEPS5_SF_PlNS0_13ScanTileStateIiLb1EEE7is_evenS5_iNS2_19streaming_context_tIlLb1EEELS6_0EEEvT0_T1_T2_T3_T4_T5_T6_T7_iT8_NS1_7vsmem_tEE19static_temp_storage has been demoted
.global .align 1 .b8 _ZN30_INTERNAL_ae28459a_4_k_cu_main4cuda3std3__45__cpo5beginE[1];
.global .align 1 .b8 _ZN30_INTERNAL_ae28459a_4_k_cu_main4cuda3std3__45__cpo3endE[1];
.global .align 1 .b8 _ZN30_INTERNAL_ae28459a_4_k_cu_main4cuda3std3__45__cpo6cbeginE[1];
.global .align 1 .b8 _ZN30_INTERNAL_ae28459a_4_k_cu_main4cuda3std3__45__cpo4cendE[1];
.global .align 1 .b8 _ZN30_INTERNAL_ae28459a_4_k_cu_main4cuda3std3__45__cpo6rbeginE[1];
.global .align 1 .b8 _ZN30_INTERNAL_ae28459a_4_k_cu_main4cuda3std3__45__cpo4rendE[1];
.global .align 1 .b8 _ZN30_INTERNAL_ae28459a_4_k_cu_main4cuda3std3__45__cpo7crbeginE[1];
.global .align 1 .b8 _ZN30_INTERNAL_ae28459a_4_k_cu_main4cuda3std3__45__cpo5crendE[1];
.global .align 1 .b8 _ZN30_INTERNAL_ae28459a_4_k_cu_main4cuda3std3__432_GLOBAL__N__ae28459a_4_k_cu_main6ignoreE[1];
.global .align 1 .b8 _ZN30_INTERNAL_ae28459a_4_k_cu_main4cuda3std3__419piecewise_constructE[1];
.global .align 1 .b8 _ZN30_INTERNAL_ae28459a_4_k_cu_main4cuda3std3__48in_placeE[1];
.global .align 1 .b8 _ZN30_INTERNAL_ae28459a_4_k_cu_main4cuda3std3__420unreachable_sentinelE[1];
.global .align 1 .b8 _ZN30_INTERNAL_ae28459a_4_k_cu_main4cuda3std3__47nulloptE[1];
.global .align 1 .b8 _ZN30_INTERNAL_ae28459a_4_k_cu_main4cuda3std3__48unexpectE[1];
.global .align 1 .b8 _ZN30_INTERNAL_ae28459a_4_k_cu_main4cuda3std6ranges3__45__cpo4swapE[1];
.global .align 1 .b8 _ZN30_INTERNAL_ae28459a_4_k_cu_main4cuda3std6ranges3__45__cpo9iter_moveE[1];
.global .align 1 .b8 _ZN30_INTERNAL_ae28459a_4_k_cu_main4cuda3std6ranges3__45__cpo5beginE[1];
.global .align 1 .b8 _ZN30_INTERNAL_ae28459a_4_k_cu_main4cuda3std6ranges3__45__cpo3endE[1];
.global .align 1 .b8 _ZN30_INTERNAL_ae28459a_4_k_cu_main4cuda3std6ranges3__45__cpo6cbeginE[1];
.global .align 1 .b8 _ZN30_INTERNAL_ae28459a_4_k_cu_main4cuda3std6ranges3__45__cpo4cendE[1];
.global .align 1 .b8 _ZN30_INTERNAL_ae28459a_4_k_cu_main4cuda3std6ranges3__45__cpo7advanceE[1];
.global .align 1 .b8 _ZN30_INTERNAL_ae28459a_4_k_cu_main4cuda3std6ranges3__45__cpo9iter_swapE[1];
.global .align 1 .b8 _ZN30_INTERNAL_ae28459a_4_k_cu_main4cuda3std6ranges3__45__cpo4nextE[1];
.global .align 1 .b8 _ZN30_INTERNAL_ae28459a_4_k_cu_main4cuda3std6ranges3__45__cpo4prevE[1];
.global .align 1 .b8 _ZN30_INTERNAL_ae28459a_4_k_cu_main4cuda3std6ranges3__45__cpo4dataE[1];
.global .align 1 .b8 _ZN30_INTERNAL_ae28459a_4_k_cu_main4cuda3std6ranges3__45__cpo5cdataE[1];
.global .align 1 .b8 _ZN30_INTERNAL_ae28459a_4_k_cu_main4cuda3std6ranges3__45__cpo4sizeE[1];
.global .align 1 .b8 _ZN30_INTERNAL_ae28459a_4_k_cu_main4cuda3std6ranges3__45__cpo5ssizeE[1];
.global .align 1 .b8 _ZN30_INTERNAL_ae28459a_4_k_cu_main4cuda3std6ranges3__45__cpo8distanceE[1];
.global .align 1 .b8 _ZN30_INTERNAL_ae28459a_4_k_cu_main6thrust24THRUST_300001_SM_1000_NS8cuda_cub3parE[1];
.global .align 1 .b8 _ZN30_INTERNAL_ae28459a_4_k_cu_main6thrust24THRUST_300001_SM_1000_NS8cuda_cub10par_nosyncE[1];
.global .align 1 .b8 _ZN30_INTERNAL_ae28459a_4_k_cu_main6thrust24THRUST_300001_SM_1000_NS6system6detail10sequential3seqE[1];
.global .align 1 .b8 _ZN30_INTERNAL_ae28459a_4_k_cu_main6thrust24THRUST_300001_SM_1000_NS12placeholders2_1E[1];
.global .align 1 .b8 _ZN30_INTERNAL_ae28459a_4_k_cu_main6thrust24THRUST_300001_SM_1000_NS12placeholders2_2E[1];
.global .align 1 .b8 _ZN30_INTERNAL_ae28459a_4_k_cu_main6thrust24THRUST_300001_SM_1000_NS12placeholders2_3E[1];
.global .align 1 .b8 _ZN30_INTERNAL_ae28459a_4_k_cu_main6thrust24THRUST_300001_SM_1000_NS12placeholders2_4E[1];
.global .align 1 .b8 _ZN30_INTERNAL_ae28459a_4_k_cu_main6thrust24THRUST_300001_SM_1000_NS12placeholders2_5E[1];
.global .align 1 .b8 _ZN30_INTERNAL_ae28459a_4_k_cu_main6thrust24THRUST_300001_SM_1000_NS12placeholders2_6E[1];
.global .align 1 .b8 _ZN30_INTERNAL_ae28459a_4_k_cu_main6thrust24THRUST_300001_SM_1000_NS12placeholders2_7E[1];
.global .align 1 .b8 _ZN30_INTERNAL_ae28459a_4_k_cu_main6thrust24THRUST_300001_SM_1000_NS12placeholders2_8E[1];
.global .align 1 .b8 _ZN30_INTERNAL_ae28459a_4_k_cu_main6thrust24THRUST_300001_SM_1000_NS12placeholders2_9E[1];
.global .align 1 .b8 _ZN30_INTERNAL_ae28459a_4_k_cu_main6thrust24THRUST_300001_SM_1000_NS12placeholders3_10E[1];
.global .align 1 .b8 _ZN30_INTERNAL_ae28459a_4_k_cu_main6thrust24THRUST_300001_SM_1000_NS3seqE[1];

.visible .entry _ZN3cub18CUB_300001_SM_10006detail11EmptyKernelIvEEvv()
{


	ret;

}
	// .globl	_ZN3cub18CUB_300001_SM_10006detail8for_each13static_kernelINS2_12policy_hub_t12policy_500_tEmN6thrust24THRUST_300001_SM_1000_NS8cuda_cub20__uninitialized_fill7functorINS7_10device_ptrIiEEiEEEEvT0_T1_
.visible .entry _ZN3cub18CUB_300001_SM_10006detail8for_each13static_kernelINS2_12policy_hub_t12policy_500_tEmN6thrust24THRUST_300001_SM_1000_NS8cuda_cub20__uninitialized_fill7functorINS7_10device_ptrIiEEiEEEEvT0_T1_(
	.param .u64 _ZN3cub18CUB_300001_SM_10006detail8for_each13static_kernelINS2_12policy_hub_t12policy_500_tEmN6thrust24THRUST_300001_SM_1000_NS8cuda_cub20__uninitialized_fill7functorINS7_10device_ptrIiEEiEEEEvT0_T1__param_0,
	.param .align 8 .b8 _ZN3cub18CUB_300001_SM_10006detail8for_each13static_kernelINS2_12policy_hub_t12policy_500_tEmN6thrust24THRUST_300001_SM_1000_NS8cuda_cub20__uninitialized_fill7functorINS7_10device_ptrIiEEiEEEEvT0_T1__param_1[16]
)
.maxntid 256
{
	.reg .pred 	%p<4>;
	.reg .b16 	%rs<5>;
	.reg .b32 	%r<12>;
	.reg .b64 	%rd<16>;

	ld.param.u32 	%r3, [_ZN3cub18CUB_300001_SM_10006detail8for_each13static_kernelINS2_12policy_hub_t12policy_500_tEmN6thrust24THRUST_300001_SM_1000_NS8cuda_cub20__uninitialized_fill7functorINS7_10device_ptrIiEEiEEEEvT0_T1__param_1+8];
	ld.param.u64 	%rd4, [_ZN3cub18CUB_300001_SM_10006detail8for_each13static_kernelINS2_12policy_hub_t12policy_500_tEmN6thrust24THRUST_300001_SM_1000_NS8cuda_cub20__uninitialized_fill7functorINS7_10device_ptrIiEEiEEEEvT0_T1__param_1];
	ld.param.u64 	%rd5, [_ZN3cub18CUB_300001_SM_10006detail8for_each13static_kernelINS2_12policy_hub_t12policy_500_tEmN6thrust24THRUST_300001_SM_1000_NS8cuda_cub20__uninitialized_fill7functorINS7_10device_ptrIiEEiEEEEvT0_T1__param_0];
	mov.u32 	%r9, %ctaid.x;
	mul.wide.u32 	%rd1, %r9, 512;
	sub.s64 	%rd2, %rd5, %rd1;
	setp.lt.u64 	%p1, %rd2, 512;
	@%p1 bra 	$L__BB1_2;
	mov.u32 	%r11, %tid.x;
	cvta.to.global.u64 	%rd11, %rd4;
	cvt.u64.u32 	%rd12, %r11;
	add.s64 	%rd13, %rd1, %rd12;
	shl.b64 	%rd14, %rd13, 2;
	add.s64 	%rd15, %rd11, %rd14;
	st.global.u32 	[%rd15], %r3;
	st.global.u32 	[%rd15+1024], %r3;
	bra.uni 	$L__BB1_6;
$L__BB1_2:
	cvta.to.global.u64 	%rd6, %rd4;
	mov.u32 	%r2, %tid.x;
	cvt.u64.u32 	%rd7, %r2;
	setp.le.u64 	%p2, %rd2, %rd7;
	add.s64 	%rd8, %rd1, %rd7;
	shl.b64 	%rd9, %rd8, 2;
	add.s64 	%rd3, %rd6, %rd9;
	@%p2 bra 	$L__BB1_4;
	st.global.u32 	[%rd3], %r3;
$L__BB1_4:
	add.s32 	%r10, %r2, 256;
	cvt.u64.u32 	%rd10, %r10;
	setp.le.u64 	%p3, %rd2, %rd10;
	@%p3 bra 	$L__BB1_6;
	st.global.u32 	[%rd3+1024], %r3;
$L__BB1_6:
	ret;

}
	// .globl	_ZN3cub18CUB_300001_SM_10006detail4scan23DeviceCompactInitKernelINS0_13ScanTileStateIiLb1EEEPlEEvT_iT0_
.visible .entry _ZN3cub18CUB_300001_SM_10006detail4scan23DeviceCompactInitKernelINS0_13ScanTileStateIiLb1EEEPlEEvT_iT0_(
	.param .align 8 .b8 _ZN3cub18CUB_300001_SM_10006detail4scan23DeviceCompactInitKernelINS0_13ScanTileStateIiLb1EEEPlEEvT_iT0__param_0[8],
	.param .u32 _ZN3cub18CUB_300001_SM_10006detail4scan23DeviceCompactInitKernelINS0_13ScanTileStateIiLb1EEEPlEEvT_iT0__param_1,
	.param .u64 .ptr .align 1 _ZN3cub18CUB_300001_SM_10006detail4scan23DeviceCompactInitKernelINS0_13ScanTileStateIiLb1EEEPlEEvT_iT0__param_2
)
{
	.reg .pred 	%p<6>;
	.reg .b32 	%r<11>;
	.reg .b64 	%rd<10>;

	ld.param.u64 	%rd3, [_ZN3cub18CUB_300001_SM_10006detail4scan23DeviceCompactInitKernelINS0_13ScanTileStateIiLb1EEEPlEEvT_iT0__param_0];
	ld.param.u32 	%r4, [_ZN3cub18CUB_300001_SM_10006detail4scan23DeviceCompactInitKernelINS0_13ScanTileStateIiLb1EEEPlEEvT_iT0__param_1];
	ld.param.u64 	%rd2, [_ZN3cub18CUB_300001_SM_10006detail4scan23DeviceCompactInitKernelINS0_13ScanTileStateIiLb1EEEPlEEvT_iT0__param_2];
	cvta.to.global.u64 	%rd1, %rd3;
	mov.u32 	%r1, %ctaid.x;
	mov.u32 	%r5, %ntid.x;
	mov.u32 	%r2, %tid.x;
	mad.lo.s32 	%r3, %r1, %r5, %r2;
	setp.ge.s32 	%p1, %r3, %r4;
	@%p1 bra 	$L__BB2_2;
	mul.wide.s32 	%rd4, %r3, 8;
	add.s64 	%rd5, %rd1, %rd4;
	mov.b32 	%r6, 0;
	mov.b32 	%r7, 99;
	st.global.v2.u32 	[%rd5+256], {%r7, %r6};
$L__BB2_2:
	setp.ne.s32 	%p2, %r1, 0;
	setp.gt.u32 	%p3, %r2, 31;
	or.pred  	%p4, %p2, %p3;
	@%p4 bra 	$L__BB2_4;
	mul.wide.u32 	%rd6, %r2, 8;
	add.s64 	%rd7, %rd1, %rd6;
	mov.b32 	%r9, 0;
	st.global.v2.u32 	[%rd7], {%r9, %r9};
$L__BB2_4:
	or.b32  	%r10, %r1, %r2;
	setp.ne.s32 	%p5, %r10, 0;
	@%p5 bra 	$L__BB2_6;
	cvta.to.global.u64 	%rd8, %rd2;
	mov.b64 	%rd9, 0;
	st.global.u64 	[%rd8], %rd9;
$L__BB2_6:
	ret;

}
	// .globl	_ZN3cub18CUB_300001_SM_10006detail6select23DeviceSelectSweepKernelINS2_10policy_hubIiNS0_8NullTypeEiLb0ELNS0_10SelectImplE0EE10Policy1000EN6thrust24THRUST_300001_SM_1000_NS6detail15normal_iteratorINSA_10device_ptrIiEEEEPS5_SF_PlNS0_13ScanTileStateIiLb1EEE7is_evenS5_iNS2_19streaming_context_tIlLb1EEELS6_0EEEvT0_T1_T2_T3_T4_T5_T6_T7_iT8_NS1_7vsmem_tE
.visible .entry _ZN3cub18CUB_300001_SM_10006detail6select23DeviceSelectSweepKernelINS2_10policy_hubIiNS0_8NullTypeEiLb0ELNS0_10SelectImplE0EE10Policy1000EN6thrust24THRUST_300001_SM_1000_NS6detail15normal_iteratorINSA_10device_ptrIiEEEEPS5_SF_PlNS0_13ScanTileStateIiLb1EEE7is_evenS5_iNS2_19streaming_context_tIlLb1EEELS6_0EEEvT0_T1_T2_T3_T4_T5_T6_T7_iT8_NS1_7vsmem_tE(
	.param .align 8 .b8 _ZN3cub18CUB_300001_SM_10006detail6select23DeviceSelectSweepKernelINS2_10policy_hubIiNS0_8NullTypeEiLb0ELNS0_10SelectImplE0EE10Policy1000EN6thrust24THRUST_300001_SM_1000_NS6detail15normal_iteratorINSA_10device_ptrIiEEEEPS5_SF_PlNS0_13ScanTileStateIiLb1EEE7is_evenS5_iNS2_19streaming_context_tIlLb1EEELS6_0EEEvT0_T1_T2_T3_T4_T5_T6_T7_iT8_NS1_7vsmem_tE_param_0[8],
	.param .u64 .ptr .align 1 _ZN3cub18CUB_300001_SM_10006detail6select23DeviceSelectSweepKernelINS2_10policy_hubIiNS0_8NullTypeEiLb0ELNS0_10SelectImplE0EE10Policy1000EN6thrust24THRUST_300001_SM_1000_NS6detail15normal_iteratorINSA_10device_ptrIiEEEEPS5_SF_PlNS0_13ScanTileStateIiLb1EEE7is_evenS5_iNS2_19streaming_context_tIlLb1EEELS6_0EEEvT0_T1_T2_T3_T4_T5_T6_T7_iT8_NS1_7vsmem_tE_param_1,
	.param .align 8 .b8 _ZN3cub18CUB_300001_SM_10006detail6select23DeviceSelectSweepKernelINS2_10policy_hubIiNS0_8NullTypeEiLb0ELNS0_10SelectImplE0EE10Policy1000EN6thrust24THRUST_300001_SM_1000_NS6detail15normal_iteratorINSA_10device_ptrIiEEEEPS5_SF_PlNS0_13ScanTileStateIiLb1EEE7is_evenS5_iNS2_19streaming_context_tIlLb1EEELS6_0EEEvT0_T1_T2_T3_T4_T5_T6_T7_iT8_NS1_7vsmem_tE_param_2[8],
	.param .u64 .ptr .align 1 _ZN3cub18CUB_300001_SM_10006detail6select23DeviceSelectSweepKernelINS2_10policy_hubIiNS0_8NullTypeEiLb0ELNS0_10SelectImplE0EE10Policy1000EN6thrust24THRUST_300001_SM_1000_NS6detail15normal_iteratorINSA_10device_ptrIiEEEEPS5_SF_PlNS0_13ScanTileStateIiLb1EEE7is_evenS5_iNS2_19streaming_context_tIlLb1EEELS6_0EEEvT0_T1_T2_T3_T4_T5_T6_T7_iT8_NS1_7vsmem_tE_param_3,
	.param .align 8 .b8 _ZN3cub18CUB_300001_SM_10006detail6select23DeviceSelectSweepKernelINS2_10policy_hubIiNS0_8NullTypeEiLb0ELNS0_10SelectImplE0EE10Policy1000EN6thrust24THRUST_300001_SM_1000_NS6detail15normal_iteratorINSA_10device_ptrIiEEEEPS5_SF_PlNS0_13ScanTileStateIiLb1EEE7is_evenS5_iNS2_19streaming_context_tIlLb1EEELS6_0EEEvT0_T1_T2_T3_T4_T5_T6_T7_iT8_NS1_7vsmem_tE_param_4[8],
	.param .align 1 .b8 _ZN3cub18CUB_300001_SM_10006detail6select23DeviceSelectSweepKernelINS2_10policy_hubIiNS0_8NullTypeEiLb0ELNS0_10SelectImplE0EE10Policy1000EN6thrust24THRUST_300001_SM_1000_NS6detail15normal_iteratorINSA_10device_ptrIiEEEEPS5_SF_PlNS0_13ScanTileStateIiLb1EEE7is_evenS5_iNS2_19streaming_context_tIlLb1EEELS6_0EEEvT0_T1_T2_T3_T4_T5_T6_T7_iT8_NS1_7vsmem_tE_param_5[1],
	.param .align 1 .b8 _ZN3cub18CUB_300001_SM_10006detail6select23DeviceSelectSweepKernelINS2_10policy_hubIiNS0_8NullTypeEiLb0ELNS0_10SelectImplE0EE10Policy1000EN6thrust24THRUST_300001_SM_1000_NS6detail15normal_iteratorINSA_10device_ptrIiEEEEPS5_SF_PlNS0_13ScanTileStateIiLb1EEE7is_evenS5_iNS2_19streaming_context_tIlLb1EEELS6_0EEEvT0_T1_T2_T3_T4_T5_T6_T7_iT8_NS1_7vsmem_tE_param_6[1],
	.param .u32 _ZN3cub18CUB_300001_SM_10006detail6select23DeviceSelectSweepKernelINS2_10policy_hubIiNS0_8NullTypeEiLb0ELNS0_10SelectImplE0EE10Policy1000EN6thrust24THRUST_300001_SM_1000_NS6detail15normal_iteratorINSA_10device_ptrIiEEEEPS5_SF_PlNS0_13ScanTileStateIiLb1EEE7is_evenS5_iNS2_19streaming_context_tIlLb1EEELS6_0EEEvT0_T1_T2_T3_T4_T5_T6_T7_iT8_NS1_7vsmem_tE_param_7,
	.param .u32 _ZN3cub18CUB_300001_SM_10006detail6select23DeviceSelectSweepKernelINS2_10policy_hubIiNS0_8NullTypeEiLb0ELNS0_10SelectImplE0EE10Policy1000EN6thrust24THRUST_300001_SM_1000_NS6detail15normal_iteratorINSA_10device_ptrIiEEEEPS5_SF_PlNS0_13ScanTileStateIiLb1EEE7is_evenS5_iNS2_19streaming_context_tIlLb1EEELS6_0EEEvT0_T1_T2_T3_T4_T5_T6_T7_iT8_NS1_7vsmem_tE_param_8,
	.param .align 8 .b8 _ZN3cub18CUB_300001_SM_10006detail6select23DeviceSelectSweepKernelINS2_10policy_hubIiNS0_8NullTypeEiLb0ELNS0_10SelectImplE0EE10Policy1000EN6thrust24THRUST_300001_SM_1000_NS6detail15normal_iteratorINSA_10device_ptrIiEEEEPS5_SF_PlNS0_13ScanTileStateIiLb1EEE7is_evenS5_iNS2_19streaming_context_tIlLb1EEELS6_0EEEvT0_T1_T2_T3_T4_T5_T6_T7_iT8_NS1_7vsmem_tE_param_9[40],
	.param .align 8 .b8 _ZN3cub18CUB_300001_SM_10006detail6select23DeviceSelectSweepKernelINS2_10policy_hubIiNS0_8NullTypeEiLb0ELNS0_10SelectImplE0EE10Policy1000EN6thrust24THRUST_300001_SM_1000_NS6detail15normal_iteratorINSA_10device_ptrIiEEEEPS5_SF_PlNS0_13ScanTileStateIiLb1EEE7is_evenS5_iNS2_19streaming_context_tIlLb1EEELS6_0EEEvT0_T1_T2_T3_T4_T5_T6_T7_iT8_NS1_7vsmem_tE_param_10[8]
)
.maxntid 384
{
	.reg .pred 	%p<465>;
	.reg .b16 	%rs<98>;
	.reg .b32 	%r<1743>;
	.reg .b64 	%rd<781>;
	// demoted variable
	.shared .align 16 .b8 _ZZN3cub18CUB_300001_SM_10006detail6select23DeviceSelectSweepKernelINS2_10policy_hubIiNS0_8NullTypeEiLb0ELNS0_10SelectImplE0EE10Policy1000EN6thrust24THRUST_300001_SM_1000_NS6detail15normal_iteratorINSA_10device_ptrIiEEEEPS5_SF_PlNS0_13ScanTileStateIiLb1EEE7is_evenS5_iNS2_19streaming_context_tIlLb1EEELS6_0EEEvT0_T1_T2_T3_T4_T5_T6_T7_iT8_NS1_7vsmem_tEE19static_temp_storage[23040];
	ld.param.u64 	%rd2, [_ZN3cub18CUB_300001_SM_10006detail6select23DeviceSelectSweepKernelINS2_10policy_hubIiNS0_8NullTypeEiLb0ELNS0_10SelectImplE0EE10Policy1000EN6thrust24THRUST_300001_SM_1000_NS6detail15normal_iteratorINSA_10device_ptrIiEEEEPS5_SF_PlNS0_13ScanTileStateIiLb1EEE7is_evenS5_iNS2_19streaming_context_tIlLb1EEELS6_0EEEvT0_T1_T2_T3_T4_T5_T6_T7_iT8_NS1_7vsmem_tE_param_4];
	ld.param.u64 	%rd202, [_ZN3cub18CUB_300001_SM_10006detail6select23DeviceSelectSweepKernelINS2_10policy_hubIiNS0_8NullTypeEiLb0ELNS0_10SelectImplE0EE10Policy1000EN6thrust24THRUST_300001_SM_1000_NS6detail15normal_iteratorINSA_10device_ptrIiEEEEPS5_SF_PlNS0_13ScanTileStateIiLb1EEE7is_evenS5_iNS2_19streaming_context_tIlLb1EEELS6_0EEEvT0_T1_T2_T3_T4_T5_T6_T7_iT8_NS1_7vsmem_tE_param_2];
	ld.param.u64 	%rd203, [_ZN3cub18CUB_300001_SM_10006detail6select23DeviceSelectSweepKernelINS2_10policy_hubIiNS0_8NullTypeEiLb0ELNS0_10SelectImplE0EE10Policy1000EN6thrust24THRUST_300001_SM_1000_NS6detail15normal_iteratorINSA_10device_ptrIiEEEEPS5_SF_PlNS0_13ScanTileStateIiLb1EEE7is_evenS5_iNS2_19streaming_context_tIlLb1EEELS6_0EEEvT0_T1_T2_T3_T4_T5_T6_T7_iT8_NS1_7vsmem_tE_param_0];
	ld.param.u32 	%r458, [_ZN3cub18CUB_300001_SM_10006detail6select23DeviceSelectSweepKernelINS2_10policy_hubIiNS0_8NullTypeEiLb0ELNS0_10SelectImplE0EE10Policy1000EN6thrust24THRUST_300001_SM_1000_NS6detail15normal_iteratorINSA_10device_ptrIiEEEEPS5_SF_PlNS0_13ScanTileStateIiLb1EEE7is_evenS5_iNS2_19streaming_context_tIlLb1EEELS6_0EEEvT0_T1_T2_T3_T4_T5_T6_T7_iT8_NS1_7vsmem_tE_param_8];
	mov.b64 	%rd201, _ZN3cub18CUB_300001_SM_10006detail6select23DeviceSelectSweepKernelINS2_10policy_hubIiNS0_8NullTypeEiLb0ELNS0_10SelectImplE0EE10Policy1000EN6thrust24THRUST_300001_SM_1000_NS6detail15normal_iteratorINSA_10device_ptrIiEEEEPS5_SF_PlNS0_13ScanTileStateIiLb1EEE7is_evenS5_iNS2_19streaming_context_tIlLb1EEELS6_0EEEvT0_T1_T2_T3_T4_T5_T6_T7_iT8_NS1_7vsmem_tE_param_9;
	mov.u64 	%rd1, %rd201;
	cvta.to.global.u64 	%rd3, %rd203;
	cvta.to.global.u64 	%rd4, %rd202;
	mov.u32 	%r459, %ctaid.x;
	mov.u32 	%r460, %nctaid.y;
	mov.u32 	%r461, %ctaid.y;
	mad.lo.s32 	%r1721, %r459, %r460, %r461;
	mul.lo.s32 	%r2, %r1721, 5760;
	add.s32 	%r462, %r458, -1;
	setp.ge.s32 	%p1, %r1721, %r462;
	@%p1 bra 	$L__BB3_240;
	setp.ne.s32 	%p295, %r1721, 0;
	@%p295 bra 	$L__BB3_114;
	mov.u64 	%rd583, %rd201;
	ld.param.u8 	%rs77, [%rd583];
	setp.eq.s16 	%p394, %rs77, 0;
	ld.param.u64 	%rd584, [%rd583+16];
	selp.b64 	%rd585, %rd584, 0, %p394;
	mad.lo.s32 	%r1469, %r459, %r460, %r461;
	mul.lo.s32 	%r1470, %r1469, 5760;
	cvt.u64.u32 	%rd586, %r1470;
	add.s64 	%rd587, %rd585, %rd586;
	mov.u32 	%r1662, %tid.x;
	and.b32  	%r1471, %r1662, 31;
	and.b32  	%r1472, %r1662, 992;
	mul.lo.s32 	%r1473, %r1472, 15;
	or.b32  	%r1474, %r1473, %r1471;
	cvt.u64.u32 	%rd588, %r1474;
	add.s64 	%rd589, %rd587, %rd588;
	shl.b64 	%rd590, %rd589, 2;
	add.s64 	%rd591, %rd3, %rd590;
	ld.global.u32 	%r1475, [%rd591];
	ld.global.u32 	%r1476, [%rd591+128];
	ld.global.u32 	%r1477, [%rd591+256];
	ld.global.u32 	%r1478, [%rd591+384];
	ld.global.u32 	%r1479, [%rd591+512];
	ld.global.u32 	%r1480, [%rd591+640];
	ld.global.u32 	%r1481, [%rd591+768];
	ld.global.u32 	%r1482, [%rd591+896];
	ld.global.u32 	%r1483, [%rd591+1024];
	ld.global.u32 	%r1484, [%rd591+1152];
	ld.global.u32 	%r1485, [%rd591+1280];
	ld.global.u32 	%r1486, [%rd591+1408];
	ld.global.u32 	%r1487, [%rd591+1536];
	ld.global.u32 	%r1488, [%rd591+1664];
	ld.global.u32 	%r1489, [%rd591+1792];
	// begin inline asm
	mov.u32 %r1435, %laneid;
	// end inline asm
	shr.u32 	%r5, %r1662, 5;
	mad.lo.s32 	%r1490, %r5, 480, %r1435;
	shl.b32 	%r1491, %r1490, 2;
	mov.u32 	%r1492, _ZZN3cub18CUB_300001_SM_10006detail6select23DeviceSelectSweepKernelINS2_10policy_hubIiNS0_8NullTypeEiLb0ELNS0_10SelectImplE0EE10Policy1000EN6thrust24THRUST_300001_SM_1000_NS6detail15normal_iteratorINSA_10device_ptrIiEEEEPS5_SF_PlNS0_13ScanTileStateIiLb1EEE7is_evenS5_iNS2_19streaming_context_tIlLb1EEELS6_0EEEvT0_T1_T2_T3_T4_T5_T6_T7_iT8_NS1_7vsmem_tEE19static_temp_storage;
	add.s32 	%r1493, %r1492, %r1491;
	st.shared.u32 	[%r1493], %r1475;
	st.shared.u32 	[%r1493+128], %r1476;
	st.shared.u32 	[%r1493+256], %r1477;
	st.shared.u32 	[%r1493+384], %r1478;
	st.shared.u32 	[%r1493+512], %r1479;
	st.shared.u32 	[%r1493+640], %r1480;
	st.shared.u32 	[%r1493+768], %r1481;
	st.shared.u32 	[%r1493+896], %r1482;
	st.shared.u32 	[%r1493+1024], %r1483;
	st.shared.u32 	[%r1493+1152], %r1484;
	st.shared.u32 	[%r1493+1280], %r1485;
	st.shared.u32 	[%r1493+1408], %r1486;
	st.shared.u32 	[%r1493+1536], %r1487;
	st.shared.u32 	[%r1493+1664], %r1488;
	st.shared.u32 	[%r1493+1792], %r1489;
	bar.warp.sync 	-1;
	mad.lo.s32 	%r1494, %r1435, 56, %r1493;
	ld.shared.u32 	%r6, [%r1494];
	not.b32 	%r1495, %r6;
	ld.shared.u32 	%r7, [%r1494+4];
	not.b32 	%r1496, %r7;
	ld.shared.u32 	%r8, [%r1494+8];
	not.b32 	%r1497, %r8;
	ld.shared.u32 	%r9, [%r1494+12];
	not.b32 	%r1498, %r9;
	ld.shared.u32 	%r10, [%r1494+16];
	not.b32 	%r1499, %r10;
	ld.shared.u32 	%r11, [%r1494+20];
	not.b32 	%r1500, %r11;
	ld.shared.u32 	%r12, [%r1494+24];
	not.b32 	%r1501, %r12;
	ld.shared.u32 	%r13, [%r1494+28];
	not.b32 	%r1502, %r13;
	ld.shared.u32 	%r14, [%r1494+32];
	not.b32 	%r1503, %r14;
	ld.shared.u32 	%r15, [%r1494+36];
	not.b32 	%r1504, %r15;
	ld.shared.u32 	%r16, [%r1494+40];
	not.b32 	%r1505, %r16;
	ld.shared.u32 	%r17, [%r1494+44];
	not.b32 	%r1506, %r17;
	ld.shared.u32 	%r18, [%r1494+48];
	not.b32 	%r1507, %r18;
	ld.shared.u32 	%r19, [%r1494+52];
	not.b32 	%r1508, %r19;
	ld.shared.u32 	%r20, [%r1494+56];
	not.b32 	%r1509, %r20;
	and.b32  	%r1510, %r1495, 1;
	and.b32  	%r1511, %r1496, 1;
	and.b32  	%r1512, %r1497, 1;
	and.b32  	%r1513, %r1498, 1;
	and.b32  	%r1514, %r1499, 1;
	and.b32  	%r1515, %r1500, 1;
	and.b32  	%r1516, %r1501, 1;
	and.b32  	%r1517, %r1502, 1;
	and.b32  	%r1518, %r1503, 1;
	and.b32  	%r1519, %r1504, 1;
	and.b32  	%r1520, %r1505, 1;
	and.b32  	%r1521, %r1506, 1;
	and.b32  	%r1522, %r1507, 1;
	and.b32  	%r1523, %r1508, 1;
	and.b32  	%r1524, %r1509, 1;
	bar.sync 	0;
	add.s32 	%r21, %r1511, %r1510;
	add.s32 	%r1525, %r1512, %r21;
	add.s32 	%r22, %r1513, %r1525;
	add.s32 	%r23, %r1514, %r22;
	add.s32 	%r24, %r1515, %r23;
	add.s32 	%r25, %r1516, %r24;
	add.s32 	%r26, %r1517, %r25;
	add.s32 	%r27, %r1518, %r26;
	add.s32 	%r28, %r1519, %r27;
	add.s32 	%r1526, %r1520, %r28;
	add.s32 	%r29, %r1521, %r1526;
	add.s32 	%r30, %r1522, %r29;
	add.s32 	%r31, %r1523, %r30;
	add.s32 	%r1440, %r1524, %r31;
	mov.b32 	%r1438, 1;
	mov.b32 	%r1463, 0;
	mov.b32 	%r1465, -1;
	// begin inline asm
	{  .reg .s32 r0;  .reg .pred p;  shfl.sync.up.b32 r0|p, %r1440, %r1438, %r1463, %r1465;  @p add.s32 r0, r0, %r1440;  mov.s32 %r1436, r0;}
	// end inline asm
	mov.b32 	%r1444, 2;
	// begin inline asm
	{  .reg .s32 r0;  .reg .pred p;  shfl.sync.up.b32 r0|p, %r1436, %r1444, %r1463, %r1465;  @p add.s32 r0, r0, %r1436;  mov.s32 %r1442, r0;}
	// end inline asm
	mov.b32 	%r1450, 4;
	// begin inline asm
	{  .reg .s32 r0;  .reg .pred p;  shfl.sync.up.b32 r0|p, %r1442, %r1450, %r1463, %r1465;  @p add.s32 r0, r0, %r1442;  mov.s32 %r1448, r0;}
	// end inline asm
	mov.b32 	%r1456, 8;
	// begin inline asm
	{  .reg .s32 r0;  .reg .pred p;  shfl.sync.up.b32 r0|p, %r1448, %r1456, %r1463, %r1465;  @p add.s32 r0, r0, %r1448;  mov.s32 %r1454, r0;}
	// end inline asm
	mov.b32 	%r1462, 16;
	// begin inline asm
	{  .reg .s32 r0;  .reg .pred p;  shfl.sync.up.b32 r0|p, %r1454, %r1462, %r1463, %r1465;  @p add.s32 r0, r0, %r1454;  mov.s32 %r1460, r0;}
	// end inline asm
	setp.ne.s32 	%p395, %r1435, 31;
	@%p395 bra 	$L__BB3_4;
	shl.b32 	%r1527, %r5, 2;
	add.s32 	%r1529, %r1492, %r1527;
	st.shared.u32 	[%r1529], %r1460;
$L__BB3_4:
	bar.sync 	0;
	ld.shared.v4.u32 	{%r34, %r35, %r36, %r37}, [_ZZN3cub18CUB_300001_SM_10006detail6select23DeviceSelectSweepKernelINS2_10policy_hubIiNS0_8NullTypeEiLb0ELNS0_10SelectImplE0EE10Policy1000EN6thrust24THRUST_300001_SM_1000_NS6detail15normal_iteratorINSA_10device_ptrIiEEEEPS5_SF_PlNS0_13ScanTileStateIiLb1EEE7is_evenS5_iNS2_19streaming_context_tIlLb1EEELS6_0EEEvT0_T1_T2_T3_T4_T5_T6_T7_iT8_NS1_7vsmem_tEE19static_temp_storage];
	add.s32 	%r1530, %r35, %r34;
	setp.eq.s32 	%p396, %r5, 2;
	selp.b32 	%r1531, %r1530, %r34, %p396;
	add.s32 	%r1532, %r1530, %r36;
	setp.eq.s32 	%p397, %r5, 3;
	selp.b32 	%r1533, %r1532, %r1531, %p397;
	add.s32 	%r1534, %r1532, %r37;
	setp.eq.s32 	%p398, %r5, 4;
	selp.b32 	%r1535, %r1534, %r1533, %p398;
	ld.shared.v4.u32 	{%r38, %r39, %r40, %r41}, [_ZZN3cub18CUB_300001_SM_10006detail6select23DeviceSelectSweepKernelINS2_10policy_hubIiNS0_8NullTypeEiLb0ELNS0_10SelectImplE0EE10Policy1000EN6thrust24THRUST_300001_SM_1000_NS6detail15normal_iteratorINSA_10device_ptrIiEEEEPS5_SF_PlNS0_13ScanTileStateIiLb1EEE7is_evenS5_iNS2_19streaming_context_tIlLb1EEELS6_0EEEvT0_T1_T2_T3_T4_T5_T6_T7_iT8_NS1_7vsmem_tEE19static_temp_storage+16];
	add.s32 	%r1536, %r1534, %r38;
	setp.eq.s32 	%p399, %r5, 5;
	selp.b32 	%r1537, %r1536, %r1535, %p399;
	add.s32 	%r1538, %r1536, %r39;
	setp.eq.s32 	%p400, %r5, 6;
	selp.b32 	%r1539, %r1538, %r1537, %p400;
	add.s32 	%r1540, %r1538, %r40;
	setp.eq.s32 	%p401, %r5, 7;
	selp.b32 	%r1541, %r1540, %r1539, %p401;
	add.s32 	%r1542, %r1540, %r41;
	setp.eq.s32 	%p402, %r5, 8;
	selp.b32 	%r1543, %r1542, %r1541, %p402;
	ld.shared.v4.u32 	{%r42, %r43, %r44, %r45}, [_ZZN3cub18CUB_300001_SM_10006detail6select23DeviceSelectSweepKernelINS2_10policy_hubIiNS0_8NullTypeEiLb0ELNS0_10SelectImplE0EE10Policy1000EN6thrust24THRUST_300001_SM_1000_NS6detail15normal_iteratorINSA_10device_ptrIiEEEEPS5_SF_PlNS0_13ScanTileStateIiLb1EEE7is_evenS5_iNS2_19streaming_context_tIlLb1EEELS6_0EEEvT0_T1_T2_T3_T4_T5_T6_T7_iT8_NS1_7vsmem_tEE19static_temp_storage+32];
	add.s32 	%r1544, %r1542, %r42;
	setp.eq.s32 	%p403, %r5, 9;
	selp.b32 	%r1545, %r1544, %r1543, %p403;
	add.s32 	%r1546, %r1544, %r43;
	setp.eq.s32 	%p404, %r5, 10;
	selp.b32 	%r1547, %r1546, %r1545, %p404;
	add.s32 	%r1548, %r1546, %r44;
	setp.eq.s32 	%p405, %r5, 11;
	selp.b32 	%r1549, %r1548, %r1547, %p405;
	add.s32 	%r46, %r1548, %r45;
	setp.lt.u32 	%p406, %r1662, 32;
	selp.b32 	%r1550, 0, %r1549, %p406;
	setp.eq.s32 	%p407, %r1435, 0;
	sub.s32 	%r1551, %r1460, %r1440;
	selp.b32 	%r1552, 0, %r1551, %p407;
	add.s32 	%r47, %r1550, %r1552;
	add.s32 	%r48, %r47, %r1510;
	add.s32 	%r49, %r21, %r47;
	add.s32 	%r50, %r49, %r1512;
	add.s32 	%r51, %r22, %r47;
	add.s32 	%r52, %r23, %r47;
	add.s32 	%r53, %r24, %r47;
	add.s32 	%r54, %r25, %r47;
	add.s32 	%r55, %r26, %r47;
	add.s32 	%r56, %r27, %r47;
	add.s32 	%r57, %r28, %r47;
	add.s32 	%r58, %r57, %r1520;
	add.s32 	%r59, %r29, %r47;
	add.s32 	%r60, %r30, %r47;
	add.s32 	%r61, %r31, %r47;
	setp.ne.s32 	%p408, %r1662, 0;
	@%p408 bra 	$L__BB3_6;
	add.s64 	%rd592, %rd2, 256;
	mov.b32 	%r1559, 101;
	// begin inline asm
	st.relaxed.gpu.v2.u32 [%rd592], {%r1559, %r46};
	// end inline asm
$L__BB3_6:
	and.b32  	%r62, %r6, 1;
	and.b32  	%r63, %r7, 1;
	and.b32  	%r64, %r8, 1;
	and.b32  	%r65, %r19, 1;
	setp.gt.s32 	%p409, %r46, 384;
	@%p409 bra 	$L__BB3_67;
	mov.u64 	%rd593, %rd201;
	ld.param.u8 	%rs1, [%rd593];
	ld.param.u64 	%rd594, [%rd593+24];
	cvta.to.global.u64 	%rd5, %rd594;
	setp.eq.s32 	%p410, %r62, 0;
	@%p410 bra 	$L__BB3_8;
	bra.uni 	$L__BB3_11;
$L__BB3_8:
	setp.ne.s16 	%p411, %rs1, 0;
	mov.b64 	%rd702, 0;
	@%p411 bra 	$L__BB3_10;
	ld.global.u64 	%rd702, [%rd5];
$L__BB3_10:
	cvt.s64.s32 	%rd596, %r47;
	add.s64 	%rd597, %rd702, %rd596;
	shl.b64 	%rd598, %rd597, 2;
	add.s64 	%rd599, %rd4, %rd598;
	st.global.u32 	[%rd599], %r6;
$L__BB3_11:
	setp.ne.s32 	%p412, %r63, 0;
	@%p412 bra 	$L__BB3_15;
	setp.ne.s16 	%p413, %rs1, 0;
	mov.b64 	%rd703, 0;
	@%p413 bra 	$L__BB3_14;
	ld.global.u64 	%rd703, [%rd5];
$L__BB3_14:
	cvt.s64.s32 	%rd601, %r48;
	add.s64 	%rd602, %rd703, %rd601;
	shl.b64 	%rd603, %rd602, 2;
	add.s64 	%rd604, %rd4, %rd603;
	st.global.u32 	[%rd604], %r7;
$L__BB3_15:
	setp.ne.s32 	%p414, %r64, 0;
	@%p414 bra 	$L__BB3_19;
	setp.ne.s16 	%p415, %rs1, 0;
	mov.b64 	%rd704, 0;
	@%p415 bra 	$L__BB3_18;
	ld.global.u64 	%rd704, [%rd5];
$L__BB3_18:
	cvt.s64.s32 	%rd606, %r49;
	add.s64 	%rd607, %rd704, %rd606;
	shl.b64 	%rd608, %rd607, 2;
	add.s64 	%rd609, %rd4, %rd608;
	st.global.u32 	[%rd609], %r8;
$L__BB3_19:
	and.b32  	%r1561, %r9, 1;
	setp.eq.b32 	%p416, %r1561, 1;
	@%p416 bra 	$L__BB3_23;
	setp.ne.s16 	%p417, %rs1, 0;
	mov.b64 	%rd705, 0;
	@%p417 bra 	$L__BB3_22;
	ld.global.u64 	%rd705, [%rd5];
$L__BB3_22:
	cvt.s64.s32 	%rd611, %r50;
	add.s64 	%rd612, %rd705, %rd611;
	shl.b64 	%rd613, %rd612, 2;
	add.s64 	%rd614, %rd4, %rd613;
	st.global.u32 	[%rd614], %r9;
$L__BB3_23:
	and.b32  	%r1562, %r10, 1;
	setp.eq.b32 	%p418, %r1562, 1;
	@%p418 bra 	$L__BB3_27;
	setp.ne.s16 	%p419, %rs1, 0;
	mov.b64 	%rd706, 0;
	@%p419 bra 	$L__BB3_26;
	ld.global.u64 	%rd706, [%rd5];
$L__BB3_26:
	cvt.s64.s32 	%rd616, %r51;
	add.s64 	%rd617, %rd706, %rd616;
	shl.b64 	%rd618, %rd617, 2;
	add.s64 	%rd619, %rd4, %rd618;
	st.global.u32 	[%rd619], %r10;
$L__BB3_27:
	and.b32  	%r1563, %r11, 1;
	setp.eq.b32 	%p420, %r1563, 1;
	@%p420 bra 	$L__BB3_31;
	setp.ne.s16 	%p421, %rs1, 0;
	mov.b64 	%rd707, 0;
	@%p421 bra 	$L__BB3_30;
	ld.global.u64 	%rd707, [%rd5];
$L__BB3_30:
	cvt.s64.s32 	%rd621, %r52;
	add.s64 	%rd622, %rd707, %rd621;
	shl.b64 	%rd623, %rd622, 2;
	add.s64 	%rd624, %rd4, %rd623;
	st.global.u32 	[%rd624], %r11;
$L__BB3_31:
	and.b32  	%r1564, %r12, 1;
	setp.eq.b32 	%p422, %r1564, 1;
	@%p422 bra 	$L__BB3_35;
	setp.ne.s16 	%p423, %rs1, 0;
	mov.b64 	%rd708, 0;
	@%p423 bra 	$L__BB3_34;
	ld.global.u64 	%rd708, [%rd5];
$L__BB3_34:
	cvt.s64.s32 	%rd626, %r53;
	add.s64 	%rd627, %rd708, %rd626;
	shl.b64 	%rd628, %rd627, 2;
	add.s64 	%rd629, %rd4, %rd628;
	st.global.u32 	[%rd629], %r12;
$L__BB3_35:
	and.b32  	%r1565, %r13, 1;
	setp.eq.b32 	%p424, %r1565, 1;
	@%p424 bra 	$L__BB3_39;
	setp.ne.s16 	%p425, %rs1, 0;
	mov.b64 	%rd709, 0;
	@%p425 bra 	$L__BB3_38;
	ld.global.u64 	%rd709, [%rd5];
$L__BB3_38:
	cvt.s64.s32 	%rd631, %r54;
	add.s64 	%rd632, %rd709, %rd631;
	shl.b64 	%rd633, %rd632, 2;
	add.s64 	%rd634, %rd4, %rd633;
	st.global.u32 	[%rd634], %r13;
$L__BB3_39:
	and.b32  	%r1566, %r14, 1;
	setp.eq.b32 	%p426, %r1566, 1;
	@%p426 bra 	$L__BB3_43;
	setp.ne.s16 	%p427, %rs1, 0;
	mov.b64 	%rd710, 0;
	@%p427 bra 	$L__BB3_42;
	ld.global.u64 	%rd710, [%rd5];
$L__BB3_42:
	cvt.s64.s32 	%rd636, %r55;
	add.s64 	%rd637, %rd710, %rd636;
	shl.b64 	%rd638, %rd637, 2;
	add.s64 	%rd639, %rd4, %rd638;
	st.global.u32 	[%rd639], %r14;
$L__BB3_43:
	and.b32  	%r1567, %r15, 1;
	setp.eq.b32 	%p428, %r1567, 1;
	@%p428 bra 	$L__BB3_47;
	setp.ne.s16 	%p429, %rs1, 0;
	mov.b64 	%rd711, 0;
	@%p429 bra 	$L__BB3_46;
	ld.global.u64 	%rd711, [%rd5];
$L__BB3_46:
	cvt.s64.s32 	%rd641, %r56;
	add.s64 	%rd642, %rd711, %rd641;
	shl.b64 	%rd643, %rd642, 2;
	add.s64 	%rd644, %rd4, %rd643;
	st.global.u32 	[%rd644], %r15;
$L__BB3_47:
	and.b32  	%r1568, %r16, 1;
	setp.eq.b32 	%p430, %r1568, 1;
	@%p430 bra 	$L__BB3_51;
	setp.ne.s16 	%p431, %rs1, 0;
	mov.b64 	%rd712, 0;
	@%p431 bra 	$L__BB3_50;
	ld.global.u64 	%rd712, [%rd5];
$L__BB3_50:
	cvt.s64.s32 	%rd646, %r57;
	add.s64 	%rd647, %rd712, %rd646;
	shl.b64 	%rd648, %rd647, 2;
	add.s64 	%rd649, %rd4, %rd648;
	st.global.u32 	[%rd649], %r16;
$L__BB3_51:
	and.b32  	%r1569, %r17, 1;
	setp.eq.b32 	%p432, %r1569, 1;
	@%p432 bra 	$L__BB3_55;
	setp.ne.s16 	%p433, %rs1, 0;
	mov.b64 	%rd713, 0;
	@%p433 bra 	$L__BB3_54;
	ld.global.u64 	%rd713, [%rd5];
$L__BB3_54:
	cvt.s64.s32 	%rd651, %r58;
	add.s64 	%rd652, %rd713, %rd651;
	shl.b64 	%rd653, %rd652, 2;
	add.s64 	%rd654, %rd4, %rd653;
	st.global.u32 	[%rd654], %r17;
$L__BB3_55:
	and.b32  	%r1570, %r18, 1;
	setp.eq.b32 	%p434, %r1570, 1;
	@%p434 bra 	$L__BB3_59;
	setp.ne.s16 	%p435, %rs1, 0;
	mov.b64 	%rd714, 0;
	@%p435 bra 	$L__BB3_58;
	ld.global.u64 	%rd714, [%rd5];
$L__BB3_58:
	cvt.s64.s32 	%rd656, %r59;
	add.s64 	%rd657, %rd714, %rd656;
	shl.b64 	%rd658, %rd657, 2;
	add.s64 	%rd659, %rd4, %rd658;
	st.global.u32 	[%rd659], %r18;
$L__BB3_59:
	setp.ne.s32 	%p436, %r65, 0;
	@%p436 bra 	$L__BB3_63;
	setp.ne.s16 	%p437, %rs1, 0;
	mov.b64 	%rd715, 0;
	@%p437 bra 	$L__BB3_62;
	ld.global.u64 	%rd715, [%rd5];
$L__BB3_62:
	cvt.s64.s32 	%rd661, %r60;
	add.s64 	%rd662, %rd715, %rd661;
	shl.b64 	%rd663, %rd662, 2;
	add.s64 	%rd664, %rd4, %rd663;
	st.global.u32 	[%rd664], %r19;
$L__BB3_63:
	and.b32  	%r1571, %r20, 1;
	setp.eq.b32 	%p438, %r1571, 1;
	@%p438 bra 	$L__BB3_545;
	setp.ne.s16 	%p439, %rs1, 0;
	mov.b64 	%rd716, 0;
	@%p439 bra 	$L__BB3_66;
	ld.global.u64 	%rd716, [%rd5];
$L__BB3_66:
	cvt.s64.s32 	%rd666, %r61;
	add.s64 	%rd667, %rd716, %rd666;
	shl.b64 	%rd668, %rd667, 2;
	add.s64 	%rd669, %rd4, %rd668;
	st.global.u32 	[%rd669], %r20;
	bra.uni 	$L__BB3_545;
$L__BB3_67:
	bar.sync 	0;
	setp.ne.s32 	%p440, %r62, 0;
	@%p440 bra 	$L__BB3_69;
	shl.b32 	%r1572, %r47, 2;
	add.s32 	%r1574, %r1492, %r1572;
	st.shared.u32 	[%r1574], %r6;
$L__BB3_69:
	setp.ne.s32 	%p441, %r63, 0;
	@%p441 bra 	$L__BB3_71;
	shl.b32 	%r1575, %r48, 2;
	add.s32 	%r1577, %r1492, %r1575;
	st.shared.u32 	[%r1577], %r7;
$L__BB3_71:
	setp.ne.s32 	%p442, %r64, 0;
	@%p442 bra 	$L__BB3_73;
	shl.b32 	%r1578, %r49, 2;
	add.s32 	%r1580, %r1492, %r1578;
	st.shared.u32 	[%r1580], %r8;
$L__BB3_73:
	and.b32  	%r1581, %r9, 1;
	setp.eq.b32 	%p443, %r1581, 1;
	@%p443 bra 	$L__BB3_75;
	shl.b32 	%r1582, %r50, 2;
	add.s32 	%r1584, %r1492, %r1582;
	st.shared.u32 	[%r1584], %r9;
$L__BB3_75:
	and.b32  	%r1585, %r10, 1;
	setp.eq.b32 	%p444, %r1585, 1;
	@%p444 bra 	$L__BB3_77;
	shl.b32 	%r1586, %r51, 2;
	add.s32 	%r1588, %r1492, %r1586;
	st.shared.u32 	[%r1588], %r10;
$L__BB3_77:
	and.b32  	%r1589, %r11, 1;
	setp.eq.b32 	%p445, %r1589, 1;
	@%p445 bra 	$L__BB3_79;
	shl.b32 	%r1590, %r52, 2;
	add.s32 	%r1592, %r1492, %r1590;
	st.shared.u32 	[%r1592], %r11;
$L__BB3_79:
	and.b32  	%r1593, %r12, 1;
	setp.eq.b32 	%p446, %r1593, 1;
	@%p446 bra 	$L__BB3_81;
	shl.b32 	%r1594, %r53, 2;
	add.s32 	%r1596, %r1492, %r1594;
	st.shared.u32 	[%r1596], %r12;
$L__BB3_81:
	and.b32  	%r1597, %r13, 1;
	setp.eq.b32 	%p447, %r1597, 1;
	@%p447 bra 	$L__BB3_83;
	shl.b32 	%r1598, %r54, 2;
	add.s32 	%r1600, %r1492, %r1598;
	st.shared.u32 	[%r1600], %r13;
$L__BB3_83:
	and.b32  	%r1601, %r14, 1;
	setp.eq.b32 	%p448, %r1601, 1;
	@%p448 bra 	$L__BB3_85;
	shl.b32 	%r1602, %r55, 2;
	add.s32 	%r1604, %r1492, %r1602;
	st.shared.u32 	[%r1604], %r14;
$L__BB3_85:
	and.b32  	%r1605, %r15, 1;
	setp.eq.b32 	%p449, %r1605, 1;
	@%p449 bra 	$L__BB3_87;
	shl.b32 	%r1606, %r56, 2;
	add.s32 	%r1608, %r1492, %r1606;
	st.shared.u32 	[%r1608], %r15;
$L__BB3_87:
	and.b32  	%r1609, %r16, 1;
	setp.eq.b32 	%p450, %r1609, 1;
	@%p450 bra 	$L__BB3_89;
	shl.b32 	%r1610, %r57, 2;
	add.s32 	%r1612, %r1492, %r1610;
	st.shared.u32 	[%r1612], %r16;
$L__BB3_89:
	and.b32  	%r1613, %r17, 1;
	setp.eq.b32 	%p451, %r1613, 1;
	@%p451 bra 	$L__BB3_91;
	shl.b32 	%r1614, %r58, 2;
	add.s32 	%r1616, %r1492, %r1614;
	st.shared.u32 	[%r1616], %r17;
$L__BB3_91:
	and.b32  	%r1617, %r18, 1;
	setp.eq.b32 	%p452, %r1617, 1;
	@%p452 bra 	$L__BB3_93;
	shl.b32 	%r1618, %r59, 2;
	add.s32 	%r1620, %r1492, %r1618;
	st.shared.u32 	[%r1620], %r18;
$L__BB3_93:
	setp.ne.s32 	%p453, %r65, 0;
	@%p453 bra 	$L__BB3_95;
	shl.b32 	%r1621, %r60, 2;
	add.s32 	%r1623, %r1492, %r1621;
	st.shared.u32 	[%r1623], %r19;
$L__BB3_95:
	and.b32  	%r1624, %r20, 1;
	setp.eq.b32 	%p454, %r1624, 1;
	@%p454 bra 	$L__BB3_97;
	shl.b32 	%r1625, %r61, 2;
	add.s32 	%r1627, %r1492, %r1625;
	st.shared.u32 	[%r1627], %r20;
$L__BB3_97:
	bar.sync 	0;
	setp.ge.u32 	%p455, %r1662, %r46;
	@%p455 bra 	$L__BB3_545;
	mov.u64 	%rd670, %rd201;
	ld.param.u8 	%rs2, [%rd670];
	ld.param.u64 	%rd671, [%rd670+24];
	cvta.to.global.u64 	%rd6, %rd671;
	add.s32 	%r1628, %r35, %r36;
	add.s32 	%r1629, %r1628, %r37;
	add.s32 	%r1630, %r1629, %r38;
	add.s32 	%r1631, %r1630, %r39;
	add.s32 	%r1632, %r1631, %r40;
	add.s32 	%r1633, %r1632, %r41;
	add.s32 	%r1634, %r1633, %r42;
	add.s32 	%r1635, %r1634, %r43;
	add.s32 	%r1636, %r1635, %r44;
	add.s32 	%r1637, %r1636, %r45;
	add.s32 	%r1638, %r1637, %r34;
	not.b32 	%r1639, %r1662;
	add.s32 	%r66, %r1638, %r1639;
	mul.hi.u32 	%r1640, %r66, -1431655765;
	shr.u32 	%r1641, %r1640, 8;
	add.s32 	%r67, %r1641, 1;
	and.b32  	%r1642, %r1641, 3;
	setp.eq.s32 	%p456, %r1642, 3;
	@%p456 bra 	$L__BB3_103;
	cvt.u64.u32 	%rd695, %r1662;
	shl.b32 	%r1643, %r1662, 2;
	add.s32 	%r1661, %r1492, %r1643;
	and.b32  	%r1645, %r67, 3;
	neg.s32 	%r1660, %r1645;
$L__BB3_100:
	.pragma "nounroll";
	setp.ne.s16 	%p457, %rs2, 0;
	mov.b64 	%rd696, 0;
	@%p457 bra 	$L__BB3_102;
	ld.global.u64 	%rd696, [%rd6];
$L__BB3_102:
	add.s64 	%rd673, %rd696, %rd695;
	shl.b64 	%rd674, %rd673, 2;
	add.s64 	%rd675, %rd4, %rd674;
	ld.shared.u32 	%r1646, [%r1661];
	st.global.u32 	[%rd675], %r1646;
	add.s64 	%rd695, %rd695, 384;
	cvt.u32.u64 	%r1662, %rd695;
	add.s32 	%r1661, %r1661, 1536;
	add.s32 	%r1660, %r1660, 1;
	setp.ne.s32 	%p458, %r1660, 0;
	@%p458 bra 	$L__BB3_100;
$L__BB3_103:
	setp.lt.u32 	%p459, %r66, 1152;
	@%p459 bra 	$L__BB3_545;
	mul.wide.u32 	%rd677, %r1662, 4;
	add.s64 	%rd12, %rd4, %rd677;
	shl.b32 	%r1647, %r1662, 2;
	add.s32 	%r1649, %r1647, %r1492;
	add.s32 	%r1663, %r1649, 3072;
	mov.b64 	%rd697, 0;
$L__BB3_105:
	setp.ne.s16 	%p460, %rs2, 0;
	mov.b64 	%rd698, 0;
	@%p460 bra 	$L__BB3_107;
	ld.global.u64 	%rd698, [%rd6];
$L__BB3_107:
	setp.ne.s16 	%p461, %rs2, 0;
	shl.b64 	%rd680, %rd698, 2;
	add.s64 	%rd681, %rd697, %rd680;
	add.s64 	%rd682, %rd12, %rd681;
	ld.shared.u32 	%r1650, [%r1663+-3072];
	st.global.u32 	[%rd682], %r1650;
	mov.b64 	%rd699, 0;
	@%p461 bra 	$L__BB3_109;
	ld.global.u64 	%rd699, [%rd6];
$L__BB3_109:
	setp.ne.s16 	%p462, %rs2, 0;
	shl.b64 	%rd684, %rd699, 2;
	add.s64 	%rd685, %rd697, %rd684;
	add.s64 	%rd686, %rd12, %rd685;
	ld.shared.u32 	%r1651, [%r1663+-1536];
	st.global.u32 	[%rd686+1536], %r1651;
	mov.b64 	%rd700, 0;
	@%p462 bra 	$L__BB3_111;
	ld.global.u64 	%rd700, [%rd6];
$L__BB3_111:
	setp.ne.s16 	%p463, %rs2, 0;
	shl.b64 	%rd688, %rd700, 2;
	add.s64 	%rd689, %rd697, %rd688;
	add.s64 	%rd690, %rd12, %rd689;
	ld.shared.u32 	%r1652, [%r1663];
	st.global.u32 	[%rd690+3072], %r1652;
	mov.b64 	%rd701, 0;
	@%p463 bra 	$L__BB3_113;
	ld.global.u64 	%rd701, [%rd6];
$L__BB3_113:
	shl.b64 	%rd691, %rd701, 2;
	add.s64 	%rd692, %rd697, %rd691;
	add.s64 	%rd693, %rd12, %rd692;
	ld.shared.u32 	%r1653, [%r1663+1536];
	st.global.u32 	[%rd693+4608], %r1653;
	add.s32 	%r1662, %r1662, 1536;
	add.s64 	%rd697, %rd697, 6144;
	add.s32 	%r1663, %r1663, 6144;
	setp.lt.s32 	%p464, %r1662, %r46;
	@%p464 bra 	$L__BB3_105;
	bra.uni 	$L__BB3_545;
$L__BB3_114:
	mov.u64 	%rd463, %rd201;
	ld.param.u8 	%rs56, [%rd463];
	setp.eq.s16 	%p296, %rs56, 0;
	ld.param.u64 	%rd464, [%rd463+16];
	selp.b64 	%rd465, %rd464, 0, %p296;
	mad.lo.s32 	%r1674, %r459, %r460, %r461;
	mul.lo.s32 	%r1133, %r1674, 5760;
	cvt.s64.s32 	%rd466, %r1133;
	add.s64 	%rd467, %rd465, %rd466;
	mov.u32 	%r1682, %tid.x;
	and.b32  	%r1134, %r1682, 31;
	and.b32  	%r1135, %r1682, 992;
	mul.lo.s32 	%r1136, %r1135, 15;
	or.b32  	%r1137, %r1136, %r1134;
	cvt.u64.u32 	%rd468, %r1137;
	add.s64 	%rd469, %rd467, %rd468;
	shl.b64 	%rd470, %rd469, 2;
	add.s64 	%rd471, %rd3, %rd470;
	ld.global.u32 	%r1138, [%rd471];
	ld.global.u32 	%r1139, [%rd471+128];
	ld.global.u32 	%r1140, [%rd471+256];
	ld.global.u32 	%r1141, [%rd471+384];
	ld.global.u32 	%r1142, [%rd471+512];
	ld.global.u32 	%r1143, [%rd471+640];
	ld.global.u32 	%r1144, [%rd471+768];
	ld.global.u32 	%r1145, [%rd471+896];
	ld.global.u32 	%r1146, [%rd471+1024];
	ld.global.u32 	%r1147, [%rd471+1152];
	ld.global.u32 	%r1148, [%rd471+1280];
	ld.global.u32 	%r1149, [%rd471+1408];
	ld.global.u32 	%r1150, [%rd471+1536];
	ld.global.u32 	%r1151, [%rd471+1664];
	ld.global.u32 	%r1152, [%rd471+1792];
	// begin inline asm
	mov.u32 %r1099, %laneid;
	// end inline asm
	shr.u32 	%r84, %r1682, 5;
	mad.lo.s32 	%r1153, %r84, 480, %r1099;
	shl.b32 	%r1154, %r1153, 2;
	mov.u32 	%r1155, _ZZN3cub18CUB_300001_SM_10006detail6select23DeviceSelectSweepKernelINS2_10policy_hubIiNS0_8NullTypeEiLb0ELNS0_10SelectImplE0EE10Policy1000EN6thrust24THRUST_300001_SM_1000_NS6detail15normal_iteratorINSA_10device_ptrIiEEEEPS5_SF_PlNS0_13ScanTileStateIiLb1EEE7is_evenS5_iNS2_19streaming_context_tIlLb1EEELS6_0EEEvT0_T1_T2_T3_T4_T5_T6_T7_iT8_NS1_7vsmem_tEE19static_temp_storage;
	add.s32 	%r1156, %r1155, %r1154;
	st.shared.u32 	[%r1156], %r1138;
	st.shared.u32 	[%r1156+128], %r1139;
	st.shared.u32 	[%r1156+256], %r1140;
	st.shared.u32 	[%r1156+384], %r1141;
	st.shared.u32 	[%r1156+512], %r1142;
	st.shared.u32 	[%r1156+640], %r1143;
	st.shared.u32 	[%r1156+768], %r1144;
	st.shared.u32 	[%r1156+896], %r1145;
	st.shared.u32 	[%r1156+1024], %r1146;
	st.shared.u32 	[%r1156+1152], %r1147;
	st.shared.u32 	[%r1156+1280], %r1148;
	st.shared.u32 	[%r1156+1408], %r1149;
	st.shared.u32 	[%r1156+1536], %r1150;
	st.shared.u32 	[%r1156+1664], %r1151;
	st.shared.u32 	[%r1156+1792], %r1152;
	bar.warp.sync 	-1;
	mad.lo.s32 	%r1157, %r1099, 56, %r1156;
	ld.shared.u32 	%r85, [%r1157];
	ld.shared.u32 	%r86, [%r1157+4];
	ld.shared.u32 	%r87, [%r1157+8];
	ld.shared.u32 	%r88, [%r1157+12];
	ld.shared.u32 	%r89, [%r1157+16];
	ld.shared.u32 	%r90, [%r1157+20];
	ld.shared.u32 	%r91, [%r1157+24];
	ld.shared.u32 	%r92, [%r1157+28];
	ld.shared.u32 	%r93, [%r1157+32];
	not.b32 	%r1158, %r93;
	ld.shared.u32 	%r94, [%r1157+36];
	ld.shared.u32 	%r95, [%r1157+40];
	not.b32 	%r1159, %r95;
	ld.shared.u32 	%r96, [%r1157+44];
	not.b32 	%r1160, %r96;
	ld.shared.u32 	%r97, [%r1157+48];
	not.b32 	%r1161, %r97;
	ld.shared.u32 	%r98, [%r1157+52];
	not.b32 	%r1162, %r98;
	ld.shared.u32 	%r99, [%r1157+56];
	not.b32 	%r1163, %r99;
	and.b32  	%r100, %r85, 1;
	xor.b32  	%r1164, %r100, 1;
	and.b32  	%r101, %r86, 1;
	xor.b32  	%r1165, %r101, 1;
	and.b32  	%r102, %r87, 1;
	xor.b32  	%r1166, %r102, 1;
	and.b32  	%r103, %r88, 1;
	xor.b32  	%r1167, %r103, 1;
	and.b32  	%r104, %r89, 1;
	xor.b32  	%r1168, %r104, 1;
	and.b32  	%r105, %r90, 1;
	xor.b32  	%r1169, %r105, 1;
	and.b32  	%r106, %r91, 1;
	xor.b32  	%r1170, %r106, 1;
	and.b32  	%r107, %r92, 1;
	xor.b32  	%r1171, %r107, 1;
	and.b32  	%r1172, %r1158, 1;
	and.b32  	%r108, %r94, 1;
	xor.b32  	%r1173, %r108, 1;
	and.b32  	%r1174, %r1159, 1;
	and.b32  	%r1175, %r1160, 1;
	and.b32  	%r1176, %r1161, 1;
	and.b32  	%r1177, %r1162, 1;
	and.b32  	%r1178, %r1163, 1;
	bar.sync 	0;
	add.s32 	%r1179, %r1165, %r1164;
	add.s32 	%r1180, %r1166, %r1179;
	add.s32 	%r1181, %r1167, %r1180;
	add.s32 	%r1182, %r1168, %r1181;
	add.s32 	%r1183, %r1169, %r1182;
	add.s32 	%r1184, %r1170, %r1183;
	add.s32 	%r1185, %r1171, %r1184;
	add.s32 	%r1186, %r1172, %r1185;
	add.s32 	%r1187, %r1173, %r1186;
	add.s32 	%r1188, %r1174, %r1187;
	add.s32 	%r1189, %r1175, %r1188;
	add.s32 	%r1190, %r1176, %r1189;
	add.s32 	%r1191, %r1177, %r1190;
	add.s32 	%r1104, %r1178, %r1191;
	mov.b32 	%r1102, 1;
	mov.b32 	%r1127, 0;
	mov.b32 	%r1129, -1;
	// begin inline asm
	{  .reg .s32 r0;  .reg .pred p;  shfl.sync.up.b32 r0|p, %r1104, %r1102, %r1127, %r1129;  @p add.s32 r0, r0, %r1104;  mov.s32 %r1100, r0;}
	// end inline asm
	mov.b32 	%r1108, 2;
	// begin inline asm
	{  .reg .s32 r0;  .reg .pred p;  shfl.sync.up.b32 r0|p, %r1100, %r1108, %r1127, %r1129;  @p add.s32 r0, r0, %r1100;  mov.s32 %r1106, r0;}
	// end inline asm
	mov.b32 	%r1114, 4;
	// begin inline asm
	{  .reg .s32 r0;  .reg .pred p;  shfl.sync.up.b32 r0|p, %r1106, %r1114, %r1127, %r1129;  @p add.s32 r0, r0, %r1106;  mov.s32 %r1112, r0;}
	// end inline asm
	mov.b32 	%r1120, 8;
	// begin inline asm
	{  .reg .s32 r0;  .reg .pred p;  shfl.sync.up.b32 r0|p, %r1112, %r1120, %r1127, %r1129;  @p add.s32 r0, r0, %r1112;  mov.s32 %r1118, r0;}
	// end inline asm
	mov.b32 	%r1126, 16;
	// begin inline asm
	{  .reg .s32 r0;  .reg .pred p;  shfl.sync.up.b32 r0|p, %r1118, %r1126, %r1127, %r1129;  @p add.s32 r0, r0, %r1118;  mov.s32 %r1124, r0;}
	// end inline asm
	setp.ne.s32 	%p297, %r1099, 31;
	@%p297 bra 	$L__BB3_116;
	shl.b32 	%r1192, %r84, 2;
	add.s32 	%r1194, %r1155, %r1192;
	st.shared.u32 	[%r1194], %r1124;
$L__BB3_116:
	sub.s32 	%r1195, %r1124, %r1104;
	bar.sync 	0;
	ld.shared.v4.u32 	{%r1196, %r1197, %r1198, %r1199}, [_ZZN3cub18CUB_300001_SM_10006detail6select23DeviceSelectSweepKernelINS2_10policy_hubIiNS0_8NullTypeEiLb0ELNS0_10SelectImplE0EE10Policy1000EN6thrust24THRUST_300001_SM_1000_NS6detail15normal_iteratorINSA_10device_ptrIiEEEEPS5_SF_PlNS0_13ScanTileStateIiLb1EEE7is_evenS5_iNS2_19streaming_context_tIlLb1EEELS6_0EEEvT0_T1_T2_T3_T4_T5_T6_T7_iT8_NS1_7vsmem_tEE19static_temp_storage];
	add.s32 	%r1200, %r1197, %r1196;
	setp.eq.s32 	%p298, %r84, 2;
	selp.b32 	%r1201, %r1200, %r1196, %p298;
	add.s32 	%r1202, %r1200, %r1198;
	setp.eq.s32 	%p299, %r84, 3;
	selp.b32 	%r1203, %r1202, %r1201, %p299;
	add.s32 	%r1204, %r1202, %r1199;
	setp.eq.s32 	%p300, %r84, 4;
	selp.b32 	%r1205, %r1204, %r1203, %p300;
	ld.shared.v4.u32 	{%r1206, %r1207, %r1208, %r1209}, [_ZZN3cub18CUB_300001_SM_10006detail6select23DeviceSelectSweepKernelINS2_10policy_hubIiNS0_8NullTypeEiLb0ELNS0_10SelectImplE0EE10Policy1000EN6thrust24THRUST_300001_SM_1000_NS6detail15normal_iteratorINSA_10device_ptrIiEEEEPS5_SF_PlNS0_13ScanTileStateIiLb1EEE7is_evenS5_iNS2_19streaming_context_tIlLb1EEELS6_0EEEvT0_T1_T2_T3_T4_T5_T6_T7_iT8_NS1_7vsmem_tEE19static_temp_storage+16];
	add.s32 	%r1210, %r1204, %r1206;
	setp.eq.s32 	%p301, %r84, 5;
	selp.b32 	%r1211, %r1210, %r1205, %p301;
	add.s32 	%r1212, %r1210, %r1207;
	setp.eq.s32 	%p302, %r84, 6;
	selp.b32 	%r1213, %r1212, %r1211, %p302;
	add.s32 	%r1214, %r1212, %r1208;
	setp.eq.s32 	%p303, %r84, 7;
	selp.b32 	%r1215, %r1214, %r1213, %p303;
	add.s32 	%r1216, %r1214, %r1209;
	setp.eq.s32 	%p304, %r84, 8;
	selp.b32 	%r1217, %r1216, %r1215, %p304;
	ld.shared.v4.u32 	{%r1218, %r1219, %r1220, %r1221}, [_ZZN3cub18CUB_300001_SM_10006detail6select23DeviceSelectSweepKernelINS2_10policy_hubIiNS0_8NullTypeEiLb0ELNS0_10SelectImplE0EE10Policy1000EN6thrust24THRUST_300001_SM_1000_NS6detail15normal_iteratorINSA_10device_ptrIiEEEEPS5_SF_PlNS0_13ScanTileStateIiLb1EEE7is_evenS5_iNS2_19streaming_context_tIlLb1EEELS6_0EEEvT0_T1_T2_T3_T4_T5_T6_T7_iT8_NS1_7vsmem_tEE19static_temp_storage+32];
	add.s32 	%r1222, %r1216, %r1218;
	setp.eq.s32 	%p305, %r84, 9;
	selp.b32 	%r1223, %r1222, %r1217, %p305;
	add.s32 	%r1224, %r1222, %r1219;
	setp.eq.s32 	%p306, %r84, 10;
	selp.b32 	%r1225, %r1224, %r1223, %p306;
	add.s32 	%r1226, %r1224, %r1220;
	setp.eq.s32 	%p307, %r84, 11;
	selp.b32 	%r1227, %r1226, %r1225, %p307;
	add.s32 	%r111, %r1226, %r1221;
	setp.gt.u32 	%p308, %r1682, 31;
	setp.lt.u32 	%p309, %r1682, 32;
	setp.eq.s32 	%p310, %r1099, 0;
	selp.b32 	%r1228, 0, %r1195, %p310;
	add.s32 	%r1678, %r1227, %r1228;
	selp.b32 	%r113, %r1195, %r1678, %p309;
	@%p308 bra 	$L__BB3_132;
	setp.ne.s32 	%p311, %r1682, 0;
	mul.wide.s32 	%rd472, %r1674, 8;
	add.s64 	%rd53, %rd2, %rd472;
	@%p311 bra 	$L__BB3_119;
	st.shared.u32 	[_ZZN3cub18CUB_300001_SM_10006detail6select23DeviceSelectSweepKernelINS2_10policy_hubIiNS0_8NullTypeEiLb0ELNS0_10SelectImplE0EE10Policy1000EN6thrust24THRUST_300001_SM_1000_NS6detail15normal_iteratorINSA_10device_ptrIiEEEEPS5_SF_PlNS0_13ScanTileStateIiLb1EEE7is_evenS5_iNS2_19streaming_context_tIlLb1EEELS6_0EEEvT0_T1_T2_T3_T4_T5_T6_T7_iT8_NS1_7vsmem_tEE19static_temp_storage+76], %r111;
	add.s64 	%rd473, %rd53, 256;
	mov.b32 	%r1229, 100;
	// begin inline asm
	st.relaxed.gpu.v2.u32 [%rd473], {%r1229, %r111};
	// end inline asm
$L__BB3_119:
	not.b32 	%r1235, %r1682;
	add.s32 	%r1673, %r1674, %r1235;
	mov.b32 	%r1231, 585;
	// begin inline asm
	nanosleep.u32 %r1231;
	// end inline asm
	mul.wide.s32 	%rd475, %r1673, 8;
	add.s64 	%rd476, %rd2, %rd475;
	add.s64 	%rd474, %rd476, 256;
	// begin inline asm
	ld.relaxed.gpu.v2.u32 {%r1675, %r1667}, [%rd474];
	// end inline asm
	mov.b32 	%r1668, 754;
$L__BB3_120:
	setp.eq.s32 	%p312, %r1675, 99;
	mov.b32 	%r1236, -1;
	vote.sync.any.pred 	%p313, %p312, %r1236;
	not.pred 	%p314, %p313;
	@%p314 bra 	$L__BB3_122;
	shr.u32 	%r123, %r1668, 1;
	mul.lo.s32 	%r1431, %r1674, 16807;
	and.b32  	%r1674, %r1431, 2147483647;
	sub.s32 	%r1432, %r1668, %r123;
	add.s32 	%r1433, %r1432, 1;
	rem.u32 	%r1434, %r1674, %r1433;
	add.s32 	%r1428, %r1434, %r123;
	// begin inline asm
	nanosleep.u32 %r1428;
	// end inline asm
	// begin inline asm
	ld.relaxed.gpu.v2.u32 {%r1675, %r1667}, [%rd474];
	// end inline asm
	mov.u32 	%r1668, %r123;
	bra.uni 	$L__BB3_120;
$L__BB3_122:
	setp.eq.s32 	%p315, %r1675, 101;
	mov.b32 	%r1263, -1;
	vote.sync.ballot.b32 	%r1265, %p315, %r1263;
	// begin inline asm
	mov.u32 %r1238, %lanemask_ge;
	// end inline asm
	and.b32  	%r1266, %r1265, %r1238;
	or.b32  	%r1267, %r1266, -2147483648;
	add.s32 	%r1268, %r1267, -1;
	not.b32 	%r1269, %r1267;
	and.b32  	%r1270, %r1269, %r1268;
	popc.b32 	%r1242, %r1270;
	mov.b32 	%r1241, 1;
	// begin inline asm
	shfl.sync.down.b32 %r1239, %r1667, %r1241, %r1242, %r1263;
	// end inline asm
	setp.lt.s32 	%p317, %r1099, %r1242;
	selp.b32 	%r1271, %r1239, 0, %p317;
	add.s32 	%r1245, %r1271, %r1667;
	mov.b32 	%r1246, 2;
	// begin inline asm
	shfl.sync.down.b32 %r1244, %r1245, %r1246, %r1242, %r1263;
	// end inline asm
	add.s32 	%r128, %r1099, 2;
	setp.gt.s32 	%p318, %r128, %r1242;
	selp.b32 	%r1272, 0, %r1244, %p318;
	add.s32 	%r1250, %r1245, %r1272;
	mov.b32 	%r1251, 4;
	// begin inline asm
	shfl.sync.down.b32 %r1249, %r1250, %r1251, %r1242, %r1263;
	// end inline asm
	add.s32 	%r129, %r1099, 4;
	setp.gt.s32 	%p319, %r129, %r1242;
	selp.b32 	%r1273, 0, %r1249, %p319;
	add.s32 	%r1255, %r1250, %r1273;
	mov.b32 	%r1256, 8;
	// begin inline asm
	shfl.sync.down.b32 %r1254, %r1255, %r1256, %r1242, %r1263;
	// end inline asm
	add.s32 	%r130, %r1099, 8;
	setp.gt.s32 	%p320, %r130, %r1242;
	selp.b32 	%r1274, 0, %r1254, %p320;
	add.s32 	%r1260, %r1255, %r1274;
	mov.b32 	%r1261, 16;
	// begin inline asm
	shfl.sync.down.b32 %r1259, %r1260, %r1261, %r1242, %r1263;
	// end inline asm
	add.s32 	%r131, %r1099, 16;
	setp.gt.s32 	%p321, %r131, %r1242;
	selp.b32 	%r1275, 0, %r1259, %p321;
	add.s32 	%r1671, %r1260, %r1275;
	add.s64 	%rd55, %rd2, 256;
	mov.b32 	%r1669, 754;
$L__BB3_123:
	setp.ne.s32 	%p322, %r1675, 101;
	mov.b32 	%r1276, -1;
	vote.sync.all.pred 	%p323, %p322, %r1276;
	not.pred 	%p324, %p323;
	@%p324 bra 	$L__BB3_128;
	shr.u32 	%r1669, %r1669, 1;
	mul.wide.s32 	%rd579, %r1673, 8;
	add.s64 	%rd580, %rd55, %rd579;
	add.s64 	%rd578, %rd580, -256;
	// begin inline asm
	ld.relaxed.gpu.v2.u32 {%r1675, %r1676}, [%rd578];
	// end inline asm
	mov.u32 	%r1677, %r1669;
$L__BB3_125:
	setp.eq.s32 	%p384, %r1675, 99;
	mov.b32 	%r1382, -1;
	vote.sync.any.pred 	%p385, %p384, %r1382;
	not.pred 	%p386, %p385;
	@%p386 bra 	$L__BB3_127;
	shr.u32 	%r147, %r1677, 1;
	mul.lo.s32 	%r1424, %r1674, 16807;
	and.b32  	%r1674, %r1424, 2147483647;
	sub.s32 	%r1425, %r1677, %r147;
	add.s32 	%r1426, %r1425, 1;
	rem.u32 	%r1427, %r1674, %r1426;
	add.s32 	%r1421, %r1427, %r147;
	// begin inline asm
	nanosleep.u32 %r1421;
	// end inline asm
	// begin inline asm
	ld.relaxed.gpu.v2.u32 {%r1675, %r1676}, [%rd578];
	// end inline asm
	mov.u32 	%r1677, %r147;
	bra.uni 	$L__BB3_125;
$L__BB3_127:
	setp.eq.s32 	%p387, %r1675, 101;
	mov.b32 	%r1408, -1;
	vote.sync.ballot.b32 	%r1409, %p387, %r1408;
	and.b32  	%r1410, %r1409, %r1238;
	or.b32  	%r1411, %r1410, -2147483648;
	add.s32 	%r1412, %r1411, -1;
	not.b32 	%r1413, %r1411;
	and.b32  	%r1414, %r1413, %r1412;
	popc.b32 	%r1387, %r1414;
	mov.b32 	%r1386, 1;
	// begin inline asm
	shfl.sync.down.b32 %r1384, %r1676, %r1386, %r1387, %r1408;
	// end inline asm
	setp.lt.s32 	%p389, %r1099, %r1387;
	selp.b32 	%r1415, %r1384, 0, %p389;
	add.s32 	%r1390, %r1415, %r1676;
	mov.b32 	%r1391, 2;
	// begin inline asm
	shfl.sync.down.b32 %r1389, %r1390, %r1391, %r1387, %r1408;
	// end inline asm
	setp.gt.s32 	%p390, %r128, %r1387;
	selp.b32 	%r1416, 0, %r1389, %p390;
	add.s32 	%r1395, %r1390, %r1416;
	mov.b32 	%r1396, 4;
	// begin inline asm
	shfl.sync.down.b32 %r1394, %r1395, %r1396, %r1387, %r1408;
	// end inline asm
	setp.gt.s32 	%p391, %r129, %r1387;
	selp.b32 	%r1417, 0, %r1394, %p391;
	add.s32 	%r1400, %r1395, %r1417;
	mov.b32 	%r1401, 8;
	// begin inline asm
	shfl.sync.down.b32 %r1399, %r1400, %r1401, %r1387, %r1408;
	// end inline asm
	setp.gt.s32 	%p392, %r130, %r1387;
	selp.b32 	%r1418, 0, %r1399, %p392;
	add.s32 	%r1405, %r1400, %r1418;
	mov.b32 	%r1406, 16;
	// begin inline asm
	shfl.sync.down.b32 %r1404, %r1405, %r1406, %r1387, %r1408;
	// end inline asm
	setp.gt.s32 	%p393, %r131, %r1387;
	selp.b32 	%r1419, 0, %r1404, %p393;
	add.s32 	%r1420, %r1419, %r1671;
	add.s32 	%r1671, %r1420, %r1405;
	add.s32 	%r1673, %r1673, -32;
	bra.uni 	$L__BB3_123;
$L__BB3_128:
	setp.ne.s32 	%p325, %r1682, 0;
	@%p325 bra 	$L__BB3_130;
	add.s32 	%r1279, %r1671, %r111;
	add.s64 	%rd477, %rd53, 256;
	mov.b32 	%r1278, 101;
	// begin inline asm
	st.relaxed.gpu.v2.u32 [%rd477], {%r1278, %r1279};
	// end inline asm
	st.shared.u32 	[_ZZN3cub18CUB_300001_SM_10006detail6select23DeviceSelectSweepKernelINS2_10policy_hubIiNS0_8NullTypeEiLb0ELNS0_10SelectImplE0EE10Policy1000EN6thrust24THRUST_300001_SM_1000_NS6detail15normal_iteratorINSA_10device_ptrIiEEEEPS5_SF_PlNS0_13ScanTileStateIiLb1EEE7is_evenS5_iNS2_19streaming_context_tIlLb1EEELS6_0EEEvT0_T1_T2_T3_T4_T5_T6_T7_iT8_NS1_7vsmem_tEE19static_temp_storage+68], %r1671;
	st.shared.u32 	[_ZZN3cub18CUB_300001_SM_10006detail6select23DeviceSelectSweepKernelINS2_10policy_hubIiNS0_8NullTypeEiLb0ELNS0_10SelectImplE0EE10Policy1000EN6thrust24THRUST_300001_SM_1000_NS6detail15normal_iteratorINSA_10device_ptrIiEEEEPS5_SF_PlNS0_13ScanTileStateIiLb1EEE7is_evenS5_iNS2_19streaming_context_tIlLb1EEELS6_0EEEvT0_T1_T2_T3_T4_T5_T6_T7_iT8_NS1_7vsmem_tEE19static_temp_storage+72], %r1279;
$L__BB3_130:
	setp.ne.s32 	%p326, %r1099, 0;
	mov.u32 	%r1678, %r113;
	@%p326 bra 	$L__BB3_132;
	st.shared.u32 	[_ZZN3cub18CUB_300001_SM_10006detail6select23DeviceSelectSweepKernelINS2_10policy_hubIiNS0_8NullTypeEiLb0ELNS0_10SelectImplE0EE10Policy1000EN6thrust24THRUST_300001_SM_1000_NS6detail15normal_iteratorINSA_10device_ptrIiEEEEPS5_SF_PlNS0_13ScanTileStateIiLb1EEE7is_evenS5_iNS2_19streaming_context_tIlLb1EEELS6_0EEEvT0_T1_T2_T3_T4_T5_T6_T7_iT8_NS1_7vsmem_tEE19static_temp_storage+60], %r1671;
	mov.u32 	%r1678, %r1671;
$L__BB3_132:
	bar.sync 	0;
	setp.eq.s32 	%p327, %r1682, 0;
	ld.shared.u32 	%r1280, [_ZZN3cub18CUB_300001_SM_10006detail6select23DeviceSelectSweepKernelINS2_10policy_hubIiNS0_8NullTypeEiLb0ELNS0_10SelectImplE0EE10Policy1000EN6thrust24THRUST_300001_SM_1000_NS6detail15normal_iteratorINSA_10device_ptrIiEEEEPS5_SF_PlNS0_13ScanTileStateIiLb1EEE7is_evenS5_iNS2_19streaming_context_tIlLb1EEELS6_0EEEvT0_T1_T2_T3_T4_T5_T6_T7_iT8_NS1_7vsmem_tEE19static_temp_storage+60];
	.pragma "used_bytes_mask 61680";
	ld.shared.v4.u32 	{%r1281, %r154, %r1282, %r155}, [_ZZN3cub18CUB_300001_SM_10006detail6select23DeviceSelectSweepKernelINS2_10policy_hubIiNS0_8NullTypeEiLb0ELNS0_10SelectImplE0EE10Policy1000EN6thrust24THRUST_300001_SM_1000_NS6detail15normal_iteratorINSA_10device_ptrIiEEEEPS5_SF_PlNS0_13ScanTileStateIiLb1EEE7is_evenS5_iNS2_19streaming_context_tIlLb1EEELS6_0EEEvT0_T1_T2_T3_T4_T5_T6_T7_iT8_NS1_7vsmem_tEE19static_temp_storage+64];
	selp.b32 	%r1283, 0, %r1280, %p327;
	add.s32 	%r156, %r1283, %r1678;
	add.s32 	%r157, %r156, %r1164;
	add.s32 	%r158, %r1179, %r156;
	xor.b32  	%r1287, %r102, 1;
	add.s32 	%r159, %r158, %r1287;
	xor.b32  	%r1288, %r103, 1;
	add.s32 	%r160, %r159, %r1288;
	xor.b32  	%r1289, %r104, 1;
	add.s32 	%r161, %r160, %r1289;
	xor.b32  	%r1290, %r105, 1;
	add.s32 	%r162, %r161, %r1290;
	xor.b32  	%r1291, %r106, 1;
	add.s32 	%r163, %r162, %r1291;
	xor.b32  	%r1292, %r107, 1;
	add.s32 	%r164, %r163, %r1292;
	and.b32  	%r165, %r93, 1;
	xor.b32  	%r1293, %r165, 1;
	add.s32 	%r166, %r164, %r1293;
	xor.b32  	%r1294, %r108, 1;
	add.s32 	%r167, %r166, %r1294;
	and.b32  	%r168, %r95, 1;
	xor.b32  	%r1295, %r168, 1;
	add.s32 	%r169, %r167, %r1295;
	and.b32  	%r170, %r96, 1;
	xor.b32  	%r1296, %r170, 1;
	add.s32 	%r171, %r169, %r1296;
	and.b32  	%r172, %r97, 1;
	xor.b32  	%r1297, %r172, 1;
	add.s32 	%r173, %r171, %r1297;
	and.b32  	%r174, %r98, 1;
	xor.b32  	%r1298, %r174, 1;
	add.s32 	%r175, %r173, %r1298;
	setp.gt.s32 	%p328, %r155, 384;
	@%p328 bra 	$L__BB3_193;
	mov.u64 	%rd478, %rd201;
	ld.param.u8 	%rs3, [%rd478];
	ld.param.u64 	%rd479, [%rd478+24];
	cvta.to.global.u64 	%rd57, %rd479;
	setp.eq.s32 	%p329, %r100, 0;
	@%p329 bra 	$L__BB3_134;
	bra.uni 	$L__BB3_137;
$L__BB3_134:
	setp.ne.s16 	%p330, %rs3, 0;
	mov.b64 	%rd722, 0;
	@%p330 bra 	$L__BB3_136;
	ld.global.u64 	%rd722, [%rd57];
$L__BB3_136:
	cvt.s64.s32 	%rd481, %r156;
	add.s64 	%rd482, %rd722, %rd481;
	shl.b64 	%rd483, %rd482, 2;
	add.s64 	%rd484, %rd4, %rd483;
	st.global.u32 	[%rd484], %r85;
$L__BB3_137:
	setp.ne.s32 	%p331, %r101, 0;
	@%p331 bra 	$L__BB3_141;
	setp.ne.s16 	%p332, %rs3, 0;
	mov.b64 	%rd723, 0;
	@%p332 bra 	$L__BB3_140;
	ld.global.u64 	%rd723, [%rd57];
$L__BB3_140:
	cvt.s64.s32 	%rd486, %r157;
	add.s64 	%rd487, %rd723, %rd486;
	shl.b64 	%rd488, %rd487, 2;
	add.s64 	%rd489, %rd4, %rd488;
	st.global.u32 	[%rd489], %r86;
$L__BB3_141:
	setp.ne.s32 	%p333, %r102, 0;
	@%p333 bra 	$L__BB3_145;
	setp.ne.s16 	%p334, %rs3, 0;
	mov.b64 	%rd724, 0;
	@%p334 bra 	$L__BB3_144;
	ld.global.u64 	%rd724, [%rd57];
$L__BB3_144:
	cvt.s64.s32 	%rd491, %r158;
	add.s64 	%rd492, %rd724, %rd491;
	shl.b64 	%rd493, %rd492, 2;
	add.s64 	%rd494, %rd4, %rd493;
	st.global.u32 	[%rd494], %r87;
$L__BB3_145:
	setp.ne.s32 	%p335, %r103, 0;
	@%p335 bra 	$L__BB3_149;
	setp.ne.s16 	%p336, %rs3, 0;
	mov.b64 	%rd725, 0;
	@%p336 bra 	$L__BB3_148;
	ld.global.u64 	%rd725, [%rd57];
$L__BB3_148:
	cvt.s64.s32 	%rd496, %r159;
	add.s64 	%rd497, %rd725, %rd496;
	shl.b64 	%rd498, %rd497, 2;
	add.s64 	%rd499, %rd4, %rd498;
	st.global.u32 	[%rd499], %r88;
$L__BB3_149:
	setp.ne.s32 	%p337, %r104, 0;
	@%p337 bra 	$L__BB3_153;
	setp.ne.s16 	%p338, %rs3, 0;
	mov.b64 	%rd726, 0;
	@%p338 bra 	$L__BB3_152;
	ld.global.u64 	%rd726, [%rd57];
$L__BB3_152:
	cvt.s64.s32 	%rd501, %r160;
	add.s64 	%rd502, %rd726, %rd501;
	shl.b64 	%rd503, %rd502, 2;
	add.s64 	%rd504, %rd4, %rd503;
	st.global.u32 	[%rd504], %r89;
$L__BB3_153:
	setp.ne.s32 	%p339, %r105, 0;
	@%p339 bra 	$L__BB3_157;
	setp.ne.s16 	%p340, %rs3, 0;
	mov.b64 	%rd727, 0;
	@%p340 bra 	$L__BB3_156;
	ld.global.u64 	%rd727, [%rd57];
$L__BB3_156:
	cvt.s64.s32 	%rd506, %r161;
	add.s64 	%rd507, %rd727, %rd506;
	shl.b64 	%rd508, %rd507, 2;
	add.s64 	%rd509, %rd4, %rd508;
	st.global.u32 	[%rd509], %r90;
$L__BB3_157:
	setp.ne.s32 	%p341, %r106, 0;
	@%p341 bra 	$L__BB3_161;
	setp.ne.s16 	%p342, %rs3, 0;
	mov.b64 	%rd728, 0;
	@%p342 bra 	$L__BB3_160;
	ld.global.u64 	%rd728, [%rd57];
$L__BB3_160:
	cvt.s64.s32 	%rd511, %r162;
	add.s64 	%rd512, %rd728, %rd511;
	shl.b64 	%rd513, %rd512, 2;
	add.s64 	%rd514, %rd4, %rd513;
	st.global.u32 	[%rd514], %r91;
$L__BB3_161:
	setp.ne.s32 	%p343, %r107, 0;
	@%p343 bra 	$L__BB3_165;
	setp.ne.s16 	%p344, %rs3, 0;
	mov.b64 	%rd729, 0;
	@%p344 bra 	$L__BB3_164;
	ld.global.u64 	%rd729, [%rd57];
$L__BB3_164:
	cvt.s64.s32 	%rd516, %r163;
	add.s64 	%rd517, %rd729, %rd516;
	shl.b64 	%rd518, %rd517, 2;
	add.s64 	%rd519, %rd4, %rd518;
	st.global.u32 	[%rd519], %r92;
$L__BB3_165:
	setp.ne.s32 	%p345, %r165, 0;
	@%p345 bra 	$L__BB3_169;
	setp.ne.s16 	%p346, %rs3, 0;
	mov.b64 	%rd730, 0;
	@%p346 bra 	$L__BB3_168;
	ld.global.u64 	%rd730, [%rd57];
$L__BB3_168:
	cvt.s64.s32 	%rd521, %r164;
	add.s64 	%rd522, %rd730, %rd521;
	shl.b64 	%rd523, %rd522, 2;
	add.s64 	%rd524, %rd4, %rd523;
	st.global.u32 	[%rd524], %r93;
$L__BB3_169:
	setp.ne.s32 	%p347, %r108, 0;
	@%p347 bra 	$L__BB3_173;
	setp.ne.s16 	%p348, %rs3, 0;
	mov.b64 	%rd731, 0;
	@%p348 bra 	$L__BB3_172;
	ld.global.u64 	%rd731, [%rd57];
$L__BB3_172:
	cvt.s64.s32 	%rd526, %r166;
	add.s64 	%rd527, %rd731, %rd526;
	shl.b64 	%rd528, %rd527, 2;
	add.s64 	%rd529, %rd4, %rd528;
	st.global.u32 	[%rd529], %r94;
$L__BB3_173:
	setp.ne.s32 	%p349, %r168, 0;
	@%p349 bra 	$L__BB3_177;
	setp.ne.s16 	%p350, %rs3, 0;
	mov.b64 	%rd732, 0;
	@%p350 bra 	$L__BB3_176;
	ld.global.u64 	%rd732, [%rd57];
$L__BB3_176:
	cvt.s64.s32 	%rd531, %r167;
	add.s64 	%rd532, %rd732, %rd531;
	shl.b64 	%rd533, %rd532, 2;
	add.s64 	%rd534, %rd4, %rd533;
	st.global.u32 	[%rd534], %r95;
$L__BB3_177:
	setp.eq.b32 	%p351, %r170, 1;
	@%p351 bra 	$L__BB3_181;
	setp.ne.s16 	%p352, %rs3, 0;
	mov.b64 	%rd733, 0;
	@%p352 bra 	$L__BB3_180;
	ld.global.u64 	%rd733, [%rd57];
$L__BB3_180:
	cvt.s64.s32 	%rd536, %r169;
	add.s64 	%rd537, %rd733, %rd536;
	shl.b64 	%rd538, %rd537, 2;
	add.s64 	%rd539, %rd4, %rd538;
	st.global.u32 	[%rd539], %r96;
$L__BB3_181:
	setp.eq.b32 	%p353, %r172, 1;
	@%p353 bra 	$L__BB3_185;
	setp.ne.s16 	%p354, %rs3, 0;
	mov.b64 	%rd734, 0;
	@%p354 bra 	$L__BB3_184;
	ld.global.u64 	%rd734, [%rd57];
$L__BB3_184:
	cvt.s64.s32 	%rd541, %r171;
	add.s64 	%rd542, %rd734, %rd541;
	shl.b64 	%rd543, %rd542, 2;
	add.s64 	%rd544, %rd4, %rd543;
	st.global.u32 	[%rd544], %r97;
$L__BB3_185:
	setp.eq.b32 	%p355, %r174, 1;
	@%p355 bra 	$L__BB3_189;
	setp.ne.s16 	%p356, %rs3, 0;
	mov.b64 	%rd735, 0;
	@%p356 bra 	$L__BB3_188;
	ld.global.u64 	%rd735, [%rd57];
$L__BB3_188:
	cvt.s64.s32 	%rd546, %r173;
	add.s64 	%rd547, %rd735, %rd546;
	shl.b64 	%rd548, %rd547, 2;
	add.s64 	%rd549, %rd4, %rd548;
	st.global.u32 	[%rd549], %r98;
$L__BB3_189:
	and.b32  	%r1302, %r99, 1;
	setp.eq.b32 	%p357, %r1302, 1;
	@%p357 bra 	$L__BB3_545;
	setp.ne.s16 	%p358, %rs3, 0;
	mov.b64 	%rd736, 0;
	@%p358 bra 	$L__BB3_192;
	ld.global.u64 	%rd736, [%rd57];
$L__BB3_192:
	cvt.s64.s32 	%rd551, %r175;
	add.s64 	%rd552, %rd736, %rd551;
	shl.b64 	%rd553, %rd552, 2;
	add.s64 	%rd554, %rd4, %rd553;
	st.global.u32 	[%rd554], %r99;
	bra.uni 	$L__BB3_545;
$L__BB3_193:
	bar.sync 	0;
	setp.ne.s32 	%p359, %r100, 0;
	@%p359 bra 	$L__BB3_195;
	sub.s32 	%r1303, %r156, %r154;
	shl.b32 	%r1304, %r1303, 2;
	mov.u32 	%r1305, _ZZN3cub18CUB_300001_SM_10006detail6select23DeviceSelectSweepKernelINS2_10policy_hubIiNS0_8NullTypeEiLb0ELNS0_10SelectImplE0EE10Policy1000EN6thrust24THRUST_300001_SM_1000_NS6detail15normal_iteratorINSA_10device_ptrIiEEEEPS5_SF_PlNS0_13ScanTileStateIiLb1EEE7is_evenS5_iNS2_19streaming_context_tIlLb1EEELS6_0EEEvT0_T1_T2_T3_T4_T5_T6_T7_iT8_NS1_7vsmem_tEE19static_temp_storage;
	add.s32 	%r1306, %r1305, %r1304;
	st.shared.u32 	[%r1306], %r85;
$L__BB3_195:
	setp.ne.s32 	%p360, %r101, 0;
	@%p360 bra 	$L__BB3_197;
	sub.s32 	%r1307, %r157, %r154;
	shl.b32 	%r1308, %r1307, 2;
	mov.u32 	%r1309, _ZZN3cub18CUB_300001_SM_10006detail6select23DeviceSelectSweepKernelINS2_10policy_hubIiNS0_8NullTypeEiLb0ELNS0_10SelectImplE0EE10Policy1000EN6thrust24THRUST_300001_SM_1000_NS6detail15normal_iteratorINSA_10device_ptrIiEEEEPS5_SF_PlNS0_13ScanTileStateIiLb1EEE7is_evenS5_iNS2_19streaming_context_tIlLb1EEELS6_0EEEvT0_T1_T2_T3_T4_T5_T6_T7_iT8_NS1_7vsmem_tEE19static_temp_storage;
	add.s32 	%r1310, %r1309, %r1308;
	st.shared.u32 	[%r1310], %r86;
$L__BB3_197:
	setp.ne.s32 	%p361, %r102, 0;
	@%p361 bra 	$L__BB3_199;
	sub.s32 	%r1311, %r158, %r154;
	shl.b32 	%r1312, %r1311, 2;
	mov.u32 	%r1313, _ZZN3cub18CUB_300001_SM_10006detail6select23DeviceSelectSweepKernelINS2_10policy_hubIiNS0_8NullTypeEiLb0ELNS0_10SelectImplE0EE10Policy1000EN6thrust24THRUST_300001_SM_1000_NS6detail15normal_iteratorINSA_10device_ptrIiEEEEPS5_SF_PlNS0_13ScanTileStateIiLb1EEE7is_evenS5_iNS2_19streaming_context_tIlLb1EEELS6_0EEEvT0_T1_T2_T3_T4_T5_T6_T7_iT8_NS1_7vsmem_tEE19static_temp_storage;
	add.s32 	%r1314, %r1313, %r1312;
	st.shared.u32 	[%r1314], %r87;
$L__BB3_199:
	setp.ne.s32 	%p362, %r103, 0;
	@%p362 bra 	$L__BB3_201;
	sub.s32 	%r1315, %r159, %r154;
	shl.b32 	%r1316, %r1315, 2;
	mov.u32 	%r1317, _ZZN3cub18CUB_300001_SM_10006detail6select23DeviceSelectSweepKernelINS2_10policy_hubIiNS0_8NullTypeEiLb0ELNS0_10SelectImplE0EE10Policy1000EN6thrust24THRUST_300001_SM_1000_NS6detail15normal_iteratorINSA_10device_ptrIiEEEEPS5_SF_PlNS0_13ScanTileStateIiLb1EEE7is_evenS5_iNS2_19streaming_context_tIlLb1EEELS6_0EEEvT0_T1_T2_T3_T4_T5_T6_T7_iT8_NS1_7vsmem_tEE19static_temp_storage;
	add.s32 	%r1318, %r1317, %r1316;
	st.shared.u32 	[%r1318], %r88;
$L__BB3_201:
	setp.ne.s32 	%p363, %r104, 0;
	@%p363 bra 	$L__BB3_203;
	sub.s32 	%r1319, %r160, %r154;
	shl.b32 	%r1320, %r1319, 2;
	mov.u32 	%r1321, _ZZN3cub18CUB_300001_SM_10006detail6select23DeviceSelectSweepKernelINS2_10policy_hubIiNS0_8NullTypeEiLb0ELNS0_10SelectImplE0EE10Policy1000EN6thrust24THRUST_300001_SM_1000_NS6detail15normal_iteratorINSA_10device_ptrIiEEEEPS5_SF_PlNS0_13ScanTileStateIiLb1EEE7is_evenS5_iNS2_19streaming_context_tIlLb1EEELS6_0EEEvT0_T1_T2_T3_T4_T5_T6_T7_iT8_NS1_7vsmem_tEE19static_temp_storage;
	add.s32 	%r1322, %r1321, %r1320;
	st.shared.u32 	[%r1322], %r89;
$L__BB3_203:
	setp.ne.s32 	%p364, %r105, 0;
	@%p364 bra 	$L__BB3_205;
	sub.s32 	%r1323, %r161, %r154;
	shl.b32 	%r1324, %r1323, 2;
	mov.u32 	%r1325, _ZZN3cub18CUB_300001_SM_10006detail6select23DeviceSelectSweepKernelINS2_10policy_hubIiNS0_8NullTypeEiLb0ELNS0_10SelectImplE0EE10Policy1000EN6thrust24THRUST_300001_SM_1000_NS6detail15normal_iteratorINSA_10device_ptrIiEEEEPS5_SF_PlNS0_13ScanTileStateIiLb1EEE7is_evenS5_iNS2_19streaming_context_tIlLb1EEELS6_0EEEvT0_T1_T2_T3_T4_T5_T6_T7_iT8_NS1_7vsmem_tEE19static_temp_storage;
	add.s32 	%r1326, %r1325, %r1324;
	st.shared.u32 	[%r1326], %r90;
$L__BB3_205:
	setp.ne.s32 	%p365, %r106, 0;
	@%p365 bra 	$L__BB3_207;
	sub.s32 	%r1327, %r162, %r154;
	shl.b32 	%r1328, %r1327, 2;
	mov.u32 	%r1329, _ZZN3cub18CUB_300001_SM_10006detail6select23DeviceSelectSweepKernelINS2_10policy_hubIiNS0_8NullTypeEiLb0ELNS0_10SelectImplE0EE10Policy1000EN6thrust24THRUST_300001_SM_1000_NS6detail15normal_iteratorINSA_10device_ptrIiEEEEPS5_SF_PlNS0_13ScanTileStateIiLb1EEE7is_evenS5_iNS2_19streaming_context_tIlLb1EEELS6_0EEEvT0_T1_T2_T3_T4_T5_T6_T7_iT8_NS1_7vsmem_tEE19static_temp_storage;
	add.s32 	%r1330, %r1329, %r1328;
	st.shared.u32 	[%r1330], %r91;
$L__BB3_207:
	setp.ne.s32 	%p366, %r107, 0;
	@%p366 bra 	$L__BB3_209;
	sub.s32 	%r1331, %r163, %r154;
	shl.b32 	%r1332, %r1331, 2;
	mov.u32 	%r1333, _ZZN3cub18CUB_300001_SM_10006detail6select23DeviceSelectSweepKernelINS2_10policy_hubIiNS0_8NullTypeEiLb0ELNS0_10SelectImplE0EE10Policy1000EN6thrust24THRUST_300001_SM_1000_NS6detail15normal_iteratorINSA_10device_ptrIiEEEEPS5_SF_PlNS0_13ScanTileStateIiLb1EEE7is_evenS5_iNS2_19streaming_context_tIlLb1EEELS6_0EEEvT0_T1_T2_T3_T4_T5_T6_T7_iT8_NS1_7vsmem_tEE19static_temp_storage;
	add.s32 	%r1334, %r1333, %r1332;
	st.shared.u32 	[%r1334], %r92;
$L__BB3_209:
	setp.ne.s32 	%p367, %r165, 0;
	@%p367 bra 	$L__BB3_211;
	sub.s32 	%r1335, %r164, %r154;
	shl.b32 	%r1336, %r1335, 2;
	mov.u32 	%r1337, _ZZN3cub18CUB_300001_SM_10006detail6select23DeviceSelectSweepKernelINS2_10policy_hubIiNS0_8NullTypeEiLb0ELNS0_10SelectImplE0EE10Policy1000EN6thrust24THRUST_300001_SM_1000_NS6detail15normal_iteratorINSA_10device_ptrIiEEEEPS5_SF_PlNS0_13ScanTileStateIiLb1EEE7is_evenS5_iNS2_19streaming_context_tIlLb1EEELS6_0EEEvT0_T1_T2_T3_T4_T5_T6_T7_iT8_NS1_7vsmem_tEE19static_temp_storage;
	add.s32 	%r1338, %r1337, %r1336;
	st.shared.u32 	[%r1338], %r93;
$L__BB3_211:
	setp.ne.s32 	%p368, %r108, 0;
	@%p368 bra 	$L__BB3_213;
	sub.s32 	%r1339, %r166, %r154;
	shl.b32 	%r1340, %r1339, 2;
	mov.u32 	%r1341, _ZZN3cub18CUB_300001_SM_10006detail6select23DeviceSelectSweepKernelINS2_10policy_hubIiNS0_8NullTypeEiLb0ELNS0_10SelectImplE0EE10Policy1000EN6thrust24THRUST_300001_SM_1000_NS6detail15normal_iteratorINSA_10device_ptrIiEEEEPS5_SF_PlNS0_13ScanTileStateIiLb1EEE7is_evenS5_iNS2_19streaming_context_tIlLb1EEELS6_0EEEvT0_T1_T2_T3_T4_T5_T6_T7_iT8_NS1_7vsmem_tEE19static_temp_storage;
	add.s32 	%r1342, %r1341, %r1340;
	st.shared.u32 	[%r1342], %r94;
$L__BB3_213:
	setp.ne.s32 	%p369, %r168, 0;
	@%p369 bra 	$L__BB3_215;
	sub.s32 	%r1343, %r167, %r154;
	shl.b32 	%r1344, %r1343, 2;
	mov.u32 	%r1345, _ZZN3cub18CUB_300001_SM_10006detail6select23DeviceSelectSweepKernelINS2_10policy_hubIiNS0_8NullTypeEiLb0ELNS0_10SelectImplE0EE10Policy1000EN6thrust24THRUST_300001_SM_1000_NS6detail15normal_iteratorINSA_10device_ptrIiEEEEPS5_SF_PlNS0_13ScanTileStateIiLb1EEE7is_evenS5_iNS2_19streaming_context_tIlLb1EEELS6_0EEEvT0_T1_T2_T3_T4_T5_T6_T7_iT8_NS1_7vsmem_tEE19static_temp_storage;
	add.s32 	%r1346, %r1345, %r1344;
	st.shared.u32 	[%r1346], %r95;
$L__BB3_215:
	setp.ne.s32 	%p370, %r170, 0;
	@%p370 bra 	$L__BB3_217;
	sub.s32 	%r1347, %r169, %r154;
	shl.b32 	%r1348, %r1347, 2;
	mov.u32 	%r1349, _ZZN3cub18CUB_300001_SM_10006detail6select23DeviceSelectSweepKernelINS2_10policy_hubIiNS0_8NullTypeEiLb0ELNS0_10SelectImplE0EE10Policy1000EN6thrust24THRUST_300001_SM_1000_NS6detail15normal_iteratorINSA_10device_ptrIiEEEEPS5_SF_PlNS0_13ScanTileStateIiLb1EEE7is_evenS5_iNS2_19streaming_context_tIlLb1EEELS6_0EEEvT0_T1_T2_T3_T4_T5_T6_T7_iT8_NS1_7vsmem_tEE19static_temp_storage;
	add.s32 	%r1350, %r1349, %r1348;
	st.shared.u32 	[%r1350], %r96;
$L__BB3_217:
	setp.ne.s32 	%p371, %r172, 0;
	@%p371 bra 	$L__BB3_219;
	sub.s32 	%r1351, %r171, %r154;
	shl.b32 	%r1352, %r1351, 2;
	mov.u32 	%r1353, _ZZN3cub18CUB_300001_SM_10006detail6select23DeviceSelectSweepKernelINS2_10policy_hubIiNS0_8NullTypeEiLb0ELNS0_10SelectImplE0EE10Policy1000EN6thrust24THRUST_300001_SM_1000_NS6detail15normal_iteratorINSA_10device_ptrIiEEEEPS5_SF_PlNS0_13ScanTileStateIiLb1EEE7is_evenS5_iNS2_19streaming_context_tIlLb1EEELS6_0EEEvT0_T1_T2_T3_T4_T5_T6_T7_iT8_NS1_7vsmem_tEE19static_temp_storage;
	add.s32 	%r1354, %r1353, %r1352;
	st.shared.u32 	[%r1354], %r97;
$L__BB3_219:
	setp.ne.s32 	%p372, %r174, 0;
	@%p372 bra 	$L__BB3_221;
	sub.s32 	%r1355, %r173, %r154;
	shl.b32 	%r1356, %r1355, 2;
	mov.u32 	%r1357, _ZZN3cub18CUB_300001_SM_10006detail6select23DeviceSelectSweepKernelINS2_10policy_hubIiNS0_8NullTypeEiLb0ELNS0_10SelectImplE0EE10Policy1000EN6thrust24THRUST_300001_SM_1000_NS6detail15normal_iteratorINSA_10device_ptrIiEEEEPS5_SF_PlNS0_13ScanTileStateIiLb1EEE7is_evenS5_iNS2_19streaming_context_tIlLb1EEELS6_0EEEvT0_T1_T2_T3_T4_T5_T6_T7_iT8_NS1_7vsmem_tEE19static_temp_storage;
	add.s32 	%r1358, %r1357, %r1356;
	st.shared.u32 	[%r1358], %r98;
$L__BB3_221:
	and.b32  	%r1359, %r99, 1;
	setp.eq.b32 	%p373, %r1359, 1;
	@%p373 bra 	$L__BB3_223;
	sub.s32 	%r1360, %r175, %r154;
	shl.b32 	%r1361, %r1360, 2;
	mov.u32 	%r1362, _ZZN3cub18CUB_300001_SM_10006detail6select23DeviceSelectSweepKernelINS2_10policy_hubIiNS0_8NullTypeEiLb0ELNS0_10SelectImplE0EE10Policy1000EN6thrust24THRUST_300001_SM_1000_NS6detail15normal_iteratorINSA_10device_ptrIiEEEEPS5_SF_PlNS0_13ScanTileStateIiLb1EEE7is_evenS5_iNS2_19streaming_context_tIlLb1EEELS6_0EEEvT0_T1_T2_T3_T4_T5_T6_T7_iT8_NS1_7vsmem_tEE19static_temp_storage;
	add.s32 	%r1363, %r1362, %r1361;
	st.shared.u32 	[%r1363], %r99;
$L__BB3_223:
	bar.sync 	0;
	setp.ge.s32 	%p374, %r1682, %r155;
	@%p374 bra 	$L__BB3_545;
	mov.u64 	%rd555, %rd201;
	ld.param.u8 	%rs4, [%rd555];
	ld.param.u64 	%rd556, [%rd555+24];
	cvta.to.global.u64 	%rd58, %rd556;
	not.b32 	%r1364, %r1682;
	add.s32 	%r176, %r155, %r1364;
	mul.hi.u32 	%r1365, %r176, -1431655765;
	shr.u32 	%r1366, %r1365, 8;
	add.s32 	%r177, %r1366, 1;
	and.b32  	%r1367, %r1366, 3;
	setp.eq.s32 	%p375, %r1367, 3;
	@%p375 bra 	$L__BB3_229;
	and.b32  	%r1368, %r177, 3;
	add.s32 	%r1681, %r154, %r1682;
	shl.b32 	%r1369, %r1682, 2;
	mov.u32 	%r1370, _ZZN3cub18CUB_300001_SM_10006detail6select23DeviceSelectSweepKernelINS2_10policy_hubIiNS0_8NullTypeEiLb0ELNS0_10SelectImplE0EE10Policy1000EN6thrust24THRUST_300001_SM_1000_NS6detail15normal_iteratorINSA_10device_ptrIiEEEEPS5_SF_PlNS0_13ScanTileStateIiLb1EEE7is_evenS5_iNS2_19streaming_context_tIlLb1EEELS6_0EEEvT0_T1_T2_T3_T4_T5_T6_T7_iT8_NS1_7vsmem_tEE19static_temp_storage;
	add.s32 	%r1680, %r1370, %r1369;
	neg.s32 	%r1679, %r1368;
	mad.lo.s32 	%r1682, %r1368, 384, %r1682;
$L__BB3_226:
	.pragma "nounroll";
	setp.ne.s16 	%p376, %rs4, 0;
	mov.b64 	%rd717, 0;
	@%p376 bra 	$L__BB3_228;
	ld.global.u64 	%rd717, [%rd58];
$L__BB3_228:
	cvt.s64.s32 	%rd558, %r1681;
	add.s64 	%rd559, %rd717, %rd558;
	shl.b64 	%rd560, %rd559, 2;
	add.s64 	%rd561, %rd4, %rd560;
	ld.shared.u32 	%r1371, [%r1680];
	st.global.u32 	[%rd561], %r1371;
	add.s32 	%r1681, %r1681, 384;
	add.s32 	%r1680, %r1680, 1536;
	add.s32 	%r1679, %r1679, 1;
	setp.ne.s32 	%p377, %r1679, 0;
	@%p377 bra 	$L__BB3_226;
$L__BB3_229:
	setp.lt.u32 	%p378, %r176, 1152;
	@%p378 bra 	$L__BB3_545;
	add.s32 	%r1684, %r154, %r1682;
	shl.b32 	%r1372, %r1682, 2;
	mov.u32 	%r1373, _ZZN3cub18CUB_300001_SM_10006detail6select23DeviceSelectSweepKernelINS2_10policy_hubIiNS0_8NullTypeEiLb0ELNS0_10SelectImplE0EE10Policy1000EN6thrust24THRUST_300001_SM_1000_NS6detail15normal_iteratorINSA_10device_ptrIiEEEEPS5_SF_PlNS0_13ScanTileStateIiLb1EEE7is_evenS5_iNS2_19streaming_context_tIlLb1EEELS6_0EEEvT0_T1_T2_T3_T4_T5_T6_T7_iT8_NS1_7vsmem_tEE19static_temp_storage;
	add.s32 	%r1374, %r1372, %r1373;
	add.s32 	%r1683, %r1374, 3072;
$L__BB3_231:
	setp.ne.s16 	%p379, %rs4, 0;
	cvt.s64.s32 	%rd61, %r1684;
	mov.b64 	%rd718, 0;
	@%p379 bra 	$L__BB3_233;
	ld.global.u64 	%rd718, [%rd58];
$L__BB3_233:
	setp.ne.s16 	%p380, %rs4, 0;
	add.s64 	%rd564, %rd718, %rd61;
	shl.b64 	%rd565, %rd564, 2;
	add.s64 	%rd566, %rd4, %rd565;
	ld.shared.u32 	%r1375, [%r1683+-3072];
	st.global.u32 	[%rd566], %r1375;
	mov.b64 	%rd719, 0;
	@%p380 bra 	$L__BB3_235;
	ld.global.u64 	%rd719, [%rd58];
$L__BB3_235:
	setp.ne.s16 	%p381, %rs4, 0;
	add.s64 	%rd568, %rd719, %rd61;
	shl.b64 	%rd569, %rd568, 2;
	add.s64 	%rd570, %rd4, %rd569;
	ld.shared.u32 	%r1376, [%r1683+-1536];
	st.global.u32 	[%rd570+1536], %r1376;
	mov.b64 	%rd720, 0;
	@%p381 bra 	$L__BB3_237;
	ld.global.u64 	%rd720, [%rd58];
$L__BB3_237:
	setp.ne.s16 	%p382, %rs4, 0;
	add.s64 	%rd572, %rd720, %rd61;
	shl.b64 	%rd573, %rd572, 2;
	add.s64 	%rd574, %rd4, %rd573;
	ld.shared.u32 	%r1377, [%r1683];
	st.global.u32 	[%rd574+3072], %r1377;
	mov.b64 	%rd721, 0;
	@%p382 bra 	$L__BB3_239;
	ld.global.u64 	%rd721, [%rd58];
$L__BB3_239:
	cvt.u32.u64 	%r1378, %rd61;
	add.s64 	%rd575, %rd721, %rd61;
	shl.b64 	%rd576, %rd575, 2;
	add.s64 	%rd577, %rd4, %rd576;
	ld.shared.u32 	%r1379, [%r1683+1536];
	st.global.u32 	[%rd577+4608], %r1379;
	add.s32 	%r1682, %r1682, 1536;
	add.s32 	%r1684, %r1378, 1536;
	add.s32 	%r1683, %r1683, 6144;
	setp.lt.s32 	%p383, %r1682, %r155;
	@%p383 bra 	$L__BB3_231;
	bra.uni 	$L__BB3_545;
$L__BB3_240:
	ld.param.u32 	%r1654, [_ZN3cub18CUB_300001_SM_10006detail6select23DeviceSelectSweepKernelINS2_10policy_hubIiNS0_8NullTypeEiLb0ELNS0_10SelectImplE0EE10Policy1000EN6thrust24THRUST_300001_SM_1000_NS6detail15normal_iteratorINSA_10device_ptrIiEEEEPS5_SF_PlNS0_13ScanTileStateIiLb1EEE7is_evenS5_iNS2_19streaming_context_tIlLb1EEELS6_0EEEvT0_T1_T2_T3_T4_T5_T6_T7_iT8_NS1_7vsmem_tE_param_7];
	sub.s32 	%r197, %r1654, %r2;
	setp.ne.s32 	%p2, %r1721, 0;
	@%p2 bra 	$L__BB3_381;
	ld.param.u8 	%rs32, [%rd1];
	setp.eq.s16 	%p161, %rs32, 0;
	ld.param.u64 	%rd334, [%rd1+16];
	selp.b64 	%rd335, %rd334, 0, %p161;
	cvt.u64.u32 	%rd336, %r2;
	add.s64 	%rd337, %rd335, %rd336;
	mov.u32 	%r850, %tid.x;
	and.b32  	%r851, %r850, 31;
	and.b32  	%r852, %r850, 992;
	mul.lo.s32 	%r853, %r852, 15;
	or.b32  	%r198, %r853, %r851;
	setp.ge.s32 	%p162, %r198, %r197;
	cvt.u64.u32 	%rd338, %r198;
	add.s64 	%rd339, %rd337, %rd338;
	shl.b64 	%rd340, %rd339, 2;
	add.s64 	%rd100, %rd3, %rd340;
	@%p162 bra 	$L__BB3_243;
	ld.global.u32 	%r1686, [%rd100];
$L__BB3_243:
	add.s32 	%r855, %r198, 32;
	setp.ge.s32 	%p163, %r855, %r197;
	@%p163 bra 	$L__BB3_245;
	ld.global.u32 	%r1687, [%rd100+128];
$L__BB3_245:
	add.s32 	%r857, %r198, 64;
	setp.ge.s32 	%p164, %r857, %r197;
	@%p164 bra 	$L__BB3_247;
	ld.global.u32 	%r1688, [%rd100+256];
$L__BB3_247:
	add.s32 	%r859, %r198, 96;
	setp.ge.s32 	%p165, %r859, %r197;
	@%p165 bra 	$L__BB3_249;
	ld.global.u32 	%r1689, [%rd100+384];
$L__BB3_249:
	add.s32 	%r861, %r198, 128;
	setp.ge.s32 	%p166, %r861, %r197;
	@%p166 bra 	$L__BB3_251;
	ld.global.u32 	%r1690, [%rd100+512];
$L__BB3_251:
	add.s32 	%r863, %r198, 160;
	setp.ge.s32 	%p167, %r863, %r197;
	@%p167 bra 	$L__BB3_253;
	ld.global.u32 	%r1691, [%rd100+640];
$L__BB3_253:
	add.s32 	%r865, %r198, 192;
	setp.ge.s32 	%p168, %r865, %r197;
	@%p168 bra 	$L__BB3_255;
	ld.global.u32 	%r1692, [%rd100+768];
$L__BB3_255:
	add.s32 	%r867, %r198, 224;
	setp.ge.s32 	%p169, %r867, %r197;
	@%p169 bra 	$L__BB3_257;
	ld.global.u32 	%r1693, [%rd100+896];
$L__BB3_257:
	add.s32 	%r869, %r198, 256;
	setp.ge.s32 	%p170, %r869, %r197;
	@%p170 bra 	$L__BB3_259;
	ld.global.u32 	%r1694, [%rd100+1024];
$L__BB3_259:
	add.s32 	%r871, %r198, 288;
	setp.ge.s32 	%p171, %r871, %r197;
	@%p171 bra 	$L__BB3_261;
	ld.global.u32 	%r1695, [%rd100+1152];
$L__BB3_261:
	add.s32 	%r873, %r198, 320;
	setp.ge.s32 	%p172, %r873, %r197;
	@%p172 bra 	$L__BB3_263;
	ld.global.u32 	%r1696, [%rd100+1280];
$L__BB3_263:
	add.s32 	%r875, %r198, 352;
	setp.ge.s32 	%p173, %r875, %r197;
	@%p173 bra 	$L__BB3_265;
	ld.global.u32 	%r1697, [%rd100+1408];
$L__BB3_265:
	add.s32 	%r877, %r198, 384;
	setp.ge.s32 	%p174, %r877, %r197;
	@%p174 bra 	$L__BB3_267;
	ld.global.u32 	%r1698, [%rd100+1536];
$L__BB3_267:
	add.s32 	%r879, %r198, 416;
	setp.ge.s32 	%p175, %r879, %r197;
	@%p175 bra 	$L__BB3_269;
	ld.global.u32 	%r1699, [%rd100+1664];
$L__BB3_269:
	add.s32 	%r881, %r198, 448;
	setp.ge.s32 	%p176, %r881, %r197;
	@%p176 bra 	$L__BB3_271;
	ld.global.u32 	%r1700, [%rd100+1792];
$L__BB3_271:
	ld.param.u32 	%r1658, [_ZN3cub18CUB_300001_SM_10006detail6select23DeviceSelectSweepKernelINS2_10policy_hubIiNS0_8NullTypeEiLb0ELNS0_10SelectImplE0EE10Policy1000EN6thrust24THRUST_300001_SM_1000_NS6detail15normal_iteratorINSA_10device_ptrIiEEEEPS5_SF_PlNS0_13ScanTileStateIiLb1EEE7is_evenS5_iNS2_19streaming_context_tIlLb1EEELS6_0EEEvT0_T1_T2_T3_T4_T5_T6_T7_iT8_NS1_7vsmem_tE_param_7];
	// begin inline asm
	mov.u32 %r882, %laneid;
	// end inline asm
	shr.u32 	%r230, %r850, 5;
	mad.lo.s32 	%r914, %r230, 480, %r882;
	shl.b32 	%r915, %r914, 2;
	mov.u32 	%r916, _ZZN3cub18CUB_300001_SM_10006detail6select23DeviceSelectSweepKernelINS2_10policy_hubIiNS0_8NullTypeEiLb0ELNS0_10SelectImplE0EE10Policy1000EN6thrust24THRUST_300001_SM_1000_NS6detail15normal_iteratorINSA_10device_ptrIiEEEEPS5_SF_PlNS0_13ScanTileStateIiLb1EEE7is_evenS5_iNS2_19streaming_context_tIlLb1EEELS6_0EEEvT0_T1_T2_T3_T4_T5_T6_T7_iT8_NS1_7vsmem_tEE19static_temp_storage;
	add.s32 	%r917, %r916, %r915;
	st.shared.u32 	[%r917], %r1686;
	st.shared.u32 	[%r917+128], %r1687;
	st.shared.u32 	[%r917+256], %r1688;
	st.shared.u32 	[%r917+384], %r1689;
	st.shared.u32 	[%r917+512], %r1690;
	st.shared.u32 	[%r917+640], %r1691;
	st.shared.u32 	[%r917+768], %r1692;
	st.shared.u32 	[%r917+896], %r1693;
	st.shared.u32 	[%r917+1024], %r1694;
	st.shared.u32 	[%r917+1152], %r1695;
	st.shared.u32 	[%r917+1280], %r1696;
	st.shared.u32 	[%r917+1408], %r1697;
	st.shared.u32 	[%r917+1536], %r1698;
	st.shared.u32 	[%r917+1664], %r1699;
	st.shared.u32 	[%r917+1792], %r1700;
	bar.warp.sync 	-1;
	mad.lo.s32 	%r918, %r882, 56, %r917;
	ld.shared.u32 	%r231, [%r918];
	not.b32 	%r919, %r231;
	ld.shared.u32 	%r232, [%r918+4];
	not.b32 	%r920, %r232;
	ld.shared.u32 	%r233, [%r918+8];
	not.b32 	%r921, %r233;
	ld.shared.u32 	%r234, [%r918+12];
	not.b32 	%r922, %r234;
	ld.shared.u32 	%r235, [%r918+16];
	not.b32 	%r923, %r235;
	ld.shared.u32 	%r236, [%r918+20];
	not.b32 	%r924, %r236;
	ld.shared.u32 	%r237, [%r918+24];
	not.b32 	%r925, %r237;
	ld.shared.u32 	%r238, [%r918+28];
	not.b32 	%r926, %r238;
	ld.shared.u32 	%r239, [%r918+32];
	not.b32 	%r927, %r239;
	ld.shared.u32 	%r240, [%r918+36];
	not.b32 	%r928, %r240;
	ld.shared.u32 	%r241, [%r918+40];
	not.b32 	%r929, %r241;
	ld.shared.u32 	%r242, [%r918+44];
	not.b32 	%r930, %r242;
	ld.shared.u32 	%r243, [%r918+48];
	not.b32 	%r931, %r243;
	ld.shared.u32 	%r244, [%r918+52];
	not.b32 	%r932, %r244;
	ld.shared.u32 	%r245, [%r918+56];
	not.b32 	%r933, %r245;
	mul.lo.s32 	%r934, %r850, 15;
	mad.lo.s32 	%r938, %r459, %r460, %r461;
	mul.lo.s32 	%r939, %r938, 5760;
	sub.s32 	%r246, %r1658, %r939;
	setp.lt.s32 	%p177, %r934, %r246;
	and.b32  	%r940, %r919, 1;
	selp.b32 	%r247, %r940, 1, %p177;
	add.s32 	%r941, %r934, 1;
	setp.lt.s32 	%p178, %r941, %r246;
	and.b32  	%r942, %r920, 1;
	selp.b32 	%r248, %r942, 1, %p178;
	add.s32 	%r943, %r934, 2;
	setp.lt.s32 	%p179, %r943, %r246;
	and.b32  	%r944, %r921, 1;
	selp.b32 	%r249, %r944, 1, %p179;
	add.s32 	%r945, %r934, 3;
	setp.lt.s32 	%p180, %r945, %r246;
	and.b32  	%r946, %r922, 1;
	selp.b32 	%r250, %r946, 1, %p180;
	add.s32 	%r947, %r934, 4;
	setp.lt.s32 	%p181, %r947, %r246;
	and.b32  	%r948, %r923, 1;
	selp.b32 	%r251, %r948, 1, %p181;
	add.s32 	%r949, %r934, 5;
	setp.lt.s32 	%p182, %r949, %r246;
	and.b32  	%r950, %r924, 1;
	selp.b32 	%r252, %r950, 1, %p182;
	add.s32 	%r951, %r934, 6;
	setp.lt.s32 	%p183, %r951, %r246;
	and.b32  	%r952, %r925, 1;
	selp.b32 	%r253, %r952, 1, %p183;
	add.s32 	%r953, %r934, 7;
	setp.lt.s32 	%p184, %r953, %r246;
	and.b32  	%r954, %r926, 1;
	selp.b32 	%r254, %r954, 1, %p184;
	add.s32 	%r955, %r934, 8;
	setp.lt.s32 	%p185, %r955, %r246;
	and.b32  	%r956, %r927, 1;
	selp.b32 	%r255, %r956, 1, %p185;
	add.s32 	%r957, %r934, 9;
	setp.lt.s32 	%p186, %r957, %r246;
	and.b32  	%r958, %r928, 1;
	selp.b32 	%r256, %r958, 1, %p186;
	add.s32 	%r959, %r934, 10;
	setp.lt.s32 	%p187, %r959, %r246;
	and.b32  	%r960, %r929, 1;
	selp.b32 	%r257, %r960, 1, %p187;
	add.s32 	%r961, %r934, 11;
	setp.lt.s32 	%p188, %r961, %r246;
	and.b32  	%r962, %r930, 1;
	selp.b32 	%r258, %r962, 1, %p188;
	add.s32 	%r963, %r934, 12;
	setp.lt.s32 	%p189, %r963, %r246;
	and.b32  	%r964, %r931, 1;
	selp.b32 	%r259, %r964, 1, %p189;
	add.s32 	%r965, %r934, 13;
	setp.lt.s32 	%p190, %r965, %r246;
	and.b32  	%r966, %r932, 1;
	selp.b32 	%r260, %r966, 1, %p190;
	add.s32 	%r967, %r934, 14;
	setp.lt.s32 	%p191, %r967, %r246;
	and.b32  	%r968, %r933, 1;
	selp.b32 	%r261, %r968, 1, %p191;
	bar.sync 	0;
	add.s32 	%r969, %r248, %r247;
	add.s32 	%r970, %r249, %r969;
	add.s32 	%r971, %r250, %r970;
	add.s32 	%r972, %r251, %r971;
	add.s32 	%r973, %r252, %r972;
	add.s32 	%r974, %r253, %r973;
	add.s32 	%r975, %r254, %r974;
	add.s32 	%r976, %r255, %r975;
	add.s32 	%r977, %r256, %r976;
	add.s32 	%r978, %r257, %r977;
	add.s32 	%r979, %r258, %r978;
	add.s32 	%r980, %r259, %r979;
	add.s32 	%r981, %r260, %r980;
	add.s32 	%r887, %r261, %r981;
	mov.b32 	%r885, 1;
	mov.b32 	%r910, 0;
	mov.b32 	%r912, -1;
	// begin inline asm
	{  .reg .s32 r0;  .reg .pred p;  shfl.sync.up.b32 r0|p, %r887, %r885, %r910, %r912;  @p add.s32 r0, r0, %r887;  mov.s32 %r883, r0;}
	// end inline asm
	mov.b32 	%r891, 2;
	// begin inline asm
	{  .reg .s32 r0;  .reg .pred p;  shfl.sync.up.b32 r0|p, %r883, %r891, %r910, %r912;  @p add.s32 r0, r0, %r883;  mov.s32 %r889, r0;}
	// end inline asm
	mov.b32 	%r897, 4;
	// begin inline asm
	{  .reg .s32 r0;  .reg .pred p;  shfl.sync.up.b32 r0|p, %r889, %r897, %r910, %r912;  @p add.s32 r0, r0, %r889;  mov.s32 %r895, r0;}
	// end inline asm
	mov.b32 	%r903, 8;
	// begin inline asm
	{  .reg .s32 r0;  .reg .pred p;  shfl.sync.up.b32 r0|p, %r895, %r903, %r910, %r912;  @p add.s32 r0, r0, %r895;  mov.s32 %r901, r0;}
	// end inline asm
	mov.b32 	%r909, 16;
	// begin inline asm
	{  .reg .s32 r0;  .reg .pred p;  shfl.sync.up.b32 r0|p, %r901, %r909, %r910, %r912;  @p add.s32 r0, r0, %r901;  mov.s32 %r907, r0;}
	// end inline asm
	setp.ne.s32 	%p192, %r882, 31;
	@%p192 bra 	$L__BB3_273;
	shl.b32 	%r982, %r230, 2;
	add.s32 	%r984, %r916, %r982;
	st.shared.u32 	[%r984], %r907;
$L__BB3_273:
	bar.sync 	0;
	ld.shared.v4.u32 	{%r263, %r264, %r265, %r266}, [_ZZN3cub18CUB_300001_SM_10006detail6select23DeviceSelectSweepKernelINS2_10policy_hubIiNS0_8NullTypeEiLb0ELNS0_10SelectImplE0EE10Policy1000EN6thrust24THRUST_300001_SM_1000_NS6detail15normal_iteratorINSA_10device_ptrIiEEEEPS5_SF_PlNS0_13ScanTileStateIiLb1EEE7is_evenS5_iNS2_19streaming_context_tIlLb1EEELS6_0EEEvT0_T1_T2_T3_T4_T5_T6_T7_iT8_NS1_7vsmem_tEE19static_temp_storage];
	mov.u32 	%r985, %tid.x;
	shr.u32 	%r986, %r985, 5;
	add.s32 	%r987, %r264, %r263;
	setp.eq.s32 	%p193, %r986, 2;
	selp.b32 	%r988, %r987, %r263, %p193;
	add.s32 	%r989, %r987, %r265;
	setp.eq.s32 	%p194, %r986, 3;
	selp.b32 	%r990, %r989, %r988, %p194;
	add.s32 	%r991, %r989, %r266;
	setp.eq.s32 	%p195, %r986, 4;
	selp.b32 	%r992, %r991, %r990, %p195;
	ld.shared.v4.u32 	{%r267, %r268, %r269, %r270}, [_ZZN3cub18CUB_300001_SM_10006detail6select23DeviceSelectSweepKernelINS2_10policy_hubIiNS0_8NullTypeEiLb0ELNS0_10SelectImplE0EE10Policy1000EN6thrust24THRUST_300001_SM_1000_NS6detail15normal_iteratorINSA_10device_ptrIiEEEEPS5_SF_PlNS0_13ScanTileStateIiLb1EEE7is_evenS5_iNS2_19streaming_context_tIlLb1EEELS6_0EEEvT0_T1_T2_T3_T4_T5_T6_T7_iT8_NS1_7vsmem_tEE19static_temp_storage+16];
	add.s32 	%r993, %r991, %r267;
	setp.eq.s32 	%p196, %r986, 5;
	selp.b32 	%r994, %r993, %r992, %p196;
	add.s32 	%r995, %r993, %r268;
	setp.eq.s32 	%p197, %r986, 6;
	selp.b32 	%r996, %r995, %r994, %p197;
	add.s32 	%r997, %r995, %r269;
	setp.eq.s32 	%p198, %r986, 7;
	selp.b32 	%r998, %r997, %r996, %p198;
	add.s32 	%r999, %r997, %r270;
	setp.eq.s32 	%p199, %r986, 8;
	selp.b32 	%r1000, %r999, %r998, %p199;
	ld.shared.v4.u32 	{%r271, %r272, %r273, %r274}, [_ZZN3cub18CUB_300001_SM_10006detail6select23DeviceSelectSweepKernelINS2_10policy_hubIiNS0_8NullTypeEiLb0ELNS0_10SelectImplE0EE10Policy1000EN6thrust24THRUST_300001_SM_1000_NS6detail15normal_iteratorINSA_10device_ptrIiEEEEPS5_SF_PlNS0_13ScanTileStateIiLb1EEE7is_evenS5_iNS2_19streaming_context_tIlLb1EEELS6_0EEEvT0_T1_T2_T3_T4_T5_T6_T7_iT8_NS1_7vsmem_tEE19static_temp_storage+32];
	add.s32 	%r1001, %r999, %r271;
	setp.eq.s32 	%p200, %r986, 9;
	selp.b32 	%r1002, %r1001, %r1000, %p200;
	add.s32 	%r1003, %r1001, %r272;
	setp.eq.s32 	%p201, %r986, 10;
	selp.b32 	%r1004, %r1003, %r1002, %p201;
	add.s32 	%r1005, %r1003, %r273;
	setp.eq.s32 	%p202, %r986, 11;
	selp.b32 	%r1006, %r1005, %r1004, %p202;
	setp.lt.u32 	%p203, %r985, 32;
	selp.b32 	%r1007, 0, %r1006, %p203;
	setp.eq.s32 	%p204, %r882, 0;
	add.s32 	%r1008, %r248, %r247;
	add.s32 	%r1009, %r249, %r1008;
	add.s32 	%r1010, %r250, %r1009;
	add.s32 	%r1011, %r251, %r1010;
	add.s32 	%r1012, %r252, %r1011;
	add.s32 	%r1013, %r253, %r1012;
	add.s32 	%r1014, %r254, %r1013;
	add.s32 	%r1015, %r255, %r1014;
	add.s32 	%r1016, %r256, %r1015;
	add.s32 	%r1017, %r257, %r1016;
	add.s32 	%r1018, %r258, %r1017;
	add.s32 	%r1019, %r259, %r1018;
	add.s32 	%r1020, %r260, %r1019;
	add.s32 	%r1021, %r261, %r1020;
	sub.s32 	%r1022, %r907, %r1021;
	selp.b32 	%r1023, 0, %r1022, %p204;
	add.s32 	%r275, %r1007, %r1023;
	add.s32 	%r276, %r275, %r247;
	add.s32 	%r277, %r1008, %r275;
	add.s32 	%r278, %r1009, %r275;
	add.s32 	%r279, %r1010, %r275;
	add.s32 	%r280, %r1011, %r275;
	add.s32 	%r281, %r1012, %r275;
	add.s32 	%r282, %r1013, %r275;
	add.s32 	%r283, %r1014, %r275;
	add.s32 	%r284, %r1015, %r275;
	add.s32 	%r285, %r1016, %r275;
	add.s32 	%r286, %r1017, %r275;
	add.s32 	%r287, %r1018, %r275;
	add.s32 	%r288, %r1019, %r275;
	add.s32 	%r289, %r1020, %r275;
	add.s32 	%r1024, %r246, %r274;
	add.s32 	%r1025, %r1024, %r1005;
	add.s32 	%r1742, %r1025, -5760;
	setp.gt.s32 	%p205, %r1742, 384;
	@%p205 bra 	$L__BB3_334;
	mov.u64 	%rd341, %rd201;
	ld.param.u8 	%rs5, [%rd341];
	setp.ne.s32 	%p206, %r247, 0;
	setp.lt.s32 	%p207, %r275, %r1742;
	and.pred  	%p208, %p206, %p207;
	@%p208 bra 	$L__BB3_275;
	bra.uni 	$L__BB3_278;
$L__BB3_275:
	setp.ne.s16 	%p209, %rs5, 0;
	mov.b64 	%rd744, 0;
	@%p209 bra 	$L__BB3_277;
	mov.u64 	%rd343, %rd201;
	ld.param.u64 	%rd344, [%rd343+24];
	cvta.to.global.u64 	%rd345, %rd344;
	ld.global.u64 	%rd744, [%rd345];
$L__BB3_277:
	cvt.s64.s32 	%rd346, %r275;
	add.s64 	%rd347, %rd744, %rd346;
	shl.b64 	%rd348, %rd347, 2;
	add.s64 	%rd349, %rd4, %rd348;
	st.global.u32 	[%rd349], %r231;
$L__BB3_278:
	setp.eq.s32 	%p210, %r248, 0;
	setp.ge.s32 	%p211, %r276, %r1742;
	or.pred  	%p212, %p210, %p211;
	@%p212 bra 	$L__BB3_282;
	mov.u64 	%rd351, %rd201;
	ld.param.u8 	%rs34, [%rd351];
	setp.ne.s16 	%p213, %rs34, 0;
	mov.b64 	%rd745, 0;
	@%p213 bra 	$L__BB3_281;
	mov.u64 	%rd352, %rd201;
	ld.param.u64 	%rd353, [%rd352+24];
	cvta.to.global.u64 	%rd354, %rd353;
	ld.global.u64 	%rd745, [%rd354];
$L__BB3_281:
	cvt.s64.s32 	%rd355, %r276;
	add.s64 	%rd356, %rd745, %rd355;
	shl.b64 	%rd357, %rd356, 2;
	add.s64 	%rd358, %rd4, %rd357;
	st.global.u32 	[%rd358], %r232;
$L__BB3_282:
	mov.u64 	%rd359, %rd201;
	ld.param.u64 	%rd360, [%rd359+24];
	cvta.to.global.u64 	%rd122, %rd360;
	ld.param.u8 	%rs7, [%rd359];
	setp.eq.s32 	%p214, %r249, 0;
	setp.ge.s32 	%p215, %r277, %r1742;
	or.pred  	%p216, %p214, %p215;
	@%p216 bra 	$L__BB3_286;
	setp.ne.s16 	%p217, %rs7, 0;
	mov.b64 	%rd746, 0;
	@%p217 bra 	$L__BB3_285;
	ld.global.u64 	%rd746, [%rd122];
$L__BB3_285:
	cvt.s64.s32 	%rd362, %r277;
	add.s64 	%rd363, %rd746, %rd362;
	shl.b64 	%rd364, %rd363, 2;
	add.s64 	%rd365, %rd4, %rd364;
	st.global.u32 	[%rd365], %r233;
$L__BB3_286:
	setp.eq.s32 	%p218, %r250, 0;
	setp.ge.s32 	%p219, %r278, %r1742;
	or.pred  	%p220, %p218, %p219;
	@%p220 bra 	$L__BB3_290;
	setp.ne.s16 	%p221, %rs7, 0;
	mov.b64 	%rd747, 0;
	@%p221 bra 	$L__BB3_289;
	ld.global.u64 	%rd747, [%rd122];
$L__BB3_289:
	cvt.s64.s32 	%rd367, %r278;
	add.s64 	%rd368, %rd747, %rd367;
	shl.b64 	%rd369, %rd368, 2;
	add.s64 	%rd370, %rd4, %rd369;
	st.global.u32 	[%rd370], %r234;
$L__BB3_290:
	setp.eq.s32 	%p222, %r251, 0;
	setp.ge.s32 	%p223, %r279, %r1742;
	or.pred  	%p224, %p222, %p223;
	@%p224 bra 	$L__BB3_294;
	setp.ne.s16 	%p225, %rs7, 0;
	mov.b64 	%rd748, 0;
	@%p225 bra 	$L__BB3_293;
	ld.global.u64 	%rd748, [%rd122];
$L__BB3_293:
	cvt.s64.s32 	%rd372, %r279;
	add.s64 	%rd373, %rd748, %rd372;
	shl.b64 	%rd374, %rd373, 2;
	add.s64 	%rd375, %rd4, %rd374;
	st.global.u32 	[%rd375], %r235;
$L__BB3_294:
	setp.eq.s32 	%p226, %r252, 0;
	setp.ge.s32 	%p227, %r280, %r1742;
	or.pred  	%p228, %p226, %p227;
	@%p228 bra 	$L__BB3_298;
	setp.ne.s16 	%p229, %rs7, 0;
	mov.b64 	%rd749, 0;
	@%p229 bra 	$L__BB3_297;
	ld.global.u64 	%rd749, [%rd122];
$L__BB3_297:
	cvt.s64.s32 	%rd377, %r280;
	add.s64 	%rd378, %rd749, %rd377;
	shl.b64 	%rd379, %rd378, 2;
	add.s64 	%rd380, %rd4, %rd379;
	st.global.u32 	[%rd380], %r236;
$L__BB3_298:
	setp.eq.s32 	%p230, %r253, 0;
	setp.ge.s32 	%p231, %r281, %r1742;
	or.pred  	%p232, %p230, %p231;
	@%p232 bra 	$L__BB3_302;
	setp.ne.s16 	%p233, %rs7, 0;
	mov.b64 	%rd750, 0;
	@%p233 bra 	$L__BB3_301;
	ld.global.u64 	%rd750, [%rd122];
$L__BB3_301:
	cvt.s64.s32 	%rd382, %r281;
	add.s64 	%rd383, %rd750, %rd382;
	shl.b64 	%rd384, %rd383, 2;
	add.s64 	%rd385, %rd4, %rd384;
	st.global.u32 	[%rd385], %r237;
$L__BB3_302:
	setp.eq.s32 	%p234, %r254, 0;
	setp.ge.s32 	%p235, %r282, %r1742;
	or.pred  	%p236, %p234, %p235;
	@%p236 bra 	$L__BB3_306;
	setp.ne.s16 	%p237, %rs7, 0;
	mov.b64 	%rd751, 0;
	@%p237 bra 	$L__BB3_305;
	ld.global.u64 	%rd751, [%rd122];
$L__BB3_305:
	cvt.s64.s32 	%rd387, %r282;
	add.s64 	%rd388, %rd751, %rd387;
	shl.b64 	%rd389, %rd388, 2;
	add.s64 	%rd390, %rd4, %rd389;
	st.global.u32 	[%rd390], %r238;
$L__BB3_306:
	setp.eq.s32 	%p238, %r255, 0;
	setp.ge.s32 	%p239, %r283, %r1742;
	or.pred  	%p240, %p238, %p239;
	@%p240 bra 	$L__BB3_310;
	setp.ne.s16 	%p241, %rs7, 0;
	mov.b64 	%rd752, 0;
	@%p241 bra 	$L__BB3_309;
	ld.global.u64 	%rd752, [%rd122];
$L__BB3_309:
	cvt.s64.s32 	%rd392, %r283;
	add.s64 	%rd393, %rd752, %rd392;
	shl.b64 	%rd394, %rd393, 2;
	add.s64 	%rd395, %rd4, %rd394;
	st.global.u32 	[%rd395], %r239;
$L__BB3_310:
	setp.eq.s32 	%p242, %r256, 0;
	setp.ge.s32 	%p243, %r284, %r1742;
	or.pred  	%p244, %p242, %p243;
	@%p244 bra 	$L__BB3_314;
	setp.ne.s16 	%p245, %rs7, 0;
	mov.b64 	%rd753, 0;
	@%p245 bra 	$L__BB3_313;
	ld.global.u64 	%rd753, [%rd122];
$L__BB3_313:
	cvt.s64.s32 	%rd397, %r284;
	add.s64 	%rd398, %rd753, %rd397;
	shl.b64 	%rd399, %rd398, 2;
	add.s64 	%rd400, %rd4, %rd399;
	st.global.u32 	[%rd400], %r240;
$L__BB3_314:
	setp.eq.s32 	%p246, %r257, 0;
	setp.ge.s32 	%p247, %r285, %r1742;
	or.pred  	%p248, %p246, %p247;
	@%p248 bra 	$L__BB3_318;
	setp.ne.s16 	%p249, %rs7, 0;
	mov.b64 	%rd754, 0;
	@%p249 bra 	$L__BB3_317;
	ld.global.u64 	%rd754, [%rd122];
$L__BB3_317:
	cvt.s64.s32 	%rd402, %r285;
	add.s64 	%rd403, %rd754, %rd402;
	shl.b64 	%rd404, %rd403, 2;
	add.s64 	%rd405, %rd4, %rd404;
	st.global.u32 	[%rd405], %r241;
$L__BB3_318:
	setp.eq.s32 	%p250, %r258, 0;
	setp.ge.s32 	%p251, %r286, %r1742;
	or.pred  	%p252, %p250, %p251;
	@%p252 bra 	$L__BB3_322;
	setp.ne.s16 	%p253, %rs7, 0;
	mov.b64 	%rd755, 0;
	@%p253 bra 	$L__BB3_321;
	ld.global.u64 	%rd755, [%rd122];
$L__BB3_321:
	cvt.s64.s32 	%rd407, %r286;
	add.s64 	%rd408, %rd755, %rd407;
	shl.b64 	%rd409, %rd408, 2;
	add.s64 	%rd410, %rd4, %rd409;
	st.global.u32 	[%rd410], %r242;
$L__BB3_322:
	setp.eq.s32 	%p254, %r259, 0;
	setp.ge.s32 	%p255, %r287, %r1742;
	or.pred  	%p256, %p254, %p255;
	@%p256 bra 	$L__BB3_326;
	setp.ne.s16 	%p257, %rs7, 0;
	mov.b64 	%rd756, 0;
	@%p257 bra 	$L__BB3_325;
	ld.global.u64 	%rd756, [%rd122];
$L__BB3_325:
	cvt.s64.s32 	%rd412, %r287;
	add.s64 	%rd413, %rd756, %rd412;
	shl.b64 	%rd414, %rd413, 2;
	add.s64 	%rd415, %rd4, %rd414;
	st.global.u32 	[%rd415], %r243;
$L__BB3_326:
	setp.eq.s32 	%p258, %r260, 0;
	setp.ge.s32 	%p259, %r288, %r1742;
	or.pred  	%p260, %p258, %p259;
	@%p260 bra 	$L__BB3_330;
	setp.ne.s16 	%p261, %rs7, 0;
	mov.b64 	%rd757, 0;
	@%p261 bra 	$L__BB3_329;
	ld.global.u64 	%rd757, [%rd122];
$L__BB3_329:
	cvt.s64.s32 	%rd417, %r288;
	add.s64 	%rd418, %rd757, %rd417;
	shl.b64 	%rd419, %rd418, 2;
	add.s64 	%rd420, %rd4, %rd419;
	st.global.u32 	[%rd420], %r244;
$L__BB3_330:
	setp.eq.s32 	%p262, %r261, 0;
	setp.ge.s32 	%p263, %r289, %r1742;
	or.pred  	%p264, %p262, %p263;
	@%p264 bra 	$L__BB3_537;
	setp.ne.s16 	%p265, %rs7, 0;
	mov.b64 	%rd758, 0;
	@%p265 bra 	$L__BB3_333;
	ld.global.u64 	%rd758, [%rd122];
$L__BB3_333:
	cvt.s64.s32 	%rd422, %r289;
	add.s64 	%rd423, %rd758, %rd422;
	shl.b64 	%rd424, %rd423, 2;
	add.s64 	%rd425, %rd4, %rd424;
	st.global.u32 	[%rd425], %r245;
	bra.uni 	$L__BB3_537;
$L__BB3_334:
	bar.sync 	0;
	setp.eq.s32 	%p266, %r247, 0;
	@%p266 bra 	$L__BB3_336;
	shl.b32 	%r1026, %r275, 2;
	mov.u32 	%r1027, _ZZN3cub18CUB_300001_SM_10006detail6select23DeviceSelectSweepKernelINS2_10policy_hubIiNS0_8NullTypeEiLb0ELNS0_10SelectImplE0EE10Policy1000EN6thrust24THRUST_300001_SM_1000_NS6detail15normal_iteratorINSA_10device_ptrIiEEEEPS5_SF_PlNS0_13ScanTileStateIiLb1EEE7is_evenS5_iNS2_19streaming_context_tIlLb1EEELS6_0EEEvT0_T1_T2_T3_T4_T5_T6_T7_iT8_NS1_7vsmem_tEE19static_temp_storage;
	add.s32 	%r1028, %r1027, %r1026;
	st.shared.u32 	[%r1028], %r231;
$L__BB3_336:
	setp.eq.s32 	%p267, %r248, 0;
	@%p267 bra 	$L__BB3_338;
	shl.b32 	%r1029, %r276, 2;
	mov.u32 	%r1030, _ZZN3cub18CUB_300001_SM_10006detail6select23DeviceSelectSweepKernelINS2_10policy_hubIiNS0_8NullTypeEiLb0ELNS0_10SelectImplE0EE10Policy1000EN6thrust24THRUST_300001_SM_1000_NS6detail15normal_iteratorINSA_10device_ptrIiEEEEPS5_SF_PlNS0_13ScanTileStateIiLb1EEE7is_evenS5_iNS2_19streaming_context_tIlLb1EEELS6_0EEEvT0_T1_T2_T3_T4_T5_T6_T7_iT8_NS1_7vsmem_tEE19static_temp_storage;
	add.s32 	%r1031, %r1030, %r1029;
	st.shared.u32 	[%r1031], %r232;
$L__BB3_338:
	setp.eq.s32 	%p268, %r249, 0;
	@%p268 bra 	$L__BB3_340;
	shl.b32 	%r1032, %r277, 2;
	mov.u32 	%r1033, _ZZN3cub18CUB_300001_SM_10006detail6select23DeviceSelectSweepKernelINS2_10policy_hubIiNS0_8NullTypeEiLb0ELNS0_10SelectImplE0EE10Policy1000EN6thrust24THRUST_300001_SM_1000_NS6detail15normal_iteratorINSA_10device_ptrIiEEEEPS5_SF_PlNS0_13ScanTileStateIiLb1EEE7is_evenS5_iNS2_19streaming_context_tIlLb1EEELS6_0EEEvT0_T1_T2_T3_T4_T5_T6_T7_iT8_NS1_7vsmem_tEE19static_temp_storage;
	add.s32 	%r1034, %r1033, %r1032;
	st.shared.u32 	[%r1034], %r233;
$L__BB3_340:
	setp.eq.s32 	%p269, %r250, 0;
	@%p269 bra 	$L__BB3_342;
	shl.b32 	%r1035, %r278, 2;
	mov.u32 	%r1036, _ZZN3cub18CUB_300001_SM_10006detail6select23DeviceSelectSweepKernelINS2_10policy_hubIiNS0_8NullTypeEiLb0ELNS0_10SelectImplE0EE10Policy1000EN6thrust24THRUST_300001_SM_1000_NS6detail15normal_iteratorINSA_10device_ptrIiEEEEPS5_SF_PlNS0_13ScanTileStateIiLb1EEE7is_evenS5_iNS2_19streaming_context_tIlLb1EEELS6_0EEEvT0_T1_T2_T3_T4_T5_T6_T7_iT8_NS1_7vsmem_tEE19static_temp_storage;
	add.s32 	%r1037, %r1036, %r1035;
	st.shared.u32 	[%r1037], %r234;
$L__BB3_342:
	setp.eq.s32 	%p270, %r251, 0;
	@%p270 bra 	$L__BB3_344;
	shl.b32 	%r1038, %r279, 2;
	mov.u32 	%r1039, _ZZN3cub18CUB_300001_SM_10006detail6select23DeviceSelectSweepKernelINS2_10policy_hubIiNS0_8NullTypeEiLb0ELNS0_10SelectImplE0EE10Policy1000EN6thrust24THRUST_300001_SM_1000_NS6detail15normal_iteratorINSA_10device_ptrIiEEEEPS5_SF_PlNS0_13ScanTileStateIiLb1EEE7is_evenS5_iNS2_19streaming_context_tIlLb1EEELS6_0EEEvT0_T1_T2_T3_T4_T5_T6_T7_iT8_NS1_7vsmem_tEE19static_temp_storage;
	add.s32 	%r1040, %r1039, %r1038;
	st.shared.u32 	[%r1040], %r235;
$L__BB3_344:
	setp.eq.s32 	%p271, %r252, 0;
	@%p271 bra 	$L__BB3_346;
	shl.b32 	%r1041, %r280, 2;
	mov.u32 	%r1042, _ZZN3cub18CUB_300001_SM_10006detail6select23DeviceSelectSweepKernelINS2_10policy_hubIiNS0_8NullTypeEiLb0ELNS0_10SelectImplE0EE10Policy1000EN6thrust24THRUST_300001_SM_1000_NS6detail15normal_iteratorINSA_10device_ptrIiEEEEPS5_SF_PlNS0_13ScanTileStateIiLb1EEE7is_evenS5_iNS2_19streaming_context_tIlLb1EEELS6_0EEEvT0_T1_T2_T3_T4_T5_T6_T7_iT8_NS1_7vsmem_tEE19static_temp_storage;
	add.s32 	%r1043, %r1042, %r1041;
	st.shared.u32 	[%r1043], %r236;
$L__BB3_346:
	setp.eq.s32 	%p272, %r253, 0;
	@%p272 bra 	$L__BB3_348;
	shl.b32 	%r1044, %r281, 2;
	mov.u32 	%r1045, _ZZN3cub18CUB_300001_SM_10006detail6select23DeviceSelectSweepKernelINS2_10policy_hubIiNS0_8NullTypeEiLb0ELNS0_10SelectImplE0EE10Policy1000EN6thrust24THRUST_300001_SM_1000_NS6detail15normal_iteratorINSA_10device_ptrIiEEEEPS5_SF_PlNS0_13ScanTileStateIiLb1EEE7is_evenS5_iNS2_19streaming_context_tIlLb1EEELS6_0EEEvT0_T1_T2_T3_T4_T5_T6_T7_iT8_NS1_7vsmem_tEE19static_temp_storage;
	add.s32 	%r1046, %r1045, %r1044;
	st.shared.u32 	[%r1046], %r237;
$L__BB3_348:
	setp.eq.s32 	%p273, %r254, 0;
	@%p273 bra 	$L__BB3_350;
	shl.b32 	%r1047, %r282, 2;
	mov.u32 	%r1048, _ZZN3cub18CUB_300001_SM_10006detail6select23DeviceSelectSweepKernelINS2_10policy_hubIiNS0_8NullTypeEiLb0ELNS0_10SelectImplE0EE10Policy1000EN6thrust24THRUST_300001_SM_1000_NS6detail15normal_iteratorINSA_10device_ptrIiEEEEPS5_SF_PlNS0_13ScanTileStateIiLb1EEE7is_evenS5_iNS2_19streaming_context_tIlLb1EEELS6_0EEEvT0_T1_T2_T3_T4_T5_T6_T7_iT8_NS1_7vsmem_tEE19static_temp_storage;
	add.s32 	%r1049, %r1048, %r1047;
	st.shared.u32 	[%r1049], %r238;
$L__BB3_350:
	setp.eq.s32 	%p274, %r255, 0;
	@%p274 bra 	$L__BB3_352;
	shl.b32 	%r1050, %r283, 2;
	mov.u32 	%r1051, _ZZN3cub18CUB_300001_SM_10006detail6select23DeviceSelectSweepKernelINS2_10policy_hubIiNS0_8NullTypeEiLb0ELNS0_10SelectImplE0EE10Policy1000EN6thrust24THRUST_300001_SM_1000_NS6detail15normal_iteratorINSA_10device_ptrIiEEEEPS5_SF_PlNS0_13ScanTileStateIiLb1EEE7is_evenS5_iNS2_19streaming_context_tIlLb1EEELS6_0EEEvT0_T1_T2_T3_T4_T5_T6_T7_iT8_NS1_7vsmem_tEE19static_temp_storage;
	add.s32 	%r1052, %r1051, %r1050;
	st.shared.u32 	[%r1052], %r239;
$L__BB3_352:
	setp.eq.s32 	%p275, %r256, 0;
	@%p275 bra 	$L__BB3_354;
	shl.b32 	%r1053, %r284, 2;
	mov.u32 	%r1054, _ZZN3cub18CUB_300001_SM_10006detail6select23DeviceSelectSweepKernelINS2_10policy_hubIiNS0_8NullTypeEiLb0ELNS0_10SelectImplE0EE10Policy1000EN6thrust24THRUST_300001_SM_1000_NS6detail15normal_iteratorINSA_10device_ptrIiEEEEPS5_SF_PlNS0_13ScanTileStateIiLb1EEE7is_evenS5_iNS2_19streaming_context_tIlLb1EEELS6_0EEEvT0_T1_T2_T3_T4_T5_T6_T7_iT8_NS1_7vsmem_tEE19static_temp_storage;
	add.s32 	%r1055, %r1054, %r1053;
	st.shared.u32 	[%r1055], %r240;
$L__BB3_354:
	setp.eq.s32 	%p276, %r257, 0;
	@%p276 bra 	$L__BB3_356;
	shl.b32 	%r1056, %r285, 2;
	mov.u32 	%r1057, _ZZN3cub18CUB_300001_SM_10006detail6select23DeviceSelectSweepKernelINS2_10policy_hubIiNS0_8NullTypeEiLb0ELNS0_10SelectImplE0EE10Policy1000EN6thrust24THRUST_300001_SM_1000_NS6detail15normal_iteratorINSA_10device_ptrIiEEEEPS5_SF_PlNS0_13ScanTileStateIiLb1EEE7is_evenS5_iNS2_19streaming_context_tIlLb1EEELS6_0EEEvT0_T1_T2_T3_T4_T5_T6_T7_iT8_NS1_7vsmem_tEE19static_temp_storage;
	add.s32 	%r1058, %r1057, %r1056;
	st.shared.u32 	[%r1058], %r241;
$L__BB3_356:
	setp.eq.s32 	%p277, %r258, 0;
	@%p277 bra 	$L__BB3_358;
	shl.b32 	%r1059, %r286, 2;
	mov.u32 	%r1060, _ZZN3cub18CUB_300001_SM_10006detail6select23DeviceSelectSweepKernelINS2_10policy_hubIiNS0_8NullTypeEiLb0ELNS0_10SelectImplE0EE10Policy1000EN6thrust24THRUST_300001_SM_1000_NS6detail15normal_iteratorINSA_10device_ptrIiEEEEPS5_SF_PlNS0_13ScanTileStateIiLb1EEE7is_evenS5_iNS2_19streaming_context_tIlLb1EEELS6_0EEEvT0_T1_T2_T3_T4_T5_T6_T7_iT8_NS1_7vsmem_tEE19static_temp_storage;
	add.s32 	%r1061, %r1060, %r1059;
	st.shared.u32 	[%r1061], %r242;
$L__BB3_358:
	setp.eq.s32 	%p278, %r259, 0;
	@%p278 bra 	$L__BB3_360;
	shl.b32 	%r1062, %r287, 2;
	mov.u32 	%r1063, _ZZN3cub18CUB_300001_SM_10006detail6select23DeviceSelectSweepKernelINS2_10policy_hubIiNS0_8NullTypeEiLb0ELNS0_10SelectImplE0EE10Policy1000EN6thrust24THRUST_300001_SM_1000_NS6detail15normal_iteratorINSA_10device_ptrIiEEEEPS5_SF_PlNS0_13ScanTileStateIiLb1EEE7is_evenS5_iNS2_19streaming_context_tIlLb1EEELS6_0EEEvT0_T1_T2_T3_T4_T5_T6_T7_iT8_NS1_7vsmem_tEE19static_temp_storage;
	add.s32 	%r1064, %r1063, %r1062;
	st.shared.u32 	[%r1064], %r243;
$L__BB3_360:
	setp.eq.s32 	%p279, %r260, 0;
	@%p279 bra 	$L__BB3_362;
	shl.b32 	%r1065, %r288, 2;
	mov.u32 	%r1066, _ZZN3cub18CUB_300001_SM_10006detail6select23DeviceSelectSweepKernelINS2_10policy_hubIiNS0_8NullTypeEiLb0ELNS0_10SelectImplE0EE10Policy1000EN6thrust24THRUST_300001_SM_1000_NS6detail15normal_iteratorINSA_10device_ptrIiEEEEPS5_SF_PlNS0_13ScanTileStateIiLb1EEE7is_evenS5_iNS2_19streaming_context_tIlLb1EEELS6_0EEEvT0_T1_T2_T3_T4_T5_T6_T7_iT8_NS1_7vsmem_tEE19static_temp_storage;
	add.s32 	%r1067, %r1066, %r1065;
	st.shared.u32 	[%r1067], %r244;
$L__BB3_362:
	setp.eq.s32 	%p280, %r261, 0;
	@%p280 bra 	$L__BB3_364;
	shl.b32 	%r1068, %r289, 2;
	mov.u32 	%r1069, _ZZN3cub18CUB_300001_SM_10006detail6select23DeviceSelectSweepKernelINS2_10policy_hubIiNS0_8NullTypeEiLb0ELNS0_10SelectImplE0EE10Policy1000EN6thrust24THRUST_300001_SM_1000_NS6detail15normal_iteratorINSA_10device_ptrIiEEEEPS5_SF_PlNS0_13ScanTileStateIiLb1EEE7is_evenS5_iNS2_19streaming_context_tIlLb1EEELS6_0EEEvT0_T1_T2_T3_T4_T5_T6_T7_iT8_NS1_7vsmem_tEE19static_temp_storage;
	add.s32 	%r1070, %r1069, %r1068;
	st.shared.u32 	[%r1070], %r245;
$L__BB3_364:
	bar.sync 	0;
	mov.u32 	%r1705, %tid.x;
	setp.ge.u32 	%p281, %r1705, %r1742;
	@%p281 bra 	$L__BB3_537;
	ld.param.u32 	%r1659, [_ZN3cub18CUB_300001_SM_10006detail6select23DeviceSelectSweepKernelINS2_10policy_hubIiNS0_8NullTypeEiLb0ELNS0_10SelectImplE0EE10Policy1000EN6thrust24THRUST_300001_SM_1000_NS6detail15normal_iteratorINSA_10device_ptrIiEEEEPS5_SF_PlNS0_13ScanTileStateIiLb1EEE7is_evenS5_iNS2_19streaming_context_tIlLb1EEELS6_0EEEvT0_T1_T2_T3_T4_T5_T6_T7_iT8_NS1_7vsmem_tE_param_7];
	mov.u64 	%rd426, %rd201;
	ld.param.u8 	%rs6, [%rd426];
	ld.param.u64 	%rd427, [%rd426+24];
	cvta.to.global.u64 	%rd101, %rd427;
	add.s32 	%r1071, %r264, %r265;
	add.s32 	%r1072, %r1071, %r266;
	add.s32 	%r1073, %r1072, %r267;
	add.s32 	%r1074, %r1073, %r268;
	add.s32 	%r1075, %r1074, %r269;
	add.s32 	%r1076, %r1075, %r270;
	add.s32 	%r1077, %r1076, %r271;
	add.s32 	%r1078, %r1077, %r272;
	add.s32 	%r1079, %r1078, %r273;
	add.s32 	%r1080, %r1079, %r274;
	add.s32 	%r1081, %r1080, %r263;
	add.s32 	%r1082, %r1081, %r1659;
	sub.s32 	%r1083, %r1082, %r1705;
	add.s32 	%r292, %r1083, -5761;
	mul.hi.u32 	%r1084, %r292, -1431655765;
	shr.u32 	%r1085, %r1084, 8;
	add.s32 	%r293, %r1085, 1;
	and.b32  	%r1086, %r1085, 3;
	setp.eq.s32 	%p282, %r1086, 3;
	@%p282 bra 	$L__BB3_370;
	cvt.u64.u32 	%rd737, %r1705;
	shl.b32 	%r1087, %r1705, 2;
	mov.u32 	%r1088, _ZZN3cub18CUB_300001_SM_10006detail6select23DeviceSelectSweepKernelINS2_10policy_hubIiNS0_8NullTypeEiLb0ELNS0_10SelectImplE0EE10Policy1000EN6thrust24THRUST_300001_SM_1000_NS6detail15normal_iteratorINSA_10device_ptrIiEEEEPS5_SF_PlNS0_13ScanTileStateIiLb1EEE7is_evenS5_iNS2_19streaming_context_tIlLb1EEELS6_0EEEvT0_T1_T2_T3_T4_T5_T6_T7_iT8_NS1_7vsmem_tEE19static_temp_storage;
	add.s32 	%r1702, %r1088, %r1087;
	and.b32  	%r1089, %r293, 3;
	neg.s32 	%r1701, %r1089;
$L__BB3_367:
	.pragma "nounroll";
	setp.ne.s16 	%p283, %rs6, 0;
	mov.b64 	%rd738, 0;
	@%p283 bra 	$L__BB3_369;
	ld.global.u64 	%rd738, [%rd101];
$L__BB3_369:
	add.s64 	%rd429, %rd738, %rd737;
	shl.b64 	%rd430, %rd429, 2;
	add.s64 	%rd431, %rd4, %rd430;
	ld.shared.u32 	%r1090, [%r1702];
	st.global.u32 	[%rd431], %r1090;
	add.s64 	%rd737, %rd737, 384;
	cvt.u32.u64 	%r1705, %rd737;
	add.s32 	%r1702, %r1702, 1536;
	add.s32 	%r1701, %r1701, 1;
	setp.ne.s32 	%p284, %r1701, 0;
	@%p284 bra 	$L__BB3_367;
$L__BB3_370:
	setp.lt.u32 	%p285, %r292, 1152;
	@%p285 bra 	$L__BB3_537;
	mul.wide.u32 	%rd433, %r1705, 4;
	add.s64 	%rd107, %rd4, %rd433;
	shl.b32 	%r1091, %r1705, 2;
	mov.u32 	%r1092, _ZZN3cub18CUB_300001_SM_10006detail6select23DeviceSelectSweepKernelINS2_10policy_hubIiNS0_8NullTypeEiLb0ELNS0_10SelectImplE0EE10Policy1000EN6thrust24THRUST_300001_SM_1000_NS6detail15normal_iteratorINSA_10device_ptrIiEEEEPS5_SF_PlNS0_13ScanTileStateIiLb1EEE7is_evenS5_iNS2_19streaming_context_tIlLb1EEELS6_0EEEvT0_T1_T2_T3_T4_T5_T6_T7_iT8_NS1_7vsmem_tEE19static_temp_storage;
	add.s32 	%r1093, %r1091, %r1092;
	add.s32 	%r1704, %r1093, 3072;
	mov.b64 	%rd739, 0;
$L__BB3_372:
	setp.ne.s16 	%p286, %rs6, 0;
	mov.b64 	%rd740, 0;
	@%p286 bra 	$L__BB3_374;
	ld.global.u64 	%rd740, [%rd101];
$L__BB3_374:
	setp.ne.s16 	%p287, %rs6, 0;
	shl.b64 	%rd436, %rd740, 2;
	add.s64 	%rd437, %rd739, %rd436;
	add.s64 	%rd438, %rd107, %rd437;
	ld.shared.u32 	%r1094, [%r1704+-3072];
	st.global.u32 	[%rd438], %r1094;
	mov.b64 	%rd741, 0;
	@%p287 bra 	$L__BB3_376;
	ld.global.u64 	%rd741, [%rd101];
$L__BB3_376:
	setp.ne.s16 	%p288, %rs6, 0;
	shl.b64 	%rd440, %rd741, 2;
	add.s64 	%rd441, %rd739, %rd440;
	add.s64 	%rd442, %rd107, %rd441;
	ld.shared.u32 	%r1095, [%r1704+-1536];
	st.global.u32 	[%rd442+1536], %r1095;
	mov.b64 	%rd742, 0;
	@%p288 bra 	$L__BB3_378;
	ld.global.u64 	%rd742, [%rd101];
$L__BB3_378:
	setp.ne.s16 	%p289, %rs6, 0;
	shl.b64 	%rd444, %rd742, 2;
	add.s64 	%rd445, %rd739, %rd444;
	add.s64 	%rd446, %rd107, %rd445;
	ld.shared.u32 	%r1096, [%r1704];
	st.global.u32 	[%rd446+3072], %r1096;
	mov.b64 	%rd743, 0;
	@%p289 bra 	$L__BB3_380;
	ld.global.u64 	%rd743, [%rd101];
$L__BB3_380:
	shl.b64 	%rd447, %rd743, 2;
	add.s64 	%rd448, %rd739, %rd447;
	add.s64 	%rd449, %rd107, %rd448;
	ld.shared.u32 	%r1097, [%r1704+1536];
	st.global.u32 	[%rd449+4608], %r1097;
	add.s32 	%r1705, %r1705, 1536;
	add.s64 	%rd739, %rd739, 6144;
	add.s32 	%r1704, %r1704, 6144;
	setp.lt.s32 	%p290, %r1705, %r1742;
	@%p290 bra 	$L__BB3_372;
	bra.uni 	$L__BB3_537;
$L__BB3_381:
	ld.param.u8 	%rs11, [%rd1];
	setp.eq.s16 	%p3, %rs11, 0;
	ld.param.u64 	%rd204, [%rd1+16];
	selp.b64 	%rd205, %rd204, 0, %p3;
	cvt.s64.s32 	%rd206, %r2;
	add.s64 	%rd207, %rd205, %rd206;
	mov.u32 	%r1738, %tid.x;
	and.b32  	%r465, %r1738, 31;
	and.b32  	%r466, %r1738, 992;
	mul.lo.s32 	%r467, %r466, 15;
	or.b32  	%r307, %r467, %r465;
	setp.ge.s32 	%p4, %r307, %r197;
	cvt.u64.u32 	%rd208, %r307;
	add.s64 	%rd209, %rd207, %rd208;
	shl.b64 	%rd210, %rd209, 2;
	add.s64 	%rd149, %rd3, %rd210;
	@%p4 bra 	$L__BB3_383;
	ld.global.u32 	%r1706, [%rd149];
$L__BB3_383:
	add.s32 	%r469, %r307, 32;
	setp.ge.s32 	%p5, %r469, %r197;
	@%p5 bra 	$L__BB3_385;
	ld.global.u32 	%r1707, [%rd149+128];
$L__BB3_385:
	add.s32 	%r471, %r307, 64;
	setp.ge.s32 	%p6, %r471, %r197;
	@%p6 bra 	$L__BB3_387;
	ld.global.u32 	%r1708, [%rd149+256];
$L__BB3_387:
	add.s32 	%r473, %r307, 96;
	setp.ge.s32 	%p7, %r473, %r197;
	@%p7 bra 	$L__BB3_389;
	ld.global.u32 	%r1709, [%rd149+384];
$L__BB3_389:
	add.s32 	%r475, %r307, 128;
	setp.ge.s32 	%p8, %r475, %r197;
	@%p8 bra 	$L__BB3_391;
	ld.global.u32 	%r1710, [%rd149+512];
$L__BB3_391:
	add.s32 	%r477, %r307, 160;
	setp.ge.s32 	%p9, %r477, %r197;
	@%p9 bra 	$L__BB3_393;
	ld.global.u32 	%r1711, [%rd149+640];
$L__BB3_393:
	add.s32 	%r479, %r307, 192;
	setp.ge.s32 	%p10, %r479, %r197;
	@%p10 bra 	$L__BB3_395;
	ld.global.u32 	%r1712, [%rd149+768];
$L__BB3_395:
	add.s32 	%r481, %r307, 224;
	setp.ge.s32 	%p11, %r481, %r197;
	@%p11 bra 	$L__BB3_397;
	ld.global.u32 	%r1713, [%rd149+896];
$L__BB3_397:
	add.s32 	%r483, %r307, 256;
	setp.ge.s32 	%p12, %r483, %r197;
	@%p12 bra 	$L__BB3_399;
	ld.global.u32 	%r1714, [%rd149+1024];
$L__BB3_399:
	add.s32 	%r485, %r307, 288;
	setp.ge.s32 	%p13, %r485, %r197;
	@%p13 bra 	$L__BB3_401;
	ld.global.u32 	%r1715, [%rd149+1152];
$L__BB3_401:
	add.s32 	%r487, %r307, 320;
	setp.ge.s32 	%p14, %r487, %r197;
	@%p14 bra 	$L__BB3_403;
	ld.global.u32 	%r1716, [%rd149+1280];
$L__BB3_403:
	add.s32 	%r489, %r307, 352;
	setp.ge.s32 	%p15, %r489, %r197;
	@%p15 bra 	$L__BB3_405;
	ld.global.u32 	%r1717, [%rd149+1408];
$L__BB3_405:
	add.s32 	%r491, %r307, 384;
	setp.ge.s32 	%p16, %r491, %r197;
	@%p16 bra 	$L__BB3_407;
	ld.global.u32 	%r1718, [%rd149+1536];
$L__BB3_407:
	add.s32 	%r493, %r307, 416;
	setp.ge.s32 	%p17, %r493, %r197;
	@%p17 bra 	$L__BB3_409;
	ld.global.u32 	%r1719, [%rd149+1664];
$L__BB3_409:
	add.s32 	%r495, %r307, 448;
	setp.ge.s32 	%p18, %r495, %r197;
	@%p18 bra 	$L__BB3_411;
	ld.global.u32 	%r1720, [%rd149+1792];
$L__BB3_411:
	ld.param.u32 	%r1655, [_ZN3cub18CUB_300001_SM_10006detail6select23DeviceSelectSweepKernelINS2_10policy_hubIiNS0_8NullTypeEiLb0ELNS0_10SelectImplE0EE10Policy1000EN6thrust24THRUST_300001_SM_1000_NS6detail15normal_iteratorINSA_10device_ptrIiEEEEPS5_SF_PlNS0_13ScanTileStateIiLb1EEE7is_evenS5_iNS2_19streaming_context_tIlLb1EEELS6_0EEEvT0_T1_T2_T3_T4_T5_T6_T7_iT8_NS1_7vsmem_tE_param_7];
	// begin inline asm
	mov.u32 %r496, %laneid;
	// end inline asm
	shr.u32 	%r340, %r1738, 5;
	mad.lo.s32 	%r527, %r340, 480, %r496;
	shl.b32 	%r528, %r527, 2;
	mov.u32 	%r529, _ZZN3cub18CUB_300001_SM_10006detail6select23DeviceSelectSweepKernelINS2_10policy_hubIiNS0_8NullTypeEiLb0ELNS0_10SelectImplE0EE10Policy1000EN6thrust24THRUST_300001_SM_1000_NS6detail15normal_iteratorINSA_10device_ptrIiEEEEPS5_SF_PlNS0_13ScanTileStateIiLb1EEE7is_evenS5_iNS2_19streaming_context_tIlLb1EEELS6_0EEEvT0_T1_T2_T3_T4_T5_T6_T7_iT8_NS1_7vsmem_tEE19static_temp_storage;
	add.s32 	%r530, %r529, %r528;
	st.shared.u32 	[%r530], %r1706;
	st.shared.u32 	[%r530+128], %r1707;
	st.shared.u32 	[%r530+256], %r1708;
	st.shared.u32 	[%r530+384], %r1709;
	st.shared.u32 	[%r530+512], %r1710;
	st.shared.u32 	[%r530+640], %r1711;
	st.shared.u32 	[%r530+768], %r1712;
	st.shared.u32 	[%r530+896], %r1713;
	st.shared.u32 	[%r530+1024], %r1714;
	st.shared.u32 	[%r530+1152], %r1715;
	st.shared.u32 	[%r530+1280], %r1716;
	st.shared.u32 	[%r530+1408], %r1717;
	st.shared.u32 	[%r530+1536], %r1718;
	st.shared.u32 	[%r530+1664], %r1719;
	st.shared.u32 	[%r530+1792], %r1720;
	bar.warp.sync 	-1;
	mad.lo.s32 	%r531, %r496, 56, %r530;
	ld.shared.u32 	%r341, [%r531];
	not.b32 	%r532, %r341;
	ld.shared.u32 	%r342, [%r531+4];
	not.b32 	%r533, %r342;
	ld.shared.u32 	%r343, [%r531+8];
	not.b32 	%r534, %r343;
	ld.shared.u32 	%r344, [%r531+12];
	not.b32 	%r535, %r344;
	ld.shared.u32 	%r345, [%r531+16];
	not.b32 	%r536, %r345;
	ld.shared.u32 	%r346, [%r531+20];
	not.b32 	%r537, %r346;
	ld.shared.u32 	%r347, [%r531+24];
	not.b32 	%r538, %r347;
	ld.shared.u32 	%r348, [%r531+28];
	not.b32 	%r539, %r348;
	ld.shared.u32 	%r349, [%r531+32];
	not.b32 	%r540, %r349;
	ld.shared.u32 	%r350, [%r531+36];
	not.b32 	%r541, %r350;
	ld.shared.u32 	%r351, [%r531+40];
	not.b32 	%r542, %r351;
	ld.shared.u32 	%r352, [%r531+44];
	not.b32 	%r543, %r352;
	ld.shared.u32 	%r353, [%r531+48];
	not.b32 	%r544, %r353;
	ld.shared.u32 	%r354, [%r531+52];
	not.b32 	%r545, %r354;
	ld.shared.u32 	%r355, [%r531+56];
	not.b32 	%r546, %r355;
	mul.lo.s32 	%r547, %r1738, 15;
	sub.s32 	%r357, %r1655, %r2;
	setp.lt.s32 	%p19, %r547, %r357;
	and.b32  	%r552, %r532, 1;
	selp.b32 	%r358, %r552, 1, %p19;
	add.s32 	%r553, %r547, 1;
	setp.lt.s32 	%p20, %r553, %r357;
	and.b32  	%r554, %r533, 1;
	selp.b32 	%r359, %r554, 1, %p20;
	add.s32 	%r555, %r547, 2;
	setp.lt.s32 	%p21, %r555, %r357;
	and.b32  	%r556, %r534, 1;
	selp.b32 	%r360, %r556, 1, %p21;
	add.s32 	%r557, %r547, 3;
	setp.lt.s32 	%p22, %r557, %r357;
	and.b32  	%r558, %r535, 1;
	selp.b32 	%r361, %r558, 1, %p22;
	add.s32 	%r559, %r547, 4;
	setp.lt.s32 	%p23, %r559, %r357;
	and.b32  	%r560, %r536, 1;
	selp.b32 	%r362, %r560, 1, %p23;
	add.s32 	%r561, %r547, 5;
	setp.lt.s32 	%p24, %r561, %r357;
	and.b32  	%r562, %r537, 1;
	selp.b32 	%r363, %r562, 1, %p24;
	add.s32 	%r563, %r547, 6;
	setp.lt.s32 	%p25, %r563, %r357;
	and.b32  	%r564, %r538, 1;
	selp.b32 	%r364, %r564, 1, %p25;
	add.s32 	%r565, %r547, 7;
	setp.lt.s32 	%p26, %r565, %r357;
	and.b32  	%r566, %r539, 1;
	selp.b32 	%r365, %r566, 1, %p26;
	add.s32 	%r567, %r547, 8;
	setp.lt.s32 	%p27, %r567, %r357;
	and.b32  	%r568, %r540, 1;
	selp.b32 	%r366, %r568, 1, %p27;
	add.s32 	%r569, %r547, 9;
	setp.lt.s32 	%p28, %r569, %r357;
	and.b32  	%r570, %r541, 1;
	selp.b32 	%r367, %r570, 1, %p28;
	add.s32 	%r571, %r547, 10;
	setp.lt.s32 	%p29, %r571, %r357;
	and.b32  	%r572, %r542, 1;
	selp.b32 	%r368, %r572, 1, %p29;
	add.s32 	%r573, %r547, 11;
	setp.lt.s32 	%p30, %r573, %r357;
	and.b32  	%r574, %r543, 1;
	selp.b32 	%r369, %r574, 1, %p30;
	add.s32 	%r575, %r547, 12;
	setp.lt.s32 	%p31, %r575, %r357;
	and.b32  	%r576, %r544, 1;
	selp.b32 	%r370, %r576, 1, %p31;
	add.s32 	%r577, %r547, 13;
	setp.lt.s32 	%p32, %r577, %r357;
	and.b32  	%r578, %r545, 1;
	selp.b32 	%r371, %r578, 1, %p32;
	add.s32 	%r579, %r547, 14;
	setp.lt.s32 	%p33, %r579, %r357;
	and.b32  	%r580, %r546, 1;
	selp.b32 	%r372, %r580, 1, %p33;
	bar.sync 	0;
	add.s32 	%r581, %r359, %r358;
	add.s32 	%r582, %r360, %r581;
	add.s32 	%r583, %r361, %r582;
	add.s32 	%r584, %r362, %r583;
	add.s32 	%r585, %r363, %r584;
	add.s32 	%r586, %r364, %r585;
	add.s32 	%r587, %r365, %r586;
	add.s32 	%r588, %r366, %r587;
	add.s32 	%r589, %r367, %r588;
	add.s32 	%r590, %r368, %r589;
	add.s32 	%r591, %r369, %r590;
	add.s32 	%r592, %r370, %r591;
	add.s32 	%r593, %r371, %r592;
	add.s32 	%r501, %r372, %r593;
	mov.b32 	%r499, 1;
	mov.b32 	%r524, 0;
	mov.b32 	%r526, -1;
	// begin inline asm
	{  .reg .s32 r0;  .reg .pred p;  shfl.sync.up.b32 r0|p, %r501, %r499, %r524, %r526;  @p add.s32 r0, r0, %r501;  mov.s32 %r497, r0;}
	// end inline asm
	mov.b32 	%r505, 2;
	// begin inline asm
	{  .reg .s32 r0;  .reg .pred p;  shfl.sync.up.b32 r0|p, %r497, %r505, %r524, %r526;  @p add.s32 r0, r0, %r497;  mov.s32 %r503, r0;}
	// end inline asm
	mov.b32 	%r511, 4;
	// begin inline asm
	{  .reg .s32 r0;  .reg .pred p;  shfl.sync.up.b32 r0|p, %r503, %r511, %r524, %r526;  @p add.s32 r0, r0, %r503;  mov.s32 %r509, r0;}
	// end inline asm
	mov.b32 	%r517, 8;
	// begin inline asm
	{  .reg .s32 r0;  .reg .pred p;  shfl.sync.up.b32 r0|p, %r509, %r517, %r524, %r526;  @p add.s32 r0, r0, %r509;  mov.s32 %r515, r0;}
	// end inline asm
	mov.b32 	%r523, 16;
	// begin inline asm
	{  .reg .s32 r0;  .reg .pred p;  shfl.sync.up.b32 r0|p, %r515, %r523, %r524, %r526;  @p add.s32 r0, r0, %r515;  mov.s32 %r521, r0;}
	// end inline asm
	setp.ne.s32 	%p34, %r496, 31;
	@%p34 bra 	$L__BB3_413;
	shl.b32 	%r594, %r340, 2;
	add.s32 	%r596, %r529, %r594;
	st.shared.u32 	[%r596], %r521;
$L__BB3_413:
	sub.s32 	%r597, %r521, %r501;
	bar.sync 	0;
	ld.shared.v4.u32 	{%r598, %r599, %r600, %r601}, [_ZZN3cub18CUB_300001_SM_10006detail6select23DeviceSelectSweepKernelINS2_10policy_hubIiNS0_8NullTypeEiLb0ELNS0_10SelectImplE0EE10Policy1000EN6thrust24THRUST_300001_SM_1000_NS6detail15normal_iteratorINSA_10device_ptrIiEEEEPS5_SF_PlNS0_13ScanTileStateIiLb1EEE7is_evenS5_iNS2_19streaming_context_tIlLb1EEELS6_0EEEvT0_T1_T2_T3_T4_T5_T6_T7_iT8_NS1_7vsmem_tEE19static_temp_storage];
	add.s32 	%r602, %r599, %r598;
	setp.eq.s32 	%p35, %r340, 2;
	selp.b32 	%r603, %r602, %r598, %p35;
	add.s32 	%r604, %r602, %r600;
	setp.eq.s32 	%p36, %r340, 3;
	selp.b32 	%r605, %r604, %r603, %p36;
	add.s32 	%r606, %r604, %r601;
	setp.eq.s32 	%p37, %r340, 4;
	selp.b32 	%r607, %r606, %r605, %p37;
	ld.shared.v4.u32 	{%r608, %r609, %r610, %r611}, [_ZZN3cub18CUB_300001_SM_10006detail6select23DeviceSelectSweepKernelINS2_10policy_hubIiNS0_8NullTypeEiLb0ELNS0_10SelectImplE0EE10Policy1000EN6thrust24THRUST_300001_SM_1000_NS6detail15normal_iteratorINSA_10device_ptrIiEEEEPS5_SF_PlNS0_13ScanTileStateIiLb1EEE7is_evenS5_iNS2_19streaming_context_tIlLb1EEELS6_0EEEvT0_T1_T2_T3_T4_T5_T6_T7_iT8_NS1_7vsmem_tEE19static_temp_storage+16];
	add.s32 	%r612, %r606, %r608;
	setp.eq.s32 	%p38, %r340, 5;
	selp.b32 	%r613, %r612, %r607, %p38;
	add.s32 	%r614, %r612, %r609;
	setp.eq.s32 	%p39, %r340, 6;
	selp.b32 	%r615, %r614, %r613, %p39;
	add.s32 	%r616, %r614, %r610;
	setp.eq.s32 	%p40, %r340, 7;
	selp.b32 	%r617, %r616, %r615, %p40;
	add.s32 	%r618, %r616, %r611;
	setp.eq.s32 	%p41, %r340, 8;
	selp.b32 	%r619, %r618, %r617, %p41;
	ld.shared.v4.u32 	{%r620, %r621, %r622, %r623}, [_ZZN3cub18CUB_300001_SM_10006detail6select23DeviceSelectSweepKernelINS2_10policy_hubIiNS0_8NullTypeEiLb0ELNS0_10SelectImplE0EE10Policy1000EN6thrust24THRUST_300001_SM_1000_NS6detail15normal_iteratorINSA_10device_ptrIiEEEEPS5_SF_PlNS0_13ScanTileStateIiLb1EEE7is_evenS5_iNS2_19streaming_context_tIlLb1EEELS6_0EEEvT0_T1_T2_T3_T4_T5_T6_T7_iT8_NS1_7vsmem_tEE19static_temp_storage+32];
	add.s32 	%r624, %r618, %r620;
	setp.eq.s32 	%p42, %r340, 9;
	selp.b32 	%r625, %r624, %r619, %p42;
	add.s32 	%r626, %r624, %r621;
	setp.eq.s32 	%p43, %r340, 10;
	selp.b32 	%r627, %r626, %r625, %p43;
	add.s32 	%r628, %r626, %r622;
	setp.eq.s32 	%p44, %r340, 11;
	selp.b32 	%r629, %r628, %r627, %p44;
	add.s32 	%r375, %r628, %r623;
	setp.gt.u32 	%p45, %r1738, 31;
	setp.lt.u32 	%p46, %r1738, 32;
	setp.eq.s32 	%p47, %r496, 0;
	selp.b32 	%r630, 0, %r597, %p47;
	add.s32 	%r1734, %r629, %r630;
	selp.b32 	%r377, %r597, %r1734, %p46;
	@%p45 bra 	$L__BB3_429;
	setp.ne.s32 	%p48, %r1738, 0;
	mul.wide.s32 	%rd211, %r1721, 8;
	add.s64 	%rd150, %rd2, %rd211;
	@%p48 bra 	$L__BB3_416;
	st.shared.u32 	[_ZZN3cub18CUB_300001_SM_10006detail6select23DeviceSelectSweepKernelINS2_10policy_hubIiNS0_8NullTypeEiLb0ELNS0_10SelectImplE0EE10Policy1000EN6thrust24THRUST_300001_SM_1000_NS6detail15normal_iteratorINSA_10device_ptrIiEEEEPS5_SF_PlNS0_13ScanTileStateIiLb1EEE7is_evenS5_iNS2_19streaming_context_tIlLb1EEELS6_0EEEvT0_T1_T2_T3_T4_T5_T6_T7_iT8_NS1_7vsmem_tEE19static_temp_storage+76], %r375;
	add.s64 	%rd212, %rd150, 256;
	mov.b32 	%r631, 100;
	// begin inline asm
	st.relaxed.gpu.v2.u32 [%rd212], {%r631, %r375};
	// end inline asm
$L__BB3_416:
	not.b32 	%r637, %r1738;
	add.s32 	%r378, %r1721, %r637;
	mov.b32 	%r633, 585;
	// begin inline asm
	nanosleep.u32 %r633;
	// end inline asm
	mul.wide.s32 	%rd214, %r378, 8;
	add.s64 	%rd215, %rd2, %rd214;
	add.s64 	%rd213, %rd215, 256;
	// begin inline asm
	ld.relaxed.gpu.v2.u32 {%r1731, %r1723}, [%rd213];
	// end inline asm
	mov.b32 	%r1724, 754;
$L__BB3_417:
	setp.eq.s32 	%p49, %r1731, 99;
	mov.b32 	%r638, -1;
	vote.sync.any.pred 	%p50, %p49, %r638;
	not.pred 	%p51, %p50;
	@%p51 bra 	$L__BB3_419;
	shr.u32 	%r387, %r1724, 1;
	mul.lo.s32 	%r845, %r1721, 16807;
	and.b32  	%r1721, %r845, 2147483647;
	sub.s32 	%r846, %r1724, %r387;
	add.s32 	%r847, %r846, 1;
	rem.u32 	%r848, %r1721, %r847;
	add.s32 	%r842, %r848, %r387;
	// begin inline asm
	nanosleep.u32 %r842;
	// end inline asm
	// begin inline asm
	ld.relaxed.gpu.v2.u32 {%r1731, %r1723}, [%rd213];
	// end inline asm
	mov.u32 	%r1724, %r387;
	bra.uni 	$L__BB3_417;
$L__BB3_419:
	mad.lo.s32 	%r670, %r459, %r460, %r461;
	mov.u32 	%r671, %tid.x;
	not.b32 	%r672, %r671;
	add.s32 	%r1729, %r670, %r672;
	setp.eq.s32 	%p52, %r1731, 101;
	mov.b32 	%r665, -1;
	vote.sync.ballot.b32 	%r673, %p52, %r665;
	// begin inline asm
	mov.u32 %r640, %lanemask_ge;
	// end inline asm
	and.b32  	%r674, %r673, %r640;
	or.b32  	%r675, %r674, -2147483648;
	add.s32 	%r676, %r675, -1;
	not.b32 	%r677, %r675;
	and.b32  	%r678, %r677, %r676;
	popc.b32 	%r644, %r678;
	mov.b32 	%r643, 1;
	// begin inline asm
	shfl.sync.down.b32 %r641, %r1723, %r643, %r644, %r665;
	// end inline asm
	setp.lt.s32 	%p54, %r496, %r644;
	selp.b32 	%r679, %r641, 0, %p54;
	add.s32 	%r647, %r679, %r1723;
	mov.b32 	%r648, 2;
	// begin inline asm
	shfl.sync.down.b32 %r646, %r647, %r648, %r644, %r665;
	// end inline asm
	add.s32 	%r680, %r496, 2;
	setp.gt.s32 	%p55, %r680, %r644;
	selp.b32 	%r681, 0, %r646, %p55;
	add.s32 	%r652, %r647, %r681;
	mov.b32 	%r653, 4;
	// begin inline asm
	shfl.sync.down.b32 %r651, %r652, %r653, %r644, %r665;
	// end inline asm
	add.s32 	%r682, %r496, 4;
	setp.gt.s32 	%p56, %r682, %r644;
	selp.b32 	%r683, 0, %r651, %p56;
	add.s32 	%r657, %r652, %r683;
	mov.b32 	%r658, 8;
	// begin inline asm
	shfl.sync.down.b32 %r656, %r657, %r658, %r644, %r665;
	// end inline asm
	add.s32 	%r684, %r496, 8;
	setp.gt.s32 	%p57, %r684, %r644;
	selp.b32 	%r685, 0, %r656, %p57;
	add.s32 	%r662, %r657, %r685;
	mov.b32 	%r663, 16;
	// begin inline asm
	shfl.sync.down.b32 %r661, %r662, %r663, %r644, %r665;
	// end inline asm
	add.s32 	%r686, %r496, 16;
	setp.gt.s32 	%p58, %r686, %r644;
	selp.b32 	%r687, 0, %r661, %p58;
	add.s32 	%r1727, %r662, %r687;
	add.s64 	%rd151, %rd2, 256;
	mov.b32 	%r1725, 754;
$L__BB3_420:
	setp.ne.s32 	%p59, %r1731, 101;
	mov.b32 	%r688, -1;
	vote.sync.all.pred 	%p60, %p59, %r688;
	not.pred 	%p61, %p60;
	@%p61 bra 	$L__BB3_425;
	shr.u32 	%r1725, %r1725, 1;
	mul.wide.s32 	%rd326, %r1729, 8;
	add.s64 	%rd327, %rd151, %rd326;
	add.s64 	%rd325, %rd327, -256;
	// begin inline asm
	ld.relaxed.gpu.v2.u32 {%r1731, %r1732}, [%rd325];
	// end inline asm
	mov.u32 	%r1733, %r1725;
$L__BB3_422:
	setp.eq.s32 	%p151, %r1731, 99;
	mov.b32 	%r792, -1;
	vote.sync.any.pred 	%p152, %p151, %r792;
	not.pred 	%p153, %p152;
	@%p153 bra 	$L__BB3_424;
	shr.u32 	%r408, %r1733, 1;
	mul.lo.s32 	%r838, %r1721, 16807;
	and.b32  	%r1721, %r838, 2147483647;
	sub.s32 	%r839, %r1733, %r408;
	add.s32 	%r840, %r839, 1;
	rem.u32 	%r841, %r1721, %r840;
	add.s32 	%r835, %r841, %r408;
	// begin inline asm
	nanosleep.u32 %r835;
	// end inline asm
	// begin inline asm
	ld.relaxed.gpu.v2.u32 {%r1731, %r1732}, [%rd325];
	// end inline asm
	mov.u32 	%r1733, %r408;
	bra.uni 	$L__BB3_422;
$L__BB3_424:
	setp.eq.s32 	%p154, %r1731, 101;
	mov.b32 	%r818, -1;
	vote.sync.ballot.b32 	%r819, %p154, %r818;
	and.b32  	%r820, %r819, %r640;
	or.b32  	%r821, %r820, -2147483648;
	add.s32 	%r822, %r821, -1;
	not.b32 	%r823, %r821;
	and.b32  	%r824, %r823, %r822;
	popc.b32 	%r797, %r824;
	mov.b32 	%r796, 1;
	// begin inline asm
	shfl.sync.down.b32 %r794, %r1732, %r796, %r797, %r818;
	// end inline asm
	setp.lt.s32 	%p156, %r496, %r797;
	selp.b32 	%r825, %r794, 0, %p156;
	add.s32 	%r800, %r825, %r1732;
	mov.b32 	%r801, 2;
	// begin inline asm
	shfl.sync.down.b32 %r799, %r800, %r801, %r797, %r818;
	// end inline asm
	add.s32 	%r826, %r496, 2;
	setp.gt.s32 	%p157, %r826, %r797;
	selp.b32 	%r827, 0, %r799, %p157;
	add.s32 	%r805, %r800, %r827;
	mov.b32 	%r806, 4;
	// begin inline asm
	shfl.sync.down.b32 %r804, %r805, %r806, %r797, %r818;
	// end inline asm
	add.s32 	%r828, %r496, 4;
	setp.gt.s32 	%p158, %r828, %r797;
	selp.b32 	%r829, 0, %r804, %p158;
	add.s32 	%r810, %r805, %r829;
	mov.b32 	%r811, 8;
	// begin inline asm
	shfl.sync.down.b32 %r809, %r810, %r811, %r797, %r818;
	// end inline asm
	add.s32 	%r830, %r496, 8;
	setp.gt.s32 	%p159, %r830, %r797;
	selp.b32 	%r831, 0, %r809, %p159;
	add.s32 	%r815, %r810, %r831;
	mov.b32 	%r816, 16;
	// begin inline asm
	shfl.sync.down.b32 %r814, %r815, %r816, %r797, %r818;
	// end inline asm
	add.s32 	%r832, %r496, 16;
	setp.gt.s32 	%p160, %r832, %r797;
	selp.b32 	%r833, 0, %r814, %p160;
	add.s32 	%r834, %r833, %r1727;
	add.s32 	%r1727, %r834, %r815;
	add.s32 	%r1729, %r1729, -32;
	bra.uni 	$L__BB3_420;
$L__BB3_425:
	setp.ne.s32 	%p62, %r671, 0;
	@%p62 bra 	$L__BB3_427;
	add.s32 	%r692, %r1727, %r375;
	add.s64 	%rd216, %rd150, 256;
	mov.b32 	%r691, 101;
	// begin inline asm
	st.relaxed.gpu.v2.u32 [%rd216], {%r691, %r692};
	// end inline asm
	st.shared.u32 	[_ZZN3cub18CUB_300001_SM_10006detail6select23DeviceSelectSweepKernelINS2_10policy_hubIiNS0_8NullTypeEiLb0ELNS0_10SelectImplE0EE10Policy1000EN6thrust24THRUST_300001_SM_1000_NS6detail15normal_iteratorINSA_10device_ptrIiEEEEPS5_SF_PlNS0_13ScanTileStateIiLb1EEE7is_evenS5_iNS2_19streaming_context_tIlLb1EEELS6_0EEEvT0_T1_T2_T3_T4_T5_T6_T7_iT8_NS1_7vsmem_tEE19static_temp_storage+68], %r1727;
	st.shared.u32 	[_ZZN3cub18CUB_300001_SM_10006detail6select23DeviceSelectSweepKernelINS2_10policy_hubIiNS0_8NullTypeEiLb0ELNS0_10SelectImplE0EE10Policy1000EN6thrust24THRUST_300001_SM_1000_NS6detail15normal_iteratorINSA_10device_ptrIiEEEEPS5_SF_PlNS0_13ScanTileStateIiLb1EEE7is_evenS5_iNS2_19streaming_context_tIlLb1EEELS6_0EEEvT0_T1_T2_T3_T4_T5_T6_T7_iT8_NS1_7vsmem_tEE19static_temp_storage+72], %r692;
$L__BB3_427:
	setp.ne.s32 	%p63, %r496, 0;
	mov.u32 	%r1734, %r377;
	@%p63 bra 	$L__BB3_429;
	st.shared.u32 	[_ZZN3cub18CUB_300001_SM_10006detail6select23DeviceSelectSweepKernelINS2_10policy_hubIiNS0_8NullTypeEiLb0ELNS0_10SelectImplE0EE10Policy1000EN6thrust24THRUST_300001_SM_1000_NS6detail15normal_iteratorINSA_10device_ptrIiEEEEPS5_SF_PlNS0_13ScanTileStateIiLb1EEE7is_evenS5_iNS2_19streaming_context_tIlLb1EEELS6_0EEEvT0_T1_T2_T3_T4_T5_T6_T7_iT8_NS1_7vsmem_tEE19static_temp_storage+60], %r1727;
	mov.u32 	%r1734, %r1727;
$L__BB3_429:
	bar.sync 	0;
	setp.eq.s32 	%p64, %r1738, 0;
	ld.shared.u32 	%r694, [_ZZN3cub18CUB_300001_SM_10006detail6select23DeviceSelectSweepKernelINS2_10policy_hubIiNS0_8NullTypeEiLb0ELNS0_10SelectImplE0EE10Policy1000EN6thrust24THRUST_300001_SM_1000_NS6detail15normal_iteratorINSA_10device_ptrIiEEEEPS5_SF_PlNS0_13ScanTileStateIiLb1EEE7is_evenS5_iNS2_19streaming_context_tIlLb1EEELS6_0EEEvT0_T1_T2_T3_T4_T5_T6_T7_iT8_NS1_7vsmem_tEE19static_temp_storage+60];
	.pragma "used_bytes_mask 65520";
	ld.shared.v4.u32 	{%r695, %r415, %r696, %r416}, [_ZZN3cub18CUB_300001_SM_10006detail6select23DeviceSelectSweepKernelINS2_10policy_hubIiNS0_8NullTypeEiLb0ELNS0_10SelectImplE0EE10Policy1000EN6thrust24THRUST_300001_SM_1000_NS6detail15normal_iteratorINSA_10device_ptrIiEEEEPS5_SF_PlNS0_13ScanTileStateIiLb1EEE7is_evenS5_iNS2_19streaming_context_tIlLb1EEELS6_0EEEvT0_T1_T2_T3_T4_T5_T6_T7_iT8_NS1_7vsmem_tEE19static_temp_storage+64];
	selp.b32 	%r697, 0, %r694, %p64;
	add.s32 	%r417, %r697, %r1734;
	add.s32 	%r418, %r417, %r358;
	add.s32 	%r698, %r359, %r358;
	add.s32 	%r419, %r698, %r417;
	add.s32 	%r420, %r419, %r360;
	add.s32 	%r421, %r420, %r361;
	add.s32 	%r422, %r421, %r362;
	add.s32 	%r423, %r422, %r363;
	add.s32 	%r424, %r423, %r364;
	add.s32 	%r425, %r424, %r365;
	add.s32 	%r426, %r425, %r366;
	add.s32 	%r427, %r426, %r367;
	add.s32 	%r428, %r427, %r368;
	add.s32 	%r429, %r428, %r369;
	add.s32 	%r430, %r429, %r370;
	add.s32 	%r431, %r430, %r371;
	sub.s32 	%r699, 5760, %r357;
	sub.s32 	%r1742, %r696, %r699;
	sub.s32 	%r700, %r416, %r699;
	setp.gt.s32 	%p65, %r700, 384;
	@%p65 bra 	$L__BB3_490;
	mov.u64 	%rd217, %rd201;
	ld.param.u8 	%rs8, [%rd217];
	setp.ne.s32 	%p66, %r358, 0;
	setp.lt.s32 	%p67, %r417, %r1742;
	and.pred  	%p68, %p66, %p67;
	@%p68 bra 	$L__BB3_431;
	bra.uni 	$L__BB3_434;
$L__BB3_431:
	setp.ne.s16 	%p69, %rs8, 0;
	mov.b64 	%rd764, 0;
	@%p69 bra 	$L__BB3_433;
	mov.u64 	%rd219, %rd201;
	ld.param.u64 	%rd220, [%rd219+24];
	cvta.to.global.u64 	%rd221, %rd220;
	ld.global.u64 	%rd764, [%rd221];
$L__BB3_433:
	cvt.s64.s32 	%rd222, %r417;
	add.s64 	%rd223, %rd764, %rd222;
	shl.b64 	%rd224, %rd223, 2;
	add.s64 	%rd225, %rd4, %rd224;
	st.global.u32 	[%rd225], %r341;
$L__BB3_434:
	setp.eq.s32 	%p70, %r359, 0;
	setp.ge.s32 	%p71, %r418, %r1742;
	or.pred  	%p72, %p70, %p71;
	@%p72 bra 	$L__BB3_438;
	mov.u64 	%rd227, %rd201;
	ld.param.u8 	%rs13, [%rd227];
	setp.ne.s16 	%p73, %rs13, 0;
	mov.b64 	%rd765, 0;
	@%p73 bra 	$L__BB3_437;
	mov.u64 	%rd228, %rd201;
	ld.param.u64 	%rd229, [%rd228+24];
	cvta.to.global.u64 	%rd230, %rd229;
	ld.global.u64 	%rd765, [%rd230];
$L__BB3_437:
	cvt.s64.s32 	%rd231, %r418;
	add.s64 	%rd232, %rd765, %rd231;
	shl.b64 	%rd233, %rd232, 2;
	add.s64 	%rd234, %rd4, %rd233;
	st.global.u32 	[%rd234], %r342;
$L__BB3_438:
	mov.u64 	%rd235, %rd201;
	ld.param.u64 	%rd236, [%rd235+24];
	cvta.to.global.u64 	%rd168, %rd236;
	ld.param.u8 	%rs10, [%rd235];
	setp.eq.s32 	%p74, %r360, 0;
	setp.ge.s32 	%p75, %r419, %r1742;
	or.pred  	%p76, %p74, %p75;
	@%p76 bra 	$L__BB3_442;
	setp.ne.s16 	%p77, %rs10, 0;
	mov.b64 	%rd766, 0;
	@%p77 bra 	$L__BB3_441;
	ld.global.u64 	%rd766, [%rd168];
$L__BB3_441:
	cvt.s64.s32 	%rd238, %r419;
	add.s64 	%rd239, %rd766, %rd238;
	shl.b64 	%rd240, %rd239, 2;
	add.s64 	%rd241, %rd4, %rd240;
	st.global.u32 	[%rd241], %r343;
$L__BB3_442:
	setp.eq.s32 	%p78, %r361, 0;
	setp.ge.s32 	%p79, %r420, %r1742;
	or.pred  	%p80, %p78, %p79;
	@%p80 bra 	$L__BB3_446;
	setp.ne.s16 	%p81, %rs10, 0;
	mov.b64 	%rd767, 0;
	@%p81 bra 	$L__BB3_445;
	ld.global.u64 	%rd767, [%rd168];
$L__BB3_445:
	cvt.s64.s32 	%rd243, %r420;
	add.s64 	%rd244, %rd767, %rd243;
	shl.b64 	%rd245, %rd244, 2;
	add.s64 	%rd246, %rd4, %rd245;
	st.global.u32 	[%rd246], %r344;
$L__BB3_446:
	setp.eq.s32 	%p82, %r362, 0;
	setp.ge.s32 	%p83, %r421, %r1742;
	or.pred  	%p84, %p82, %p83;
	@%p84 bra 	$L__BB3_450;
	setp.ne.s16 	%p85, %rs10, 0;
	mov.b64 	%rd768, 0;
	@%p85 bra 	$L__BB3_449;
	ld.global.u64 	%rd768, [%rd168];
$L__BB3_449:
	cvt.s64.s32 	%rd248, %r421;
	add.s64 	%rd249, %rd768, %rd248;
	shl.b64 	%rd250, %rd249, 2;
	add.s64 	%rd251, %rd4, %rd250;
	st.global.u32 	[%rd251], %r345;
$L__BB3_450:
	setp.eq.s32 	%p86, %r363, 0;
	setp.ge.s32 	%p87, %r422, %r1742;
	or.pred  	%p88, %p86, %p87;
	@%p88 bra 	$L__BB3_454;
	setp.ne.s16 	%p89, %rs10, 0;
	mov.b64 	%rd769, 0;
	@%p89 bra 	$L__BB3_453;
	ld.global.u64 	%rd769, [%rd168];
$L__BB3_453:
	cvt.s64.s32 	%rd253, %r422;
	add.s64 	%rd254, %rd769, %rd253;
	shl.b64 	%rd255, %rd254, 2;
	add.s64 	%rd256, %rd4, %rd255;
	st.global.u32 	[%rd256], %r346;
$L__BB3_454:
	setp.eq.s32 	%p90, %r364, 0;
	setp.ge.s32 	%p91, %r423, %r1742;
	or.pred  	%p92, %p90, %p91;
	@%p92 bra 	$L__BB3_458;
	setp.ne.s16 	%p93, %rs10, 0;
	mov.b64 	%rd770, 0;
	@%p93 bra 	$L__BB3_457;
	ld.global.u64 	%rd770, [%rd168];
$L__BB3_457:
	cvt.s64.s32 	%rd258, %r423;
	add.s64 	%rd259, %rd770, %rd258;
	shl.b64 	%rd260, %rd259, 2;
	add.s64 	%rd261, %rd4, %rd260;
	st.global.u32 	[%rd261], %r347;
$L__BB3_458:
	setp.eq.s32 	%p94, %r365, 0;
	setp.ge.s32 	%p95, %r424, %r1742;
	or.pred  	%p96, %p94, %p95;
	@%p96 bra 	$L__BB3_462;
	setp.ne.s16 	%p97, %rs10, 0;
	mov.b64 	%rd771, 0;
	@%p97 bra 	$L__BB3_461;
	ld.global.u64 	%rd771, [%rd168];
$L__BB3_461:
	cvt.s64.s32 	%rd263, %r424;
	add.s64 	%rd264, %rd771, %rd263;
	shl.b64 	%rd265, %rd264, 2;
	add.s64 	%rd266, %rd4, %rd265;
	st.global.u32 	[%rd266], %r348;
$L__BB3_462:
	setp.eq.s32 	%p98, %r366, 0;
	setp.ge.s32 	%p99, %r425, %r1742;
	or.pred  	%p100, %p98, %p99;
	@%p100 bra 	$L__BB3_466;
	setp.ne.s16 	%p101, %rs10, 0;
	mov.b64 	%rd772, 0;
	@%p101 bra 	$L__BB3_465;
	ld.global.u64 	%rd772, [%rd168];
$L__BB3_465:
	cvt.s64.s32 	%rd268, %r425;
	add.s64 	%rd269, %rd772, %rd268;
	shl.b64 	%rd270, %rd269, 2;
	add.s64 	%rd271, %rd4, %rd270;
	st.global.u32 	[%rd271], %r349;
$L__BB3_466:
	setp.eq.s32 	%p102, %r367, 0;
	setp.ge.s32 	%p103, %r426, %r1742;
	or.pred  	%p104, %p102, %p103;
	@%p104 bra 	$L__BB3_470;
	setp.ne.s16 	%p105, %rs10, 0;
	mov.b64 	%rd773, 0;
	@%p105 bra 	$L__BB3_469;
	ld.global.u64 	%rd773, [%rd168];
$L__BB3_469:
	cvt.s64.s32 	%rd273, %r426;
	add.s64 	%rd274, %rd773, %rd273;
	shl.b64 	%rd275, %rd274, 2;
	add.s64 	%rd276, %rd4, %rd275;
	st.global.u32 	[%rd276], %r350;
$L__BB3_470:
	setp.eq.s32 	%p106, %r368, 0;
	setp.ge.s32 	%p107, %r427, %r1742;
	or.pred  	%p108, %p106, %p107;
	@%p108 bra 	$L__BB3_474;
	setp.ne.s16 	%p109, %rs10, 0;
	mov.b64 	%rd774, 0;
	@%p109 bra 	$L__BB3_473;
	ld.global.u64 	%rd774, [%rd168];
$L__BB3_473:
	cvt.s64.s32 	%rd278, %r427;
	add.s64 	%rd279, %rd774, %rd278;
	shl.b64 	%rd280, %rd279, 2;
	add.s64 	%rd281, %rd4, %rd280;
	st.global.u32 	[%rd281], %r351;
$L__BB3_474:
	setp.eq.s32 	%p110, %r369, 0;
	setp.ge.s32 	%p111, %r428, %r1742;
	or.pred  	%p112, %p110, %p111;
	@%p112 bra 	$L__BB3_478;
	setp.ne.s16 	%p113, %rs10, 0;
	mov.b64 	%rd775, 0;
	@%p113 bra 	$L__BB3_477;
	ld.global.u64 	%rd775, [%rd168];
$L__BB3_477:
	cvt.s64.s32 	%rd283, %r428;
	add.s64 	%rd284, %rd775, %rd283;
	shl.b64 	%rd285, %rd284, 2;
	add.s64 	%rd286, %rd4, %rd285;
	st.global.u32 	[%rd286], %r352;
$L__BB3_478:
	setp.eq.s32 	%p114, %r370, 0;
	setp.ge.s32 	%p115, %r429, %r1742;
	or.pred  	%p116, %p114, %p115;
	@%p116 bra 	$L__BB3_482;
	setp.ne.s16 	%p117, %rs10, 0;
	mov.b64 	%rd776, 0;
	@%p117 bra 	$L__BB3_481;
	ld.global.u64 	%rd776, [%rd168];
$L__BB3_481:
	cvt.s64.s32 	%rd288, %r429;
	add.s64 	%rd289, %rd776, %rd288;
	shl.b64 	%rd290, %rd289, 2;
	add.s64 	%rd291, %rd4, %rd290;
	st.global.u32 	[%rd291], %r353;
$L__BB3_482:
	setp.eq.s32 	%p118, %r371, 0;
	setp.ge.s32 	%p119, %r430, %r1742;
	or.pred  	%p120, %p118, %p119;
	@%p120 bra 	$L__BB3_486;
	setp.ne.s16 	%p121, %rs10, 0;
	mov.b64 	%rd777, 0;
	@%p121 bra 	$L__BB3_485;
	ld.global.u64 	%rd777, [%rd168];
$L__BB3_485:
	cvt.s64.s32 	%rd293, %r430;
	add.s64 	%rd294, %rd777, %rd293;
	shl.b64 	%rd295, %rd294, 2;
	add.s64 	%rd296, %rd4, %rd295;
	st.global.u32 	[%rd296], %r354;
$L__BB3_486:
	setp.eq.s32 	%p122, %r372, 0;
	setp.ge.s32 	%p123, %r431, %r1742;
	or.pred  	%p124, %p122, %p123;
	@%p124 bra 	$L__BB3_537;
	setp.ne.s16 	%p125, %rs10, 0;
	mov.b64 	%rd778, 0;
	@%p125 bra 	$L__BB3_489;
	ld.global.u64 	%rd778, [%rd168];
$L__BB3_489:
	cvt.s64.s32 	%rd298, %r431;
	add.s64 	%rd299, %rd778, %rd298;
	shl.b64 	%rd300, %rd299, 2;
	add.s64 	%rd301, %rd4, %rd300;
	st.global.u32 	[%rd301], %r355;
	bra.uni 	$L__BB3_537;
$L__BB3_490:
	bar.sync 	0;
	setp.eq.s32 	%p126, %r358, 0;
	@%p126 bra 	$L__BB3_492;
	sub.s32 	%r701, %r417, %r415;
	shl.b32 	%r702, %r701, 2;
	mov.u32 	%r703, _ZZN3cub18CUB_300001_SM_10006detail6select23DeviceSelectSweepKernelINS2_10policy_hubIiNS0_8NullTypeEiLb0ELNS0_10SelectImplE0EE10Policy1000EN6thrust24THRUST_300001_SM_1000_NS6detail15normal_iteratorINSA_10device_ptrIiEEEEPS5_SF_PlNS0_13ScanTileStateIiLb1EEE7is_evenS5_iNS2_19streaming_context_tIlLb1EEELS6_0EEEvT0_T1_T2_T3_T4_T5_T6_T7_iT8_NS1_7vsmem_tEE19static_temp_storage;
	add.s32 	%r704, %r703, %r702;
	st.shared.u32 	[%r704], %r341;
$L__BB3_492:
	setp.eq.s32 	%p127, %r359, 0;
	@%p127 bra 	$L__BB3_494;
	sub.s32 	%r705, %r418, %r415;
	shl.b32 	%r706, %r705, 2;
	mov.u32 	%r707, _ZZN3cub18CUB_300001_SM_10006detail6select23DeviceSelectSweepKernelINS2_10policy_hubIiNS0_8NullTypeEiLb0ELNS0_10SelectImplE0EE10Policy1000EN6thrust24THRUST_300001_SM_1000_NS6detail15normal_iteratorINSA_10device_ptrIiEEEEPS5_SF_PlNS0_13ScanTileStateIiLb1EEE7is_evenS5_iNS2_19streaming_context_tIlLb1EEELS6_0EEEvT0_T1_T2_T3_T4_T5_T6_T7_iT8_NS1_7vsmem_tEE19static_temp_storage;
	add.s32 	%r708, %r707, %r706;
	st.shared.u32 	[%r708], %r342;
$L__BB3_494:
	setp.eq.s32 	%p128, %r360, 0;
	@%p128 bra 	$L__BB3_496;
	sub.s32 	%r709, %r419, %r415;
	shl.b32 	%r710, %r709, 2;
	mov.u32 	%r711, _ZZN3cub18CUB_300001_SM_10006detail6select23DeviceSelectSweepKernelINS2_10policy_hubIiNS0_8NullTypeEiLb0ELNS0_10SelectImplE0EE10Policy1000EN6thrust24THRUST_300001_SM_1000_NS6detail15normal_iteratorINSA_10device_ptrIiEEEEPS5_SF_PlNS0_13ScanTileStateIiLb1EEE7is_evenS5_iNS2_19streaming_context_tIlLb1EEELS6_0EEEvT0_T1_T2_T3_T4_T5_T6_T7_iT8_NS1_7vsmem_tEE19static_temp_storage;
	add.s32 	%r712, %r711, %r710;
	st.shared.u32 	[%r712], %r343;
$L__BB3_496:
	setp.eq.s32 	%p129, %r361, 0;
	@%p129 bra 	$L__BB3_498;
	sub.s32 	%r713, %r420, %r415;
	shl.b32 	%r714, %r713, 2;
	mov.u32 	%r715, _ZZN3cub18CUB_300001_SM_10006detail6select23DeviceSelectSweepKernelINS2_10policy_hubIiNS0_8NullTypeEiLb0ELNS0_10SelectImplE0EE10Policy1000EN6thrust24THRUST_300001_SM_1000_NS6detail15normal_iteratorINSA_10device_ptrIiEEEEPS5_SF_PlNS0_13ScanTileStateIiLb1EEE7is_evenS5_iNS2_19streaming_context_tIlLb1EEELS6_0EEEvT0_T1_T2_T3_T4_T5_T6_T7_iT8_NS1_7vsmem_tEE19static_temp_storage;
	add.s32 	%r716, %r715, %r714;
	st.shared.u32 	[%r716], %r344;
$L__BB3_498:
	setp.eq.s32 	%p130, %r362, 0;
	@%p130 bra 	$L__BB3_500;
	sub.s32 	%r717, %r421, %r415;
	shl.b32 	%r718, %r717, 2;
	mov.u32 	%r719, _ZZN3cub18CUB_300001_SM_10006detail6select23DeviceSelectSweepKernelINS2_10policy_hubIiNS0_8NullTypeEiLb0ELNS0_10SelectImplE0EE10Policy1000EN6thrust24THRUST_300001_SM_1000_NS6detail15normal_iteratorINSA_10device_ptrIiEEEEPS5_SF_PlNS0_13ScanTileStateIiLb1EEE7is_evenS5_iNS2_19streaming_context_tIlLb1EEELS6_0EEEvT0_T1_T2_T3_T4_T5_T6_T7_iT8_NS1_7vsmem_tEE19static_temp_storage;
	add.s32 	%r720, %r719, %r718;
	st.shared.u32 	[%r720], %r345;
$L__BB3_500:
	setp.eq.s32 	%p131, %r363, 0;
	@%p131 bra 	$L__BB3_502;
	sub.s32 	%r721, %r422, %r415;
	shl.b32 	%r722, %r721, 2;
	mov.u32 	%r723, _ZZN3cub18CUB_300001_SM_10006detail6select23DeviceSelectSweepKernelINS2_10policy_hubIiNS0_8NullTypeEiLb0ELNS0_10SelectImplE0EE10Policy1000EN6thrust24THRUST_300001_SM_1000_NS6detail15normal_iteratorINSA_10device_ptrIiEEEEPS5_SF_PlNS0_13ScanTileStateIiLb1EEE7is_evenS5_iNS2_19streaming_context_tIlLb1EEELS6_0EEEvT0_T1_T2_T3_T4_T5_T6_T7_iT8_NS1_7vsmem_tEE19static_temp_storage;
	add.s32 	%r724, %r723, %r722;
	st.shared.u32 	[%r724], %r346;
$L__BB3_502:
	setp.eq.s32 	%p132, %r364, 0;
	@%p132 bra 	$L__BB3_504;
	sub.s32 	%r725, %r423, %r415;
	shl.b32 	%r726, %r725, 2;
	mov.u32 	%r727, _ZZN3cub18CUB_300001_SM_10006detail6select23DeviceSelectSweepKernelINS2_10policy_hubIiNS0_8NullTypeEiLb0ELNS0_10SelectImplE0EE10Policy1000EN6thrust24THRUST_300001_SM_1000_NS6detail15normal_iteratorINSA_10device_ptrIiEEEEPS5_SF_PlNS0_13ScanTileStateIiLb1EEE7is_evenS5_iNS2_19streaming_context_tIlLb1EEELS6_0EEEvT0_T1_T2_T3_T4_T5_T6_T7_iT8_NS1_7vsmem_tEE19static_temp_storage;
	add.s32 	%r728, %r727, %r726;
	st.shared.u32 	[%r728], %r347;
$L__BB3_504:
	setp.eq.s32 	%p133, %r365, 0;
	@%p133 bra 	$L__BB3_506;
	sub.s32 	%r729, %r424, %r415;
	shl.b32 	%r730, %r729, 2;
	mov.u32 	%r731, _ZZN3cub18CUB_300001_SM_10006detail6select23DeviceSelectSweepKernelINS2_10policy_hubIiNS0_8NullTypeEiLb0ELNS0_10SelectImplE0EE10Policy1000EN6thrust24THRUST_300001_SM_1000_NS6detail15normal_iteratorINSA_10device_ptrIiEEEEPS5_SF_PlNS0_13ScanTileStateIiLb1EEE7is_evenS5_iNS2_19streaming_context_tIlLb1EEELS6_0EEEvT0_T1_T2_T3_T4_T5_T6_T7_iT8_NS1_7vsmem_tEE19static_temp_storage;
	add.s32 	%r732, %r731, %r730;
	st.shared.u32 	[%r732], %r348;
$L__BB3_506:
	setp.eq.s32 	%p134, %r366, 0;
	@%p134 bra 	$L__BB3_508;
	sub.s32 	%r733, %r425, %r415;
	shl.b32 	%r734, %r733, 2;
	mov.u32 	%r735, _ZZN3cub18CUB_300001_SM_10006detail6select23DeviceSelectSweepKernelINS2_10policy_hubIiNS0_8NullTypeEiLb0ELNS0_10SelectImplE0EE10Policy1000EN6thrust24THRUST_300001_SM_1000_NS6detail15normal_iteratorINSA_10device_ptrIiEEEEPS5_SF_PlNS0_13ScanTileStateIiLb1EEE7is_evenS5_iNS2_19streaming_context_tIlLb1EEELS6_0EEEvT0_T1_T2_T3_T4_T5_T6_T7_iT8_NS1_7vsmem_tEE19static_temp_storage;
	add.s32 	%r736, %r735, %r734;
	st.shared.u32 	[%r736], %r349;
$L__BB3_508:
	setp.eq.s32 	%p135, %r367, 0;
	@%p135 bra 	$L__BB3_510;
	sub.s32 	%r737, %r426, %r415;
	shl.b32 	%r738, %r737, 2;
	mov.u32 	%r739, _ZZN3cub18CUB_300001_SM_10006detail6select23DeviceSelectSweepKernelINS2_10policy_hubIiNS0_8NullTypeEiLb0ELNS0_10SelectImplE0EE10Policy1000EN6thrust24THRUST_300001_SM_1000_NS6detail15normal_iteratorINSA_10device_ptrIiEEEEPS5_SF_PlNS0_13ScanTileStateIiLb1EEE7is_evenS5_iNS2_19streaming_context_tIlLb1EEELS6_0EEEvT0_T1_T2_T3_T4_T5_T6_T7_iT8_NS1_7vsmem_tEE19static_temp_storage;
	add.s32 	%r740, %r739, %r738;
	st.shared.u32 	[%r740], %r350;
$L__BB3_510:
	setp.eq.s32 	%p136, %r368, 0;
	@%p136 bra 	$L__BB3_512;
	sub.s32 	%r741, %r427, %r415;
	shl.b32 	%r742, %r741, 2;
	mov.u32 	%r743, _ZZN3cub18CUB_300001_SM_10006detail6select23DeviceSelectSweepKernelINS2_10policy_hubIiNS0_8NullTypeEiLb0ELNS0_10SelectImplE0EE10Policy1000EN6thrust24THRUST_300001_SM_1000_NS6detail15normal_iteratorINSA_10device_ptrIiEEEEPS5_SF_PlNS0_13ScanTileStateIiLb1EEE7is_evenS5_iNS2_19streaming_context_tIlLb1EEELS6_0EEEvT0_T1_T2_T3_T4_T5_T6_T7_iT8_NS1_7vsmem_tEE19static_temp_storage;
	add.s32 	%r744, %r743, %r742;
	st.shared.u32 	[%r744], %r351;
$L__BB3_512:
	setp.eq.s32 	%p137, %r369, 0;
	@%p137 bra 	$L__BB3_514;
	sub.s32 	%r745, %r428, %r415;
	shl.b32 	%r746, %r745, 2;
	mov.u32 	%r747, _ZZN3cub18CUB_300001_SM_10006detail6select23DeviceSelectSweepKernelINS2_10policy_hubIiNS0_8NullTypeEiLb0ELNS0_10SelectImplE0EE10Policy1000EN6thrust24THRUST_300001_SM_1000_NS6detail15normal_iteratorINSA_10device_ptrIiEEEEPS5_SF_PlNS0_13ScanTileStateIiLb1EEE7is_evenS5_iNS2_19streaming_context_tIlLb1EEELS6_0EEEvT0_T1_T2_T3_T4_T5_T6_T7_iT8_NS1_7vsmem_tEE19static_temp_storage;
	add.s32 	%r748, %r747, %r746;
	st.shared.u32 	[%r748], %r352;
$L__BB3_514:
	setp.eq.s32 	%p138, %r370, 0;
	@%p138 bra 	$L__BB3_516;
	sub.s32 	%r749, %r429, %r415;
	shl.b32 	%r750, %r749, 2;
	mov.u32 	%r751, _ZZN3cub18CUB_300001_SM_10006detail6select23DeviceSelectSweepKernelINS2_10policy_hubIiNS0_8NullTypeEiLb0ELNS0_10SelectImplE0EE10Policy1000EN6thrust24THRUST_300001_SM_1000_NS6detail15normal_iteratorINSA_10device_ptrIiEEEEPS5_SF_PlNS0_13ScanTileStateIiLb1EEE7is_evenS5_iNS2_19streaming_context_tIlLb1EEELS6_0EEEvT0_T1_T2_T3_T4_T5_T6_T7_iT8_NS1_7vsmem_tEE19static_temp_storage;
	add.s32 	%r752, %r751, %r750;
	st.shared.u32 	[%r752], %r353;
$L__BB3_516:
	setp.eq.s32 	%p139, %r371, 0;
	@%p139 bra 	$L__BB3_518;
	sub.s32 	%r753, %r430, %r415;
	shl.b32 	%r754, %r753, 2;
	mov.u32 	%r755, _ZZN3cub18CUB_300001_SM_10006detail6select23DeviceSelectSweepKernelINS2_10policy_hubIiNS0_8NullTypeEiLb0ELNS0_10SelectImplE0EE10Policy1000EN6thrust24THRUST_300001_SM_1000_NS6detail15normal_iteratorINSA_10device_ptrIiEEEEPS5_SF_PlNS0_13ScanTileStateIiLb1EEE7is_evenS5_iNS2_19streaming_context_tIlLb1EEELS6_0EEEvT0_T1_T2_T3_T4_T5_T6_T7_iT8_NS1_7vsmem_tEE19static_temp_storage;
	add.s32 	%r756, %r755, %r754;
	st.shared.u32 	[%r756], %r354;
$L__BB3_518:
	setp.eq.s32 	%p140, %r372, 0;
	@%p140 bra 	$L__BB3_520;
	sub.s32 	%r757, %r431, %r415;
	shl.b32 	%r758, %r757, 2;
	mov.u32 	%r759, _ZZN3cub18CUB_300001_SM_10006detail6select23DeviceSelectSweepKernelINS2_10policy_hubIiNS0_8NullTypeEiLb0ELNS0_10SelectImplE0EE10Policy1000EN6thrust24THRUST_300001_SM_1000_NS6detail15normal_iteratorINSA_10device_ptrIiEEEEPS5_SF_PlNS0_13ScanTileStateIiLb1EEE7is_evenS5_iNS2_19streaming_context_tIlLb1EEELS6_0EEEvT0_T1_T2_T3_T4_T5_T6_T7_iT8_NS1_7vsmem_tEE19static_temp_storage;
	add.s32 	%r760, %r759, %r758;
	st.shared.u32 	[%r760], %r355;
$L__BB3_520:
	ld.param.u32 	%r1656, [_ZN3cub18CUB_300001_SM_10006detail6select23DeviceSelectSweepKernelINS2_10policy_hubIiNS0_8NullTypeEiLb0ELNS0_10SelectImplE0EE10Policy1000EN6thrust24THRUST_300001_SM_1000_NS6detail15normal_iteratorINSA_10device_ptrIiEEEEPS5_SF_PlNS0_13ScanTileStateIiLb1EEE7is_evenS5_iNS2_19streaming_context_tIlLb1EEELS6_0EEEvT0_T1_T2_T3_T4_T5_T6_T7_iT8_NS1_7vsmem_tE_param_7];
	bar.sync 	0;
	mov.u32 	%r761, %ctaid.x;
	mov.u32 	%r762, %nctaid.y;
	mov.u32 	%r763, %ctaid.y;
	mad.lo.s32 	%r764, %r761, %r762, %r763;
	mul.lo.s32 	%r765, %r764, 5760;
	sub.s32 	%r766, %r1656, %r765;
	add.s32 	%r767, %r766, %r416;
	add.s32 	%r434, %r767, -5760;
	setp.ge.s32 	%p141, %r1738, %r434;
	@%p141 bra 	$L__BB3_537;
	ld.param.u32 	%r1657, [_ZN3cub18CUB_300001_SM_10006detail6select23DeviceSelectSweepKernelINS2_10policy_hubIiNS0_8NullTypeEiLb0ELNS0_10SelectImplE0EE10Policy1000EN6thrust24THRUST_300001_SM_1000_NS6detail15normal_iteratorINSA_10device_ptrIiEEEEPS5_SF_PlNS0_13ScanTileStateIiLb1EEE7is_evenS5_iNS2_19streaming_context_tIlLb1EEELS6_0EEEvT0_T1_T2_T3_T4_T5_T6_T7_iT8_NS1_7vsmem_tE_param_7];
	mov.u64 	%rd302, %rd201;
	ld.param.u8 	%rs9, [%rd302];
	ld.param.u64 	%rd303, [%rd302+24];
	cvta.to.global.u64 	%rd152, %rd303;
	add.s32 	%r768, %r416, %r1657;
	mad.lo.s32 	%r773, %r764, 5760, %r1738;
	sub.s32 	%r774, %r768, %r773;
	add.s32 	%r435, %r774, -5761;
	mul.hi.u32 	%r775, %r435, -1431655765;
	shr.u32 	%r776, %r775, 8;
	add.s32 	%r436, %r776, 1;
	and.b32  	%r777, %r776, 3;
	setp.eq.s32 	%p142, %r777, 3;
	@%p142 bra 	$L__BB3_526;
	and.b32  	%r778, %r436, 3;
	add.s32 	%r1737, %r415, %r1738;
	shl.b32 	%r779, %r1738, 2;
	mov.u32 	%r780, _ZZN3cub18CUB_300001_SM_10006detail6select23DeviceSelectSweepKernelINS2_10policy_hubIiNS0_8NullTypeEiLb0ELNS0_10SelectImplE0EE10Policy1000EN6thrust24THRUST_300001_SM_1000_NS6detail15normal_iteratorINSA_10device_ptrIiEEEEPS5_SF_PlNS0_13ScanTileStateIiLb1EEE7is_evenS5_iNS2_19streaming_context_tIlLb1EEELS6_0EEEvT0_T1_T2_T3_T4_T5_T6_T7_iT8_NS1_7vsmem_tEE19static_temp_storage;
	add.s32 	%r1736, %r780, %r779;
	neg.s32 	%r1735, %r778;
	mad.lo.s32 	%r1738, %r778, 384, %r1738;
$L__BB3_523:
	.pragma "nounroll";
	setp.ne.s16 	%p143, %rs9, 0;
	mov.b64 	%rd759, 0;
	@%p143 bra 	$L__BB3_525;
	ld.global.u64 	%rd759, [%rd152];
$L__BB3_525:
	cvt.s64.s32 	%rd305, %r1737;
	add.s64 	%rd306, %rd759, %rd305;
	shl.b64 	%rd307, %rd306, 2;
	add.s64 	%rd308, %rd4, %rd307;
	ld.shared.u32 	%r781, [%r1736];
	st.global.u32 	[%rd308], %r781;
	add.s32 	%r1737, %r1737, 384;
	add.s32 	%r1736, %r1736, 1536;
	add.s32 	%r1735, %r1735, 1;
	setp.ne.s32 	%p144, %r1735, 0;
	@%p144 bra 	$L__BB3_523;
$L__BB3_526:
	setp.lt.u32 	%p145, %r435, 1152;
	@%p145 bra 	$L__BB3_537;
	add.s32 	%r1740, %r415, %r1738;
	shl.b32 	%r782, %r1738, 2;
	mov.u32 	%r783, _ZZN3cub18CUB_300001_SM_10006detail6select23DeviceSelectSweepKernelINS2_10policy_hubIiNS0_8NullTypeEiLb0ELNS0_10SelectImplE0EE10Policy1000EN6thrust24THRUST_300001_SM_1000_NS6detail15normal_iteratorINSA_10device_ptrIiEEEEPS5_SF_PlNS0_13ScanTileStateIiLb1EEE7is_evenS5_iNS2_19streaming_context_tIlLb1EEELS6_0EEEvT0_T1_T2_T3_T4_T5_T6_T7_iT8_NS1_7vsmem_tEE19static_temp_storage;
	add.s32 	%r784, %r782, %r783;
	add.s32 	%r1739, %r784, 3072;
$L__BB3_528:
	setp.ne.s16 	%p146, %rs9, 0;
	cvt.s64.s32 	%rd155, %r1740;
	mov.b64 	%rd760, 0;
	@%p146 bra 	$L__BB3_530;
	ld.global.u64 	%rd760, [%rd152];
$L__BB3_530:
	setp.ne.s16 	%p147, %rs9, 0;
	add.s64 	%rd311, %rd760, %rd155;
	shl.b64 	%rd312, %rd311, 2;
	add.s64 	%rd313, %rd4, %rd312;
	ld.shared.u32 	%r785, [%r1739+-3072];
	st.global.u32 	[%rd313], %r785;
	mov.b64 	%rd761, 0;
	@%p147 bra 	$L__BB3_532;
	ld.global.u64 	%rd761, [%rd152];
$L__BB3_532:
	setp.ne.s16 	%p148, %rs9, 0;
	add.s64 	%rd315, %rd761, %rd155;
	shl.b64 	%rd316, %rd315, 2;
	add.s64 	%rd317, %rd4, %rd316;
	ld.shared.u32 	%r786, [%r1739+-1536];
	st.global.u32 	[%rd317+1536], %r786;
	mov.b64 	%rd762, 0;
	@%p148 bra 	$L__BB3_534;
	ld.global.u64 	%rd762, [%rd152];
$L__BB3_534:
	setp.ne.s16 	%p149, %rs9, 0;
	add.s64 	%rd319, %rd762, %rd155;
	shl.b64 	%rd320, %rd319, 2;
	add.s64 	%rd321, %rd4, %rd320;
	ld.shared.u32 	%r787, [%r1739];
	st.global.u32 	[%rd321+3072], %r787;
	mov.b64 	%rd763, 0;
	@%p149 bra 	$L__BB3_536;
	ld.global.u64 	%rd763, [%rd152];
$L__BB3_536:
	cvt.u32.u64 	%r788, %rd155;
	add.s64 	%rd322, %rd763, %rd155;
	shl.b64 	%rd323, %rd322, 2;
	add.s64 	%rd324, %rd4, %rd323;
	ld.shared.u32 	%r789, [%r1739+1536];
	st.global.u32 	[%rd324+4608], %r789;
	add.s32 	%r1738, %r1738, 1536;
	add.s32 	%r1740, %r788, 1536;
	add.s32 	%r1739, %r1739, 6144;
	setp.lt.s32 	%p150, %r1738, %r434;
	@%p150 bra 	$L__BB3_528;
$L__BB3_537:
	mov.u32 	%r1098, %tid.x;
	setp.ne.s32 	%p291, %r1098, 0;
	@%p291 bra 	$L__BB3_545;
	mov.u64 	%rd195, %rd201;
	ld.param.u8 	%rs53, [%rd195+1];
	setp.eq.s16 	%p292, %rs53, 0;
	@%p292 bra 	$L__BB3_542;
	ld.param.u8 	%rs54, [%rd195];
	setp.ne.s16 	%p293, %rs54, 0;
	mov.b64 	%rd779, 0;
	@%p293 bra 	$L__BB3_541;
	ld.param.u64 	%rd451, [%rd195+24];
	cvta.to.global.u64 	%rd452, %rd451;
	ld.global.u64 	%rd779, [%rd452];
$L__BB3_541:
	ld.param.u64 	%rd694, [_ZN3cub18CUB_300001_SM_10006detail6select23DeviceSelectSweepKernelINS2_10policy_hubIiNS0_8NullTypeEiLb0ELNS0_10SelectImplE0EE10Policy1000EN6thrust24THRUST_300001_SM_1000_NS6detail15normal_iteratorINSA_10device_ptrIiEEEEPS5_SF_PlNS0_13ScanTileStateIiLb1EEE7is_evenS5_iNS2_19streaming_context_tIlLb1EEELS6_0EEEvT0_T1_T2_T3_T4_T5_T6_T7_iT8_NS1_7vsmem_tE_param_3];
	cvt.s64.s32 	%rd453, %r1742;
	add.s64 	%rd454, %rd779, %rd453;
	cvta.to.global.u64 	%rd455, %rd694;
	st.global.u64 	[%rd455], %rd454;
	bra.uni 	$L__BB3_545;
$L__BB3_542:
	ld.param.u8 	%rs55, [%rd195];
	setp.ne.s16 	%p294, %rs55, 0;
	mov.b64 	%rd780, 0;
	@%p294 bra 	$L__BB3_544;
	ld.param.u64 	%rd457, [%rd195+24];
	cvta.to.global.u64 	%rd458, %rd457;
	ld.global.u64 	%rd780, [%rd458];
$L__BB3_544:
	cvt.s64.s32 	%rd459, %r1742;
	add.s64 	%rd460, %rd780, %rd459;
	ld.param.u64 	%rd461, [%rd195+32];
	cvta.to.global.u64 	%rd462, %rd461;
	st.global.u64 	[%rd462], %rd460;
$L__BB3_545:
	ret;

}


// ===== COMPILED SASS (sm_100) =====

	.target	sm_100

	.elftype	@"ET_EXEC"


//--------------------- .note.nv.tkinfo           --------------------------
	.section	.note.nv.tkinfo,"",@"SHT_NOTE"
	.sectionflags	@"SHF_NOTE_NV_TKINFO"
	.tkinfo
        /*0018*/ 	.word	0x00000002
        /*0030*/ 	.string	""
        /*0030*/ 	.string	"ptxas"
        /*0030*/ 	.string	"Cuda compilation tools, release 13.0, V13.0.88"
        /*0030*/ 	.string	"Build cuda_13.0.r13.0/compiler.36424714_0"
        /*0030*/ 	.string	"-arch sm_100 -m 64 "



//--------------------- .note.nv.cuinfo           --------------------------
	.section	.note.nv.cuinfo,"",@"SHT_NOTE"
	.sectionflags	@"SHF_NOTE_NV_CUINFO"
        /*0018*/ 	.short	0x0002
        /*001a*/ 	.short	0x0064
        /*001c*/ 	.short	0x0082
	.zero		2


//--------------------- .nv.info                  --------------------------
	.section	.nv.info,"",@"SHT_CUDA_INFO"
	.align	4


	//----- nvinfo : EIATTR_REGCOUNT
	.align		4
        /*0000*/ 	.byte	0x04, 0x2f
        /*0002*/ 	.short	(.L_44 - .L_43)
	.align		4
.L_43:
        /*0004*/ 	.word	index@(_ZN3cub18CUB_300001_SM_10006detail11EmptyKernelIvEEvv)
        /*0008*/ 	.word	0x00000004


	//----- nvinfo : EIATTR_FRAME_SIZE
	.align		4
.L_44:
        /*000c*/ 	.byte	0x04, 0x11
        /*000e*/ 	.short	(.L_46 - .L_45)
	.align		4
.L_45:
        /*0010*/ 	.word	index@(_ZN3cub18CUB_300001_SM_10006detail11EmptyKernelIvEEvv)
        /*0014*/ 	.word	0x00000000


	//----- nvinfo : EIATTR_REGCOUNT
	.align		4
.L_46:
        /*0018*/ 	.byte	0x04, 0x2f
        /*001a*/ 	.short	(.L_48 - .L_47)
	.align		4
.L_47:
        /*001c*/ 	.word	index@(_ZN3cub18CUB_300001_SM_10006detail8for_each13static_kernelINS2_12policy_hub_t12policy_500_tEmN6thrust24THRUST_300001_SM_1000_NS8cuda_cub20__uninitialized_fill7functorINS7_10device_ptrIiEEiEEEEvT0_T1_)
        /*0020*/ 	.word	0x00000008


	//----- nvinfo : EIATTR_FRAME_SIZE
	.align		4
.L_48:
        /*0024*/ 	.byte	0x04, 0x11
        /*0026*/ 	.short	(.L_50 - .L_49)
	.align		4
.L_49:
        /*0028*/ 	.word	index@(_ZN3cub18CUB_300001_SM_10006detail8for_each13static_kernelINS2_12policy_hub_t12policy_500_tEmN6thrust24THRUST_300001_SM_1000_NS8cuda_cub20__uninitialized_fill7functorINS7_10device_ptrIiEEiEEEEvT0_T1_)
        /*002c*/ 	.word	0x00000000


	//----- nvinfo : EIATTR_REGCOUNT
	.align		4
.L_50:
        /*0030*/ 	.byte	0x04, 0x2f
        /*0032*/ 	.short	(.L_52 - .L_51)
	.align		4
.L_51:
        /*0034*/ 	.word	index@(_ZN3cub18CUB_300001_SM_10006detail4scan23DeviceCompactInitKernelINS0_13ScanTileStateIiLb1EEEPlEEvT_iT0_)
        /*0038*/ 	.word	0x0000000a


	//----- nvinfo : EIATTR_FRAME_SIZE
	.align		4
.L_52:
        /*003c*/ 	.byte	0x04, 0x11
        /*003e*/ 	.short	(.L_54 - .L_53)
	.align		4
.L_53:
        /*0040*/ 	.word	index@(_ZN3cub18CUB_300001_SM_10006detail4scan23DeviceCompactInitKernelINS0_13ScanTileStateIiLb1EEEPlEEvT_iT0_)
        /*0044*/ 	.word	0x00000000


	//----- nvinfo : EIATTR_REGCOUNT
	.align		4
.L_54:
        /*0048*/ 	.byte	0x04, 0x2f
        /*004a*/ 	.short	(.L_56 - .L_55)
	.align		4
.L_55:
        /*004c*/ 	.word	index@(_ZN3cub18CUB_300001_SM_10006detail6select23DeviceSelectSweepKernelINS2_10policy_hubIiNS0_8NullTypeEiLb0ELNS0_10SelectImplE0EE10Policy1000EN6thrust24THRUST_300001_SM_1000_NS6detail15normal_iteratorINSA_10device_ptrIiEEEEPS5_SF_PlNS0_13ScanTileStateIiLb1EEE7is_evenS5_iNS2_19streaming_context_tIlLb1EEELS6_0EEEvT0_T1_T2_T3_T4_T5_T6_T7_iT8_NS1_7vsmem_tE)
        /*0050*/ 	.word	0x00000038


	//----- nvinfo : EIATTR_FRAME_SIZE
	.align		4
.L_56:
        /*0054*/ 	.byte	0x04, 0x11
        /*0056*/ 	.short	(.L_58 - .L_57)
	.align		4
.L_57:
        /*0058*/ 	.word	index@(_ZN3cub18CUB_300001_SM_10006detail6select23DeviceSelectSweepKernelINS2_10policy_hubIiNS0_8NullTypeEiLb0ELNS0_10SelectImplE0EE10Policy1000EN6thrust24THRUST_300001_SM_1000_NS6detail15normal_iteratorINSA_10device_ptrIiEEEEPS5_SF_PlNS0_13ScanTileStateIiLb1EEE7is_evenS5_iNS2_19streaming_context_tIlLb1EEELS6_0EEEvT0_T1_T2_T3_T4_T5_T6_T7_iT8_NS1_7vsmem_tE)
        /*005c*/ 	.word	0x00000018


	//----- nvinfo : EIATTR_MIN_STACK_SIZE
	.align		4
.L_58:
        /*0060*/ 	.byte	0x04, 0x12
        /*0062*/ 	.short	(.L_60 - .L_59)
	.align		4
.L_59:
        /*0064*/ 	.word	index@(_ZN3cub18CUB_300001_SM_10006detail6select23DeviceSelectSweepKernelINS2_10policy_hubIiNS0_8NullTypeEiLb0ELNS0_10SelectImplE0EE10Policy1000EN6thrust24THRUST_300001_SM_1000_NS6detail15normal_iteratorINSA_10device_ptrIiEEEEPS5_SF_PlNS0_13ScanTileStateIiLb1EEE7is_evenS5_iNS2_19streaming_context_tIlLb1EEELS6_0EEEvT0_T1_T2_T3_T4_T5_T6_T7_iT8_NS1_7vsmem_tE)
        /*0068*/ 	.word	0x00000018


	//----- nvinfo : EIATTR_MIN_STACK_SIZE
	.align		4
.L_60:
        /*006c*/ 	.byte	0x04, 0x12
        /*006e*/ 	.short	(.L_62 - .L_61)
	.align		4
.L_61:
        /*0070*/ 	.word	index@(_ZN3cub18CUB_300001_SM_10006detail4scan23DeviceCompactInitKernelINS0_13ScanTileStateIiLb1EEEPlEEvT_iT0_)
        /*0074*/ 	.word	0x00000000


	//----- nvinfo : EIATTR_MIN_STACK_SIZE
	.align		4
.L_62:
        /*0078*/ 	.byte	0x04, 0x12
        /*007a*/ 	.short	(.L_64 - .L_63)
	.align		4
.L_63:
        /*007c*/ 	.word	index@(_ZN3cub18CUB_300001_SM_10006detail8for_each13static_kernelINS2_12policy_hub_t12policy_500_tEmN6thrust24THRUST_300001_SM_1000_NS8cuda_cub20__uninitialized_fill7functorINS7_10device_ptrIiEEiEEEEvT0_T1_)
        /*0080*/ 	.word	0x00000000


	//----- nvinfo : EIATTR_MIN_STACK_SIZE
	.align		4
.L_64:
        /*0084*/ 	.byte	0x04, 0x12
        /*0086*/ 	.short	(.L_66 - .L_65)
	.align		4
.L_65:
        /*0088*/ 	.word	index@(_ZN3cub18CUB_300001_SM_10006detail11EmptyKernelIvEEvv)
        /*008c*/ 	.word	0x00000000
.L_66:


//--------------------- .nv.compat                --------------------------
	.section	.nv.compat,"",@"SHT_CUDA_COMPAT_INFO"
	.align	4
        /*0000*/ 	.byte	0x02, 0x09, 0x00, 0x00, 0x02, 0x02, 0x01, 0x00, 0x02, 0x05, 0x05, 0x00, 0x03, 0x07, 0x01, 0x01
        /*0010*/ 	.byte	0x02, 0x03, 0x00, 0x00, 0x02, 0x06, 0x01, 0x00, 0x04, 0x0b, 0x08, 0x00, 0x09, 0x00, 0x00, 0x00
        /*0020*/ 	.byte	0x00, 0x00, 0x00, 0x00


//--------------------- .nv.info._ZN3cub18CUB_300001_SM_10006detail6select23DeviceSelectSweepKernelINS2_10policy_hubIiNS0_8NullTypeEiLb0ELNS0_10SelectImplE0EE10Policy1000EN6thrust24THRUST_300001_SM_1000_NS6detail15normal_iteratorINSA_10device_ptrIiEEEEPS5_SF_PlNS0_13ScanTileStateIiLb1EEE7is_evenS5_iNS2_19streaming_context_tIlLb1EEELS6_0EEEvT0_T1_T2_T3_T4_T5_T6_T7_iT8_NS1_7vsmem_tE --------------------------
	.section	.nv.info._ZN3cub18CUB_300001_SM_10006detail6select23DeviceSelectSweepKernelINS2_10policy_hubIiNS0_8NullTypeEiLb0ELNS0_10SelectImplE0EE10Policy1000EN6thrust24THRUST_300001_SM_1000_NS6detail15normal_iteratorINSA_10device_ptrIiEEEEPS5_SF_PlNS0_13ScanTileStateIiLb1EEE7is_evenS5_iNS2_19streaming_context_tIlLb1EEELS6_0EEEvT0_T1_T2_T3_T4_T5_T6_T7_iT8_NS1_7vsmem_tE,"",@"SHT_CUDA_INFO"
	.sectionflags	@""
	.align	4


	//----- nvinfo : EIATTR_CUDA_API_VERSION
	.align		4
        /*0000*/ 	.byte	0x04, 0x37
        /*0002*/ 	.short	(.L_68 - .L_67)
.L_67:
        /*0004*/ 	.word	0x00000082


	//----- nvinfo : EIATTR_KPARAM_INFO
	.align		4
.L_68:
        /*0008*/ 	.byte	0x04, 0x17
        /*000a*/ 	.short	(.L_70 - .L_69)
.L_69:
        /*000c*/ 	.word	0x00000000
        /*0010*/ 	.short	0x000a
        /*0012*/ 	.short	0x0060
        /*0014*/ 	.byte	0x00, 0xf0, 0x21, 0x00


	//----- nvinfo : EIATTR_KPARAM_INFO
	.align		4
.L_70:
        /*0018*/ 	.byte	0x04, 0x17
        /*001a*/ 	.short	(.L_72 - .L_71)
.L_71:
        /*001c*/ 	.word	0x00000000
        /*0020*/ 	.short	0x0009
        /*0022*/ 	.short	0x0038
        /*0024*/ 	.byte	0x00, 0xf0, 0xa1, 0x00


	//----- nvinfo : EIATTR_KPARAM_INFO
	.align		4
.L_72:
        /*0028*/ 	.byte	0x04, 0x17
        /*002a*/ 	.short	(.L_74 - .L_73)
.L_73:
        /*002c*/ 	.word	0x00000000
        /*0030*/ 	.short	0x0008
        /*0032*/ 	.short	0x0030
        /*0034*/ 	.byte	0x00, 0xf0, 0x11, 0x00


	//----- nvinfo : EIATTR_KPARAM_INFO
	.align		4
.L_74:
        /*0038*/ 	.byte	0x04, 0x17
        /*003a*/ 	.short	(.L_76 - .L_75)
.L_75:
        /*003c*/ 	.word	0x00000000
        /*0040*/ 	.short	0x0007
        /*0042*/ 	.short	0x002c
        /*0044*/ 	.byte	0x00, 0xf0, 0x11, 0x00


	//----- nvinfo : EIATTR_KPARAM_INFO
	.align		4
.L_76:
        /*0048*/ 	.byte	0x04, 0x17
        /*004a*/ 	.short	(.L_78 - .L_77)
.L_77:
        /*004c*/ 	.word	0x00000000
        /*0050*/ 	.short	0x0006
        /*0052*/ 	.short	0x0029
        /*0054*/ 	.byte	0x00, 0xf0, 0x05, 0x00


	//----- nvinfo : EIATTR_KPARAM_INFO
	.align		4
.L_78:
        /*0058*/ 	.byte	0x04, 0x17
        /*005a*/ 	.short	(.L_80 - .L_79)
.L_79:
        /*005c*/ 	.word	0x00000000
        /*0060*/ 	.short	0x0005
        /*0062*/ 	.short	0x0028
        /*0064*/ 	.byte	0x00, 0xf0, 0x05, 0x00


	//----- nvinfo : EIATTR_KPARAM_INFO
	.align		4
.L_80:
        /*0068*/ 	.byte	0x04, 0x17
        /*006a*/ 	.short	(.L_82 - .L_81)
.L_81:
        /*006c*/ 	.word	0x00000000
        /*0070*/ 	.short	0x0004
        /*0072*/ 	.short	0x0020
        /*0074*/ 	.byte	0x00, 0xf0, 0x21, 0x00


	//----- nvinfo : EIATTR_KPARAM_INFO
	.align		4
.L_82:
        /*0078*/ 	.byte	0x04, 0x17
        /*007a*/ 	.short	(.L_84 - .L_83)
.L_83:
        /*007c*/ 	.word	0x00000000
        /*0080*/ 	.short	0x0003
        /*0082*/ 	.short	0x0018
        /*0084*/ 	.byte	0x00, 0xf5, 0x21, 0x00


	//----- nvinfo : EIATTR_KPARAM_INFO
	.align		4
.L_84:
        /*0088*/ 	.byte	0x04, 0x17
        /*008a*/ 	.short	(.L_86 - .L_85)
.L_85:
        /*008c*/ 	.word	0x00000000
        /*0090*/ 	.short	0x0002
        /*0092*/ 	.short	0x0010
        /*0094*/ 	.byte	0x00, 0xf0, 0x21, 0x00


	//----- nvinfo : EIATTR_KPARAM_INFO
	.align		4
.L_86:
        /*0098*/ 	.byte	0x04, 0x17
        /*009a*/ 	.short	(.L_88 - .L_87)
.L_87:
        /*009c*/ 	.word	0x00000000
        /*00a0*/ 	.short	0x0001
        /*00a2*/ 	.short	0x0008
        /*00a4*/ 	.byte	0x00, 0xf5, 0x21, 0x00


	//----- nvinfo : EIATTR_KPARAM_INFO
	.align		4
.L_88:
        /*00a8*/ 	.byte	0x04, 0x17
        /*00aa*/ 	.short	(.L_90 - .L_89)
.L_89:
        /*00ac*/ 	.word	0x00000000
        /*00b0*/ 	.short	0x0000
        /*00b2*/ 	.short	0x0000
        /*00b4*/ 	.byte	0x00, 0xf0, 0x21, 0x00


	//----- nvinfo : EIATTR_SPARSE_MMA_MASK
	.align		4
.L_90:
        /*00b8*/ 	.byte	0x03, 0x50
        /*00ba*/ 	.short	0x0000


	//----- nvinfo : EIATTR_MAXREG_COUNT
	.align		4
        /*00bc*/ 	.byte	0x03, 0x1b
        /*00be*/ 	.short	0x00a8


	//----- nvinfo : EIATTR_NUM_BARRIERS
	.align		4
        /*00c0*/ 	.byte	0x02, 0x4c
        /*00c2*/ 	.byte	0x01
	.zero		1


	//----- nvinfo : EIATTR_ANNOTATIONS
	.align		4
        /*00c4*/ 	.byte	0x04, 0x55
        /*00c6*/ 	.short	(.L_92 - .L_91)


	//   ....[0]....
.L_91:
        /*00c8*/ 	.word	0x00000001
        /*00cc*/ 	.byte	0xe0, 0x5b, 0x00, 0x00, 0x01, 0x00, 0x00, 0x00, 0x80, 0x5c, 0x00, 0x00, 0x01, 0x00, 0x00, 0x00
        /*00dc*/ 	.byte	0xb0, 0x5c, 0x00, 0x00, 0x01, 0x00, 0x00, 0x00, 0xe0, 0x5c, 0x00, 0x00, 0x01, 0x00, 0x00, 0x00
        /*00ec*/ 	.byte	0x10, 0x5d, 0x00, 0x00, 0x01, 0x00, 0x00, 0x00, 0x90, 0x62, 0x00, 0x00, 0x01, 0x00, 0x00, 0x00
        /*00fc*/ 	.byte	0xb0, 0x62, 0x00, 0x00, 0x01, 0x00, 0x00, 0x00, 0x90, 0x69, 0x00, 0x00, 0x01, 0x00, 0x00, 0x00
        /*010c*/ 	.byte	0xa0, 0x6a, 0x00, 0x00, 0x01, 0x00, 0x00, 0x00, 0xb0, 0x6b, 0x00, 0x00, 0x01, 0x00, 0x00, 0x00
        /*011c*/ 	.byte	0xc0, 0x6c, 0x00, 0x00, 0x01, 0x00, 0x00, 0x00, 0xd0, 0x6d, 0x00, 0x00, 0x01, 0x00, 0x00, 0x00
        /*012c*/ 	.byte	0x90, 0x73, 0x00, 0x00, 0x01, 0x00, 0x00, 0x00, 0xb0, 0x73, 0x00, 0x00, 0x01, 0x00, 0x00, 0x00
        /*013c*/ 	.byte	0xc0, 0x73, 0x00, 0x00, 0x01, 0x00, 0x00, 0x00, 0xd0, 0x73, 0x00, 0x00, 0x01, 0x00, 0x00, 0x00
        /*014c*/ 	.byte	0xe0, 0x73, 0x00, 0x00


	//----- nvinfo : EIATTR_MERCURY_ISA_VERSION
	.align		4
.L_92:
        /*0150*/ 	.byte	0x03, 0x5f
        /*0152*/ 	.short	0x0101


	//----- nvinfo : EIATTR_UNUSED_LOAD_BYTE_OFFSET
	.align		4
        /*0154*/ 	.byte	0x04, 0x44
        /*0156*/ 	.short	(.L_94 - .L_93)


	//   ....[0]....
.L_93:
        /*0158*/ 	.word	0x000096b0
        /*015c*/ 	.word	0x0000fff0


	//----- nvinfo : EIATTR_COOP_GROUP_MASK_REGIDS
	.align		4
.L_94:
        /*0160*/ 	.byte	0x04, 0x29
        /*0162*/ 	.short	(.L_96 - .L_95)


	//   ....[0]....
.L_95:
        /*0164*/ 	.word	0xffffffff


	//   ....[1]....
        /*0168*/ 	.word	0xffffffff


	//   ....[2]....
        /*016c*/ 	.word	0xffffffff


	//   ....[3]....
        /*0170*/ 	.word	0xffffffff


	//   ....[4]....
        /*0174*/ 	.word	0xffffffff


	//   ....[5]....
        /*0178*/ 	.word	0xffffffff


	//   ....[6]....
        /*017c*/ 	.word	0xffffffff


	//   ....[7]....
        /*0180*/ 	.word	0xffffffff


	//   ....[8]....
        /*0184*/ 	.word	0xffffffff


	//   ....[9]....
        /*0188*/ 	.word	0xffffffff


	//   ....[10]....
        /*018c*/ 	.word	0xffffffff


	//   ....[11]....
        /*0190*/ 	.word	0xffffffff


	//   ....[12]....
        /*0194*/ 	.word	0xffffffff


	//   ....[13]....
        /*0198*/ 	.word	0xffffffff


	//   ....[14]....
        /*019c*/ 	.word	0xffffffff


	//   ....[15]....
        /*01a0*/ 	.word	0xffffffff


	//   ....[16]....
        /*01a4*/ 	.word	0xffffffff


	//   ....[17]....
        /*01a8*/ 	.word	0xffffffff


	//   ....[18]....
        /*01ac*/ 	.word	0xffffffff


	//   ....[19]....
        /*01b0*/ 	.word	0xffffffff


	//   ....[20]....
        /*01b4*/ 	.word	0xffffffff


	//   ....[21]....
        /*01b8*/ 	.word	0xffffffff


	//   ....[22]....
        /*01bc*/ 	.word	0xffffffff


	//   ....[23]....
        /*01c0*/ 	.word	0xffffffff


	//   ....[24]....
        /*01c4*/ 	.word	0xffffffff


	//   ....[25]....
        /*01c8*/ 	.word	0xffffffff


	//   ....[26]....
        /*01cc*/ 	.word	0xffffffff


	//   ....[27]....
        /*01d0*/ 	.word	0xffffffff


	//   ....[28]....
        /*01d4*/ 	.word	0xffffffff


	//   ....[29]....
        /*01d8*/ 	.word	0xffffffff


	//   ....[30]....
        /*01dc*/ 	.word	0xffffffff


	//   ....[31]....
        /*01e0*/ 	.word	0xffffffff


	//   ....[32]....
        /*01e4*/ 	.word	0xffffffff


	//   ....[33]....
        /*01e8*/ 	.word	0xffffffff


	//   ....[34]....
        /*01ec*/ 	.word	0xffffffff


	//   ....[35]....
        /*01f0*/ 	.word	0xffffffff


	//   ....[36]....
        /*01f4*/ 	.word	0xffffffff


	//   ....[37]....
        /*01f8*/ 	.word	0xffffffff


	//   ....[38]....
        /*01fc*/ 	.word	0xffffffff


	//   ....[39]....
        /*0200*/ 	.word	0xffffffff


	//   ....[40]....
        /*0204*/ 	.word	0xffffffff


	//   ....[41]....
        /*0208*/ 	.word	0xffffffff


	//   ....[42]....
        /*020c*/ 	.word	0xffffffff


	//   ....[43]....
        /*0210*/ 	.word	0xffffffff


	//   ....[44]....
        /*0214*/ 	.word	0xffffffff


	//   ....[45]....
        /*0218*/ 	.word	0xffffffff


	//   ....[46]....
        /*021c*/ 	.word	0xffffffff


	//   ....[47]....
        /*0220*/ 	.word	0xffffffff


	//   ....[48]....
        /*0224*/ 	.word	0xffffffff


	//   ....[49]....
        /*0228*/ 	.word	0xffffffff


	//   ....[50]....
        /*022c*/ 	.word	0xffffffff


	//   ....[51]....
        /*0230*/ 	.word	0xffffffff


	//   ....[52]....
        /*0234*/ 	.word	0xffffffff


	//   ....[53]....
        /*0238*/ 	.word	0xffffffff


	//   ....[54]....
        /*023c*/ 	.word	0xffffffff


	//   ....[55]....
        /*0240*/ 	.word	0xffffffff


	//   ....[56]....
        /*0244*/ 	.word	0xffffffff


	//   ....[57]....
        /*0248*/ 	.word	0xffffffff


	//   ....[58]....
        /*024c*/ 	.word	0xffffffff


	//   ....[59]....
        /*0250*/ 	.word	0xffffffff


	//   ....[60]....
        /*0254*/ 	.word	0x05000012


	//   ....[61]....
        /*0258*/ 	.word	0x05000012


	//   ....[62]....
        /*025c*/ 	.word	0x05000012


	//   ....[63]....
        /*0260*/ 	.word	0x05000012


	//   ....[64]....
        /*0264*/ 	.word	0x05000012


	//   ....[65]....
        /*0268*/ 	.word	0x05000012


	//   ....[66]....
        /*026c*/ 	.word	0x05000012


	//   ....[67]....
        /*0270*/ 	.word	0x05000012


	//   ....[68]....
        /*0274*/ 	.word	0x05000012


	//   ....[69]....
        /*0278*/ 	.word	0x05000012


	//   ....[70]....
        /*027c*/ 	.word	0x05000012


	//   ....[71]....
        /*0280*/ 	.word	0x05000012


	//   ....[72]....
        /*0284*/ 	.word	0x05000012


	//   ....[73]....
        /*0288*/ 	.word	0x05000012


	//   ....[74]....
        /*028c*/ 	.word	0x05000012


	//   ....[75]....
        /*0290*/ 	.word	0x05000012


	//   ....[76]....
        /*0294*/ 	.word	0x05000012


	//   ....[77]....
        /*0298*/ 	.word	0x05000012


	//   ....[78]....
        /*029c*/ 	.word	0x05000012


	//   ....[79]....
        /*02a0*/ 	.word	0x05000012


	//   ....[80]....
        /*02a4*/ 	.word	0x05000012


	//   ....[81]....
        /*02a8*/ 	.word	0x05000012


	//   ....[82]....
        /*02ac*/ 	.word	0x05000012


	//   ....[83]....
        /*02b0*/ 	.word	0x05000012


	//   ....[84]....
        /*02b4*/ 	.word	0x05000012


	//   ....[85]....
        /*02b8*/ 	.word	0x05000012


	//   ....[86]....
        /*02bc*/ 	.word	0x05000012


	//   ....[87]....
        /*02c0*/ 	.word	0x05000012


	//   ....[88]....
        /*02c4*/ 	.word	0x05000012


	//   ....[89]....
        /*02c8*/ 	.word	0x05000012


	//   ....[90]....
        /*02cc*/ 	.word	0x05000012


	//   ....[91]....
        /*02d0*/ 	.word	0x05000012


	//   ....[92]....
        /*02d4*/ 	.word	0x05000012


	//   ....[93]....
        /*02d8*/ 	.word	0x05000012


	//   ....[94]....
        /*02dc*/ 	.word	0x05000012


	//   ....[95]....
        /*02e0*/ 	.word	0x05000012


	//----- nvinfo : EIATTR_COOP_GROUP_INSTR_OFFSETS
	.align		4
.L_96:
        /*02e4*/ 	.byte	0x04, 0x28
        /*02e6*/ 	.short	(.L_98 - .L_97)


	//   ....[0]....
.L_97:
        /*02e8*/ 	.word	0x00000470


	//   ....[1]....
        /*02ec*/ 	.word	0x00000760


	//   ....[2]....
        /*02f0*/ 	.word	0x00000780


	//   ....[3]....
        /*02f4*/ 	.word	0x000007a0


	//   ....[4]....
        /*02f8*/ 	.word	0x000007c0


	//   ....[5]....
        /*02fc*/ 	.word	0x000007e0


	//   ....[6]....
        /*0300*/ 	.word	0x00002790


	//   ....[7]....
        /*0304*/ 	.word	0x00002a80


	//   ....[8]....
        /*0308*/ 	.word	0x00002aa0


	//   ....[9]....
        /*030c*/ 	.word	0x00002ac0


	//   ....[10]....
        /*0310*/ 	.word	0x00002ae0


	//   ....[11]....
        /*0314*/ 	.word	0x00002b00


	//   ....[12]....
        /*0318*/ 	.word	0x00002ee0


	//   ....[13]....
        /*031c*/ 	.word	0x000030d0


	//   ....[14]....
        /*0320*/ 	.word	0x00003130


	//   ....[15]....
        /*0324*/ 	.word	0x000031c0


	//   ....[16]....
        /*0328*/ 	.word	0x00003220


	//   ....[17]....
        /*032c*/ 	.word	0x00003260


	//   ....[18]....
        /*0330*/ 	.word	0x000032a0


	//   ....[19]....
        /*0334*/ 	.word	0x000032f0


	//   ....[20]....
        /*0338*/ 	.word	0x00003300


	//   ....[21]....
        /*033c*/ 	.word	0x00003400


	//   ....[22]....
        /*0340*/ 	.word	0x000035f0


	//   ....[23]....
        /*0344*/ 	.word	0x00003640


	//   ....[24]....
        /*0348*/ 	.word	0x000036a0


	//   ....[25]....
        /*034c*/ 	.word	0x00003700


	//   ....[26]....
        /*0350*/ 	.word	0x00003740


	//   ....[27]....
        /*0354*/ 	.word	0x00003780


	//   ....[28]....
        /*0358*/ 	.word	0x000037c0


	//   ....[29]....
        /*035c*/ 	.word	0x000037d0


	//   ....[30]....
        /*0360*/ 	.word	0x00005a30


	//   ....[31]....
        /*0364*/ 	.word	0x00005ed0


	//   ....[32]....
        /*0368*/ 	.word	0x00005f20


	//   ....[33]....
        /*036c*/ 	.word	0x00005f40


	//   ....[34]....
        /*0370*/ 	.word	0x00005f60


	//   ....[35]....
        /*0374*/ 	.word	0x00005f80


	//   ....[36]....
        /*0378*/ 	.word	0x00008270


	//   ....[37]....
        /*037c*/ 	.word	0x00008740


	//   ....[38]....
        /*0380*/ 	.word	0x00008760


	//   ....[39]....
        /*0384*/ 	.word	0x00008780


	//   ....[40]....
        /*0388*/ 	.word	0x000087a0


	//   ....[41]....
        /*038c*/ 	.word	0x000087d0


	//   ....[42]....
        /*0390*/ 	.word	0x00008ba0


	//   ....[43]....
        /*0394*/ 	.word	0x00008d90


	//   ....[44]....
        /*0398*/ 	.word	0x00008e10


	//   ....[45]....
        /*039c*/ 	.word	0x00008e80


	//   ....[46]....
        /*03a0*/ 	.word	0x00008ee0


	//   ....[47]....
        /*03a4*/ 	.word	0x00008f40


	//   ....[48]....
        /*03a8*/ 	.word	0x00008f90


	//   ....[49]....
        /*03ac*/ 	.word	0x00008ff0


	//   ....[50]....
        /*03b0*/ 	.word	0x00009000


	//   ....[51]....
        /*03b4*/ 	.word	0x000090e0


	//   ....[52]....
        /*03b8*/ 	.word	0x000092d0


	//   ....[53]....
        /*03bc*/ 	.word	0x00009320


	//   ....[54]....
        /*03c0*/ 	.word	0x00009390


	//   ....[55]....
        /*03c4*/ 	.word	0x00009400


	//   ....[56]....
        /*03c8*/ 	.word	0x00009460


	//   ....[57]....
        /*03cc*/ 	.word	0x000094a0


	//   ....[58]....
        /*03d0*/ 	.word	0x000094e0


	//   ....[59]....
        /*03d4*/ 	.word	0x000094f0


	//   ....[60]....
        /*03d8*/ 	.word	0x0000b2e0


	//   ....[61]....
        /*03dc*/ 	.word	0x0000b360


	//   ....[62]....
        /*03e0*/ 	.word	0x0000b3f0


	//   ....[63]....
        /*03e4*/ 	.word	0x0000b4d0


	//   ....[64]....
        /*03e8*/ 	.word	0x0000b560


	//   ....[65]....
        /*03ec*/ 	.word	0x0000b5e0


	//   ....[66]....
        /*03f0*/ 	.word	0x0000b670


	//   ....[67]....
        /*03f4*/ 	.word	0x0000b700


	//   ....[68]....
        /*03f8*/ 	.word	0x0000b730


	//   ....[69]....
        /*03fc*/ 	.word	0x0000b7f0


	//   ....[70]....
        /*0400*/ 	.word	0x0000b870


	//   ....[71]....
        /*0404*/ 	.word	0x0000b8f0


	//   ....[72]....
        /*0408*/ 	.word	0x0000b9b0


	//   ....[73]....
        /*040c*/ 	.word	0x0000ba40


	//   ....[74]....
        /*0410*/ 	.word	0x0000bac0


	//   ....[75]....
        /*0414*/ 	.word	0x0000bb40


	//   ....[76]....
        /*0418*/ 	.word	0x0000bbc0


	//   ....[77]....
        /*041c*/ 	.word	0x0000bbf0


	//   ....[78]....
        /*0420*/ 	.word	0x0000bc90


	//   ....[79]....
        /*0424*/ 	.word	0x0000bd10


	//   ....[80]....
        /*0428*/ 	.word	0x0000bda0


	//   ....[81]....
        /*042c*/ 	.word	0x0000be50


	//   ....[82]....
        /*0430*/ 	.word	0x0000bef0


	//   ....[83]....
        /*0434*/ 	.word	0x0000bf90


	//   ....[84]....
        /*0438*/ 	.word	0x0000c020


	//   ....[85]....
        /*043c*/ 	.word	0x0000c0b0


	//   ....[86]....
        /*0440*/ 	.word	0x0000c0e0


	//   ....[87]....
        /*0444*/ 	.word	0x0000c190


	//   ....[88]....
        /*0448*/ 	.word	0x0000c210


	//   ....[89]....
        /*044c*/ 	.word	0x0000c290


	//   ....[90]....
        /*0450*/ 	.word	0x0000c340


	//   ....[91]....
        /*0454*/ 	.word	0x0000c3e0


	//   ....[92]....
        /*0458*/ 	.word	0x0000c480


	//   ....[93]....
        /*045c*/ 	.word	0x0000c510


	//   ....[94]....
        /*0460*/ 	.word	0x0000c590


	//   ....[95]....
        /*0464*/ 	.word	0x0000c5c0


	//----- nvinfo : EIATTR_VRC_CTA_INIT_COUNT
	.align		4
.L_98:
        /*0468*/ 	.byte	0x02, 0x4a
	.zero		1
	.zero		1


	//----- nvinfo : EIATTR_EXIT_INSTR_OFFSETS
	.align		4
        /*046c*/ 	.byte	0x04, 0x1c
        /*046e*/ 	.short	(.L_100 - .L_99)


	//   ....[0]....
.L_99:
        /*0470*/ 	.word	0x000019b0


	//   ....[1]....
        /*0474*/ 	.word	0x00001a70


	//   ....[2]....
        /*0478*/ 	.word	0x00001e30


	//   ....[3]....
        /*047c*/ 	.word	0x000020b0


	//   ....[4]....
        /*0480*/ 	.word	0x00002400


	//   ....[5]....
        /*0484*/ 	.word	0x00004920


	//   ....[6]....
        /*0488*/ 	.word	0x000049e0


	//   ....[7]....
        /*048c*/ 	.word	0x00004df0


	//   ....[8]....
        /*0490*/ 	.word	0x00005010


	//   ....[9]....
        /*0494*/ 	.word	0x00005370


	//   ....[10]....
        /*0498*/ 	.word	0x0000b100


	//   ....[11]....
        /*049c*/ 	.word	0x0000b1e0


	//   ....[12]....
        /*04a0*/ 	.word	0x0000b290


	//----- nvinfo : EIATTR_MAX_THREADS
	.align		4
.L_100:
        /*04a4*/ 	.byte	0x04, 0x05
        /*04a6*/ 	.short	(.L_102 - .L_101)
.L_101:
        /*04a8*/ 	.word	0x00000180
        /*04ac*/ 	.word	0x00000001
        /*04b0*/ 	.word	0x00000001


	//----- nvinfo : EIATTR_CRS_STACK_SIZE
	.align		4
.L_102:
        /*04b4*/ 	.byte	0x04, 0x1e
        /*04b6*/ 	.short	(.L_104 - .L_103)
.L_103:
        /*04b8*/ 	.word	0x00000000


	//----- nvinfo : EIATTR_CBANK_PARAM_SIZE
	.align		4
.L_104:
        /*04bc*/ 	.byte	0x03, 0x19
        /*04be*/ 	.short	0x0068


	//----- nvinfo : EIATTR_PARAM_CBANK
	.align		4
        /*04c0*/ 	.byte	0x04, 0x0a
        /*04c2*/ 	.short	(.L_106 - .L_105)
	.align		4
.L_105:
        /*04c4*/ 	.word	index@(.nv.constant0._ZN3cub18CUB_300001_SM_10006detail6select23DeviceSelectSweepKernelINS2_10policy_hubIiNS0_8NullTypeEiLb0ELNS0_10SelectImplE0EE10Policy1000EN6thrust24THRUST_300001_SM_1000_NS6detail15normal_iteratorINSA_10device_ptrIiEEEEPS5_SF_PlNS0_13ScanTileStateIiLb1EEE7is_evenS5_iNS2_19streaming_context_tIlLb1EEELS6_0EEEvT0_T1_T2_T3_T4_T5_T6_T7_iT8_NS1_7vsmem_tE)
        /*04c8*/ 	.short	0x0380
        /*04ca*/ 	.short	0x0068


	//----- nvinfo : EIATTR_SW_WAR
	.align		4
.L_106:
        /*04cc*/ 	.byte	0x04, 0x36
        /*04ce*/ 	.short	(.L_108 - .L_107)
.L_107:
        /*04d0*/ 	.word	0x00000008
.L_108:


//--------------------- .nv.info._ZN3cub18CUB_300001_SM_10006detail4scan23DeviceCompactInitKernelINS0_13ScanTileStateIiLb1EEEPlEEvT_iT0_ --------------------------
	.section	.nv.info._ZN3cub18CUB_300001_SM_10006detail4scan23DeviceCompactInitKernelINS0_13ScanTileStateIiLb1EEEPlEEvT_iT0_,"",@"SHT_CUDA_INFO"
	.sectionflags	@""
	.align	4


	//----- nvinfo : EIATTR_CUDA_API_VERSION
	.align		4
        /*0000*/ 	.byte	0x04, 0x37
        /*0002*/ 	.short	(.L_110 - .L_109)
.L_109:
        /*0004*/ 	.word	0x00000082


	//----- nvinfo : EIATTR_KPARAM_INFO
	.align		4
.L_110:
        /*0008*/ 	.byte	0x04, 0x17
        /*000a*/ 	.short	(.L_112 - .L_111)
.L_111:
        /*000c*/ 	.word	0x00000000
        /*0010*/ 	.short	0x0002
        /*0012*/ 	.short	0x0010
        /*0014*/ 	.byte	0x00, 0xf5, 0x21, 0x00


	//----- nvinfo : EIATTR_KPARAM_INFO
	.align		4
.L_112:
        /*0018*/ 	.byte	0x04, 0x17
        /*001a*/ 	.short	(.L_114 - .L_113)
.L_113:
        /*001c*/ 	.word	0x00000000
        /*0020*/ 	.short	0x0001
        /*0022*/ 	.short	0x0008
        /*0024*/ 	.byte	0x00, 0xf0, 0x11, 0x00


	//----- nvinfo : EIATTR_KPARAM_INFO
	.align		4
.L_114:
        /*0028*/ 	.byte	0x04, 0x17
        /*002a*/ 	.short	(.L_116 - .L_115)
.L_115:
        /*002c*/ 	.word	0x00000000
        /*0030*/ 	.short	0x0000
        /*0032*/ 	.short	0x0000
        /*0034*/ 	.byte	0x00, 0xf0, 0x21, 0x00


	//----- nvinfo : EIATTR_SPARSE_MMA_MASK
	.align		4
.L_116:
        /*0038*/ 	.byte	0x03, 0x50
        /*003a*/ 	.short	0x0000


	//----- nvinfo : EIATTR_MAXREG_COUNT
	.align		4
        /*003c*/ 	.byte	0x03, 0x1b
        /*003e*/ 	.short	0x00ff


	//----- nvinfo : EIATTR_MERCURY_ISA_VERSION
	.align		4
        /*0040*/ 	.byte	0x03, 0x5f
        /*0042*/ 	.short	0x0101


	//----- nvinfo : EIATTR_VRC_CTA_INIT_COUNT
	.align		4
        /*0044*/ 	.byte	0x02, 0x4a
	.zero		1
	.zero		1


	//----- nvinfo : EIATTR_EXIT_INSTR_OFFSETS
	.align		4
        /*0048*/ 	.byte	0x04, 0x1c
        /*004a*/ 	.short	(.L_118 - .L_117)


	//   ....[0]....
.L_117:
        /*004c*/ 	.word	0x00000130


	//   ....[1]....
        /*0050*/ 	.word	0x00000160


	//----- nvinfo : EIATTR_CBANK_PARAM_SIZE
	.align		4
.L_118:
        /*0054*/ 	.byte	0x03, 0x19
        /*0056*/ 	.short	0x0018


	//----- nvinfo : EIATTR_PARAM_CBANK
	.align		4
        /*0058*/ 	.byte	0x04, 0x0a
        /*005a*/ 	.short	(.L_120 - .L_119)
	.align		4
.L_119:
        /*005c*/ 	.word	index@(.nv.constant0._ZN3cub18CUB_300001_SM_10006detail4scan23DeviceCompactInitKernelINS0_13ScanTileStateIiLb1EEEPlEEvT_iT0_)
        /*0060*/ 	.short	0x0380
        /*0062*/ 	.short	0x0018


	//----- nvinfo : EIATTR_SW_WAR
	.align		4
.L_120:
        /*0064*/ 	.byte	0x04, 0x36
        /*0066*/ 	.short	(.L_122 - .L_121)
.L_121:
        /*0068*/ 	.word	0x00000008
.L_122:


//--------------------- .nv.info._ZN3cub18CUB_300001_SM_10006detail8for_each13static_kernelINS2_12policy_hub_t12policy_500_tEmN6thrust24THRUST_300001_SM_1000_NS8cuda_cub20__uninitialized_fill7functorINS7_10device_ptrIiEEiEEEEvT0_T1_ --------------------------
	.section	.nv.info._ZN3cub18CUB_300001_SM_10006detail8for_each13static_kernelINS2_12policy_hub_t12policy_500_tEmN6thrust24THRUST_300001_SM_1000_NS8cuda_cub20__uninitialized_fill7functorINS7_10device_ptrIiEEiEEEEvT0_T1_,"",@"SHT_CUDA_INFO"
	.sectionflags	@""
	.align	4


	//----- nvinfo : EIATTR_CUDA_API_VERSION
	.align		4
        /*0000*/ 	.byte	0x04, 0x37
        /*0002*/ 	.short	(.L_124 - .L_123)
.L_123:
        /*0004*/ 	.word	0x00000082


	//----- nvinfo : EIATTR_KPARAM_INFO
	.align		4
.L_124:
        /*0008*/ 	.byte	0x04, 0x17
        /*000a*/ 	.short	(.L_126 - .L_125)
.L_125:
        /*000c*/ 	.word	0x00000000
        /*0010*/ 	.short	0x0001
        /*0012*/ 	.short	0x0008
        /*0014*/ 	.byte	0x00, 0xf0, 0x41, 0x00


	//----- nvinfo : EIATTR_KPARAM_INFO
	.align		4
.L_126:
        /*0018*/ 	.byte	0x04, 0x17
        /*001a*/ 	.short	(.L_128 - .L_127)
.L_127:
        /*001c*/ 	.word	0x00000000
        /*0020*/ 	.short	0x0000
        /*0022*/ 	.short	0x0000
        /*0024*/ 	.byte	0x00, 0xf0, 0x21, 0x00


	//----- nvinfo : EIATTR_SPARSE_MMA_MASK
	.align		4
.L_128:
        /*0028*/ 	.byte	0x03, 0x50
        /*002a*/ 	.short	0x0000


	//----- nvinfo : EIATTR_MAXREG_COUNT
	.align		4
        /*002c*/ 	.byte	0x03, 0x1b
        /*002e*/ 	.short	0x00ff


	//----- nvinfo : EIATTR_MERCURY_ISA_VERSION
	.align		4
        /*0030*/ 	.byte	0x03, 0x5f
        /*0032*/ 	.short	0x0101


	//----- nvinfo : EIATTR_VRC_CTA_INIT_COUNT
	.align		4
        /*0034*/ 	.byte	0x02, 0x4a
	.zero		1
	.zero		1


	//----- nvinfo : EIATTR_EXIT_INSTR_OFFSETS
	.align		4
        /*0038*/ 	.byte	0x04, 0x1c
        /*003a*/ 	.short	(.L_130 - .L_129)


	//   ....[0]....
.L_129:
        /*003c*/ 	.word	0x00000130


	//   ....[1]....
        /*0040*/ 	.word	0x00000230


	//   ....[2]....
        /*0044*/ 	.word	0x00000260


	//----- nvinfo : EIATTR_MAX_THREADS
	.align		4
.L_130:
        /*0048*/ 	.byte	0x04, 0x05
        /*004a*/ 	.short	(.L_132 - .L_131)
.L_131:
        /*004c*/ 	.word	0x00000100
        /*0050*/ 	.word	0x00000001
        /*0054*/ 	.word	0x00000001


	//----- nvinfo : EIATTR_CBANK_PARAM_SIZE
	.align		4
.L_132:
        /*0058*/ 	.byte	0x03, 0x19
        /*005a*/ 	.short	0x0018


	//----- nvinfo : EIATTR_PARAM_CBANK
	.align		4
        /*005c*/ 	.byte	0x04, 0x0a
        /*005e*/ 	.short	(.L_134 - .L_133)
	.align		4
.L_133:
        /*0060*/ 	.word	index@(.nv.constant0._ZN3cub18CUB_300001_SM_10006detail8for_each13static_kernelINS2_12policy_hub_t12policy_500_tEmN6thrust24THRUST_300001_SM_1000_NS8cuda_cub20__uninitialized_fill7functorINS7_10device_ptrIiEEiEEEEvT0_T1_)
        /*0064*/ 	.short	0x0380
        /*0066*/ 	.short	0x0018


	//----- nvinfo : EIATTR_SW_WAR
	.align		4
.L_134:
        /*0068*/ 	.byte	0x04, 0x36
        /*006a*/ 	.short	(.L_136 - .L_135)
.L_135:
        /*006c*/ 	.word	0x00000008
.L_136:


//--------------------- .nv.info._ZN3cub18CUB_300001_SM_10006detail11EmptyKernelIvEEvv --------------------------
	.section	.nv.info._ZN3cub18CUB_300001_SM_10006detail11EmptyKernelIvEEvv,"",@"SHT_CUDA_INFO"
	.sectionflags	@""
	.align	4


	//----- nvinfo : EIATTR_CUDA_API_VERSION
	.align		4
        /*0000*/ 	.byte	0x04, 0x37
        /*0002*/ 	.short	(.L_138 - .L_137)
.L_137:
        /*0004*/ 	.word	0x00000082


	//----- nvinfo : EIATTR_SPARSE_MMA_MASK
	.align		4
.L_138:
        /*0008*/ 	.byte	0x03, 0x50
        /*000a*/ 	.short	0x0000


	//----- nvinfo : EIATTR_MAXREG_COUNT
	.align		4
        /*000c*/ 	.byte	0x03, 0x1b
        /*000e*/ 	.short	0x00ff


	//----- nvinfo : EIATTR_MERCURY_ISA_VERSION
	.align		4
        /*0010*/ 	.byte	0x03, 0x5f
        /*0012*/ 	.short	0x0101


	//----- nvinfo : EIATTR_VRC_CTA_INIT_COUNT
	.align		4
        /*0014*/ 	.byte	0x02, 0x4a
	.zero		1
	.zero		1


	//----- nvinfo : EIATTR_EXIT_INSTR_OFFSETS
	.align		4
        /*0018*/ 	.byte	0x04, 0x1c
        /*001a*/ 	.short	(.L_140 - .L_139)


	//   ....[0]....
.L_139:
        /*001c*/ 	.word	0x00000010


	//----- nvinfo : EIATTR_SW_WAR
	.align		4
.L_140:
        /*0020*/ 	.byte	0x04, 0x36
        /*0022*/ 	.short	(.L_142 - .L_141)
.L_141:
        /*0024*/ 	.word	0x00000008
.L_142:


//--------------------- .nv.callgraph             --------------------------
	.section	.nv.callgraph,"",@"SHT_CUDA_CALLGRAPH"
	.align	4
	.sectionentsize	8
	.align		4
        /*0000*/ 	.word	0x00000000
	.align		4
        /*0004*/ 	.word	0xffffffff
	.align		4
        /*0008*/ 	.word	0x00000000
	.align		4
        /*000c*/ 	.word	0xfffffffe
	.align		4
        /*0010*/ 	.word	0x00000000
	.align		4
        /*0014*/ 	.word	0xfffffffd
	.align		4
        /*0018*/ 	.word	0x00000000
	.align		4
        /*001c*/ 	.word	0xfffffffc


//--------------------- .nv.constant4             --------------------------
	.section	.nv.constant4,"a",@progbits
	.align	8
	.align		8
.nv.constant4:
        /*0000*/ 	.dword	_ZN30_INTERNAL_ae28459a_4_k_cu_main4cuda3std3__45__cpo5beginE
	.align		8
        /*0008*/ 	.dword	_ZN30_INTERNAL_ae28459a_4_k_cu_main4cuda3std3__45__cpo3endE
	.align		8
        /*0010*/ 	.dword	_ZN30_INTERNAL_ae28459a_4_k_cu_main4cuda3std3__45__cpo6cbeginE
	.align		8
        /*0018*/ 	.dword	_ZN30_INTERNAL_ae28459a_4_k_cu_main4cuda3std3__45__cpo4cendE
	.align		8
        /*0020*/ 	.dword	_ZN30_INTERNAL_ae28459a_4_k_cu_main4cuda3std3__45__cpo6rbeginE
	.align		8
        /*0028*/ 	.dword	_ZN30_INTERNAL_ae28459a_4_k_cu_main4cuda3std3__45__cpo4rendE
	.align		8
        /*0030*/ 	.dword	_ZN30_INTERNAL_ae28459a_4_k_cu_main4cuda3std3__45__cpo7crbeginE
	.align		8
        /*0038*/ 	.dword	_ZN30_INTERNAL_ae28459a_4_k_cu_main4cuda3std3__45__cpo5crendE
	.align		8
        /*0040*/ 	.dword	_ZN30_INTERNAL_ae28459a_4_k_cu_main4cuda3std3__432_GLOBAL__N__ae28459a_4_k_cu_main6ignoreE
	.align		8
        /*0048*/ 	.dword	_ZN30_INTERNAL_ae28459a_4_k_cu_main4cuda3std3__419piecewise_constructE
	.align		8
        /*0050*/ 	.dword	_ZN30_INTERNAL_ae28459a_4_k_cu_main4cuda3std3__48in_placeE
	.align		8
        /*0058*/ 	.dword	_ZN30_INTERNAL_ae28459a_4_k_cu_main4cuda3std3__420unreachable_sentinelE
	.align		8
        /*0060*/ 	.dword	_ZN30_INTERNAL_ae28459a_4_k_cu_main4cuda3std3__47nulloptE
	.align		8
        /*0068*/ 	.dword	_ZN30_INTERNAL_ae28459a_4_k_cu_main4cuda3std3__48unexpectE
	.align		8
        /*0070*/ 	.dword	_ZN30_INTERNAL_ae28459a_4_k_cu_main4cuda3std6ranges3__45__cpo4swapE
	.align		8
        /*0078*/ 	.dword	_ZN30_INTERNAL_ae28459a_4_k_cu_main4cuda3std6ranges3__45__cpo9iter_moveE
	.align		8
        /*0080*/ 	.dword	_ZN30_INTERNAL_ae28459a_4_k_cu_main4cuda3std6ranges3__45__cpo5beginE
	.align		8
        /*0088*/ 	.dword	_ZN30_INTERNAL_ae28459a_4_k_cu_main4cuda3std6ranges3__45__cpo3endE
	.align		8
        /*0090*/ 	.dword	_ZN30_INTERNAL_ae28459a_4_k_cu_main4cuda3std6ranges3__45__cpo6cbeginE
	.align		8
        /*0098*/ 	.dword	_ZN30_INTERNAL_ae28459a_4_k_cu_main4cuda3std6ranges3__45__cpo4cendE
	.align		8
        /*00a0*/ 	.dword	_ZN30_INTERNAL_ae28459a_4_k_cu_main4cuda3std6ranges3__45__cpo7advanceE
	.align		8
        /*00a8*/ 	.dword	_ZN30_INTERNAL_ae28459a_4_k_cu_main4cuda3std6ranges3__45__cpo9iter_swapE
	.align		8
        /*00b0*/ 	.dword	_ZN30_INTERNAL_ae28459a_4_k_cu_main4cuda3std6ranges3__45__cpo4nextE
	.align		8
        /*00b8*/ 	.dword	_ZN30_INTERNAL_ae28459a_4_k_cu_main4cuda3std6ranges3__45__cpo4prevE
	.align		8
        /*00c0*/ 	.dword	_ZN30_INTERNAL_ae28459a_4_k_cu_main4cuda3std6ranges3__45__cpo4dataE
	.align		8
        /*00c8*/ 	.dword	_ZN30_INTERNAL_ae28459a_4_k_cu_main4cuda3std6ranges3__45__cpo5cdataE
	.align		8
        /*00d0*/ 	.dword	_ZN30_INTERNAL_ae28459a_4_k_cu_main4cuda3std6ranges3__45__cpo4sizeE
	.align		8
        /*00d8*/ 	.dword	_ZN30_INTERNAL_ae28459a_4_k_cu_main4cuda3std6ranges3__45__cpo5ssizeE
	.align		8
        /*00e0*/ 	.dword	_ZN30_INTERNAL_ae28459a_4_k_cu_main4cuda3std6ranges3__45__cpo8distanceE
	.align		8
        /*00e8*/ 	.dword	_ZN30_INTERNAL_ae28459a_4_k_cu_main6thrust24THRUST_300001_SM_1000_NS8cuda_cub3parE
	.align		8
        /*00f0*/ 	.dword	_ZN30_INTERNAL_ae28459a_4_k_cu_main6thrust24THRUST_300001_SM_1000_NS8cuda_cub10par_nosyncE
	.align		8
        /*00f8*/ 	.dword	_ZN30_INTERNAL_ae28459a_4_k_cu_main6thrust24THRUST_300001_SM_1000_NS6system6detail10sequential3seqE
	.align		8
        /*0100*/ 	.dword	_ZN30_INTERNAL_ae28459a_4_k_cu_main6thrust24THRUST_300001_SM_1000_NS12placeholders2_1E
	.align		8
        /*0108*/ 	.dword	_ZN30_INTERNAL_ae28459a_4_k_cu_main6thrust24THRUST_300001_SM_1000_NS12placeholders2_2E
	.align		8
        /*0110*/ 	.dword	_ZN30_INTERNAL_ae28459a_4_k_cu_main6thrust24THRUST_300001_SM_1000_NS12placeholders2_3E
	.align		8
        /*0118*/ 	.dword	_ZN30_INTERNAL_ae28459a_4_k_cu_main6thrust24THRUST_300001_SM_1000_NS12placeholders2_4E
	.align		8
        /*0120*/ 	.dword	_ZN30_INTERNAL_ae28459a_4_k_cu_main6thrust24THRUST_300001_SM_1000_NS12placeholders2_5E
	.align		8
        /*0128*/ 	.dword	_ZN30_INTERNAL_ae28459a_4_k_cu_main6thrust24THRUST_300001_SM_1000_NS12placeholders2_6E
	.align		8
        /*0130*/ 	.dword	_ZN30_INTERNAL_ae28459a_4_k_cu_main6thrust24THRUST_300001_SM_1000_NS12placeholders2_7E
	.align		8
        /*0138*/ 	.dword	_ZN30_INTERNAL_ae28459a_4_k_cu_main6thrust24THRUST_300001_SM_1000_NS12placeholders2_8E
	.align		8
        /*0140*/ 	.dword	_ZN30_INTERNAL_ae28459a_4_k_cu_main6thrust24THRUST_300001_SM_1000_NS12placeholders2_9E
	.align		8
        /*0148*/ 	.dword	_ZN30_INTERNAL_ae28459a_4_k_cu_main6thrust24THRUST_300001_SM_1000_NS12placeholders3_10E
	.align		8
        /*0150*/ 	.dword	_ZN30_INTERNAL_ae28459a_4_k_cu_main6thrust24THRUST_300001_SM_1000_NS3seqE


//--------------------- .text._ZN3cub18CUB_300001_SM_10006detail6select23DeviceSelectSweepKernelINS2_10policy_hubIiNS0_8NullTypeEiLb0ELNS0_10SelectImplE0EE10Policy1000EN6thrust24THRUST_300001_SM_1000_NS6detail15normal_iteratorINSA_10device_ptrIiEEEEPS5_SF_PlNS0_13ScanTileStateIiLb1EEE7is_evenS5_iNS2_19streaming_context_tIlLb1EEELS6_0EEEvT0_T1_T2_T3_T4_T5_T6_T7_iT8_NS1_7vsmem_tE --------------------------
	.section	.text._ZN3cub18CUB_300001_SM_10006detail6select23DeviceSelectSweepKernelINS2_10policy_hubIiNS0_8NullTypeEiLb0ELNS0_10SelectImplE0EE10Policy1000EN6thrust24THRUST_300001_SM_1000_NS6detail15normal_iteratorINSA_10device_ptrIiEEEEPS5_SF_PlNS0_13ScanTileStateIiLb1EEE7is_evenS5_iNS2_19streaming_context_tIlLb1EEELS6_0EEEvT0_T1_T2_T3_T4_T5_T6_T7_iT8_NS1_7vsmem_tE,"ax",@progbits
	.align	128
        .global         _ZN3cub18CUB_300001_SM_10006detail6select23DeviceSelectSweepKernelINS2_10policy_hubIiNS0_8NullTypeEiLb0ELNS0_10SelectImplE0EE10Policy1000EN6thrust24THRUST_300001_SM_1000_NS6detail15normal_iteratorINSA_10device_ptrIiEEEEPS5_SF_PlNS0_13ScanTileStateIiLb1EEE7is_evenS5_iNS2_19streaming_context_tIlLb1EEELS6_0EEEvT0_T1_T2_T3_T4_T5_T6_T7_iT8_NS1_7vsmem_tE
        .type           _ZN3cub18CUB_300001_SM_10006detail6select23DeviceSelectSweepKernelINS2_10policy_hubIiNS0_8NullTypeEiLb0ELNS0_10SelectImplE0EE10Policy1000EN6thrust24THRUST_300001_SM_1000_NS6detail15normal_iteratorINSA_10device_ptrIiEEEEPS5_SF_PlNS0_13ScanTileStateIiLb1EEE7is_evenS5_iNS2_19streaming_context_tIlLb1EEELS6_0EEEvT0_T1_T2_T3_T4_T5_T6_T7_iT8_NS1_7vsmem_tE,@function
        .size           _ZN3cub18CUB_300001_SM_10006detail6select23DeviceSelectSweepKernelINS2_10policy_hubIiNS0_8NullTypeEiLb0ELNS0_10SelectImplE0EE10Policy1000EN6thrust24THRUST_300001_SM_1000_NS6detail15normal_iteratorINSA_10device_ptrIiEEEEPS5_SF_PlNS0_13ScanTileStateIiLb1EEE7is_evenS5_iNS2_19streaming_context_tIlLb1EEELS6_0EEEvT0_T1_T2_T3_T4_T5_T6_T7_iT8_NS1_7vsmem_tE,(.L_x_293 - _ZN3cub18CUB_300001_SM_10006detail6select23DeviceSelectSweepKernelINS2_10policy_hubIiNS0_8NullTypeEiLb0ELNS0_10SelectImplE0EE10Policy1000EN6thrust24THRUST_300001_SM_1000_NS6detail15normal_iteratorINSA_10device_ptrIiEEEEPS5_SF_PlNS0_13ScanTileStateIiLb1EEE7is_evenS5_iNS2_19streaming_context_tIlLb1EEELS6_0EEEvT0_T1_T2_T3_T4_T5_T6_T7_iT8_NS1_7vsmem_tE)
        .other          _ZN3cub18CUB_300001_SM_10006detail6select23DeviceSelectSweepKernelINS2_10policy_hubIiNS0_8NullTypeEiLb0ELNS0_10SelectImplE0EE10Policy1000EN6thrust24THRUST_300001_SM_1000_NS6detail15normal_iteratorINSA_10device_ptrIiEEEEPS5_SF_PlNS0_13ScanTileStateIiLb1EEE7is_evenS5_iNS2_19streaming_context_tIlLb1EEELS6_0EEEvT0_T1_T2_T3_T4_T5_T6_T7_iT8_NS1_7vsmem_tE,@"STO_CUDA_ENTRY STV_DEFAULT"
_ZN3cub18CUB_300001_SM_10006detail6select23DeviceSelectSweepKernelINS2_10policy_hubIiNS0_8NullTypeEiLb0ELNS0_10SelectImplE0EE10Policy1000EN6thrust24THRUST_300001_SM_1000_NS6detail15normal_iteratorINSA_10device_ptrIiEEEEPS5_SF_PlNS0_13ScanTileStateIiLb1EEE7is_evenS5_iNS2_19streaming_context_tIlLb1EEELS6_0EEEvT0_T1_T2_T3_T4_T5_T6_T7_iT8_NS1_7vsmem_tE:
.text._ZN3cub18CUB_300001_SM_10006detail6select23DeviceSelectSweepKernelINS2_10policy_hubIiNS0_8NullTypeEiLb0ELNS0_10SelectImplE0EE10Policy1000EN6thrust24THRUST_300001_SM_1000_NS6detail15normal_iteratorINSA_10device_ptrIiEEEEPS5_SF_PlNS0_13ScanTileStateIiLb1EEE7is_evenS5_iNS2_19streaming_context_tIlLb1EEELS6_0EEEvT0_T1_T2_T3_T4_T5_T6_T7_iT8_NS1_7vsmem_tE:
[----:B------:R-:W0:Y:S08]  /*0000*/  LDC R1, c[0x0][0x37c] ;  /* 0x0000df00ff017b82 */ /* 0x000e300000000800 */
[----:B------:R-:W-:Y:S01]  /*0010*/  S2UR UR4, SR_CTAID.X ;  /* 0x00000000000479c3 */ /* 0x000fe20000002500 */
[----:B------:R-:W1:Y:S01]  /*0020*/  LDCU UR5, c[0x0][0x374] ;  /* 0x00006e80ff0577ac */ /* 0x000e620008000800 */
[----:B0-----:R-:W-:Y:S01]  /*0030*/  VIADD R1, R1, 0xffffffe8 ;  /* 0xffffffe801017836 */ /* 0x001fe20000000000 */
[----:B------:R-:W0:Y:S05]  /*0040*/  LDCU UR7, c[0x0][0x3b0] ;  /* 0x00007600ff0777ac */ /* 0x000e2a0008000800 */
[----:B------:R-:W1:Y:S01]  /*0050*/  S2UR UR6, SR_CTAID.Y ;  /* 0x00000000000679c3 */ /* 0x000e620000002600 */
[----:B------:R-:W2:Y:S01]  /*0060*/  LDCU.64 UR8, c[0x0][0x358] ;  /* 0x00006b00ff0877ac */ /* 0x000ea20008000a00 */
[----:B-1----:R-:W-:-:S02]  /*0070*/  UIMAD UR4, UR4, UR5, UR6 ;  /* 0x00000005040472a4 */ /* 0x002fc4000f8e0206 */
[----:B0-----:R-:W-:Y:S02]  /*0080*/  UIADD3 UR5, UPT, UPT, UR7, -0x1, URZ ;  /* 0xffffffff07057890 */ /* 0x001fe4000fffe0ff */
[----:B------:R-:W-:Y:S02]  /*0090*/  UIMAD UR6, UR4, 0x1680, URZ ;  /* 0x00001680040678a4 */ /* 0x000fe4000f8e02ff */
[----:B------:R-:W-:Y:S02]  /*00a0*/  UISETP.GE.AND UP0, UPT, UR4, UR5, UPT ;  /* 0x000000050400728c */ /* 0x000fe4000bf06270 */
[----:B------:R-:W-:-:S07]  /*00b0*/  IMAD.U32 R24, RZ, RZ, UR4 ;  /* 0x00000004ff187e24 */ /* 0x000fce000f8e00ff */
[----:B--2---:R-:W-:Y:S05]  /*00c0*/  BRA.U UP0, `(.L_x_0) ;  /* 0x0000005100ac7547 */ /* 0x004fea000b800000 */
[----:B------:R-:W-:-:S13]  /*00d0*/  ISETP.NE.AND P0, PT, R24, RZ, PT ;  /* 0x000000ff1800720c */ /* 0x000fda0003f05270 */
[----:B------:R-:W-:Y:S05]  /*00e0*/  @P0 BRA `(.L_x_1) ;  /* 0x0000002000c80947 */ /* 0x000fea0003800000 */
[----:B------:R-:W0:Y:S01]  /*00f0*/  S2R R46, SR_TID.X ;  /* 0x00000000002e7919 */ /* 0x000e220000002100 */
[----:B------:R-:W1:Y:S01]  /*0100*/  LDC.64 R4, c[0x0][0x3c8] ;  /* 0x0000f200ff047b82 */ /* 0x000e620000000a00 */
[----:B------:R-:W2:Y:S01]  /*0110*/  LDCU.U8 UR7, c[0x0][0x3b8] ;  /* 0x00007700ff0777ac */ /* 0x000ea20008000000 */
[----:B------:R-:W3:Y:S01]  /*0120*/  LDCU.64 UR4, c[0x0][0x380] ;  /* 0x00007000ff0477ac */ /* 0x000ee20008000a00 */
[----:B--2---:R-:W-:-:S04]  /*0130*/  ISETP.NE.AND P0, PT, RZ, UR7, PT ;  /* 0x00000007ff007c0c */ /* 0x004fc8000bf05270 */
[----:B-1----:R-:W-:Y:S02]  /*0140*/  SEL R2, R5, RZ, !P0 ;  /* 0x000000ff05027207 */ /* 0x002fe40004000000 */
[C---:B0-----:R-:W-:Y:S02]  /*0150*/  LOP3.LUT R0, R46.reuse, 0x1f, RZ, 0xc0, !PT ;  /* 0x0000001f2e007812 */ /* 0x041fe400078ec0ff */
[----:B------:R-:W-:-:S05]  /*0160*/  LOP3.LUT R3, R46, 0x3e0, RZ, 0xc0, !PT ;  /* 0x000003e02e037812 */ /* 0x000fca00078ec0ff */
[----:B------:R-:W-:Y:S01]  /*0170*/  IMAD R0, R3, 0xf, R0 ;  /* 0x0000000f03007824 */ /* 0x000fe200078e0200 */
[----:B------:R-:W-:-:S04]  /*0180*/  SEL R3, R4, RZ, !P0 ;  /* 0x000000ff04037207 */ /* 0x000fc80004000000 */
[----:B------:R-:W-:-:S04]  /*0190*/  IADD3 R0, P0, P1, R0, UR6, R3 ;  /* 0x0000000600007c10 */ /* 0x000fc8000f91e003 */
[----:B------:R-:W-:Y:S02]  /*01a0*/  IADD3.X R3, PT, PT, RZ, R2, RZ, P0, P1 ;  /* 0x00000002ff037210 */ /* 0x000fe400007e24ff */
[----:B---3--:R-:W-:-:S04]  /*01b0*/  LEA R2, P0, R0, UR4, 0x2 ;  /* 0x0000000400027c11 */ /* 0x008fc8000f8010ff */
[----:B------:R-:W-:-:S05]  /*01c0*/  LEA.HI.X R3, R0, UR5, R3, 0x2, P0 ;  /* 0x0000000500037c11 */ /* 0x000fca00080f1403 */
[----:B------:R-:W2:Y:S04]  /*01d0*/  LDG.E R0, desc[UR8][R2.64] ;  /* 0x0000000802007981 */ /* 0x000ea8000c1e1900 */
[----:B------:R-:W3:Y:S04]  /*01e0*/  LDG.E R4, desc[UR8][R2.64+0x80] ;  /* 0x0000800802047981 */ /* 0x000ee8000c1e1900 */
[----:B------:R-:W4:Y:S04]  /*01f0*/  LDG.E R5, desc[UR8][R2.64+0x100] ;  /* 0x0001000802057981 */ /* 0x000f28000c1e1900 */
[----:B------:R-:W5:Y:S04]  /*0200*/  LDG.E R6, desc[UR8][R2.64+0x180] ;  /* 0x0001800802067981 */ /* 0x000f68000c1e1900 */
        /* <DEDUP_REMOVED lines=10> */
[----:B------:R-:W5:Y:S01]  /*02b0*/  LDG.E R17, desc[UR8][R2.64+0x700] ;  /* 0x0007000802117981 */ /* 0x000f62000c1e1900 */
[----:B------:R-:W0:Y:S01]  /*02c0*/  S2UR UR5, SR_CgaCtaId ;  /* 0x00000000000579c3 */ /* 0x000e220000008800 */
[----:B------:R-:W-:Y:S01]  /*02d0*/  SHF.R.U32.HI R33, RZ, 0x5, R46 ;  /* 0x00000005ff217819 */ /* 0x000fe2000001162e */
[----:B------:R-:W-:Y:S01]  /*02e0*/  UMOV UR4, 0x400 ;  /* 0x0000040000047882 */ /* 0x000fe20000000000 */
[----:B------:R-:W1:Y:S02]  /*02f0*/  S2R R26, SR_LANEID ;  /* 0x00000000001a7919 */ /* 0x000e640000000000 */
[C---:B------:R-:W-:Y:S01]  /*0300*/  ISETP.NE.AND P2, PT, R33.reuse, 0x6, PT ;  /* 0x000000062100780c */ /* 0x040fe20003f45270 */
[----:B0-----:R-:W-:Y:S01]  /*0310*/  ULEA UR4, UR5, UR4, 0x18 ;  /* 0x0000000405047291 */ /* 0x001fe2000f8ec0ff */
[----:B-1----:R-:W-:Y:S01]  /*0320*/  IMAD R18, R33, 0x1e0, R26 ;  /* 0x000001e021127824 */ /* 0x002fe200078e021a */
[----:B------:R-:W-:-:S02]  /*0330*/  ISETP.NE.AND P1, PT, R26, 0x1f, PT ;  /* 0x0000001f1a00780c */ /* 0x000fc40003f25270 */
[----:B------:R-:W-:Y:S02]  /*0340*/  ISETP.NE.AND P3, PT, R26, RZ, PT ;  /* 0x000000ff1a00720c */ /* 0x000fe40003f65270 */
[----:B------:R-:W-:-:S05]  /*0350*/  LEA R19, R18, UR4, 0x2 ;  /* 0x0000000412137c11 */ /* 0x000fca000f8e10ff */
[----:B------:R-:W-:-:S04]  /*0360*/  IMAD R18, R26, 0x38, R19 ;  /* 0x000000381a127824 */ /* 0x000fc800078e0213 */
[----:B------:R-:W-:Y:S01]  /*0370*/  @!P1 LEA R42, R33, UR4, 0x2 ;  /* 0x00000004212a9c11 */ /* 0x000fe2000f8e10ff */
[----:B--2---:R-:W-:Y:S04]  /*0380*/  STS [R19], R0 ;  /* 0x0000000013007388 */ /* 0x004fe80000000800 */
[----:B---3--:R-:W-:Y:S04]  /*0390*/  STS [R19+0x80], R4 ;  /* 0x0000800413007388 */ /* 0x008fe80000000800 */
[----:B----4-:R-:W-:Y:S04]  /*03a0*/  STS [R19+0x100], R5 ;  /* 0x0001000513007388 */ /* 0x010fe80000000800 */
[----:B-----5:R-:W-:Y:S04]  /*03b0*/  STS [R19+0x180], R6 ;  /* 0x0001800613007388 */ /* 0x020fe80000000800 */
[----:B------:R-:W-:Y:S04]  /*03c0*/  STS [R19+0x200], R7 ;  /* 0x0002000713007388 */ /* 0x000fe80000000800 */
        /* <DEDUP_REMOVED lines=9> */
[----:B------:R-:W-:Y:S01]  /*0460*/  STS [R19+0x700], R17 ;  /* 0x0007001113007388 */ /* 0x000fe20000000800 */
[----:B------:R-:W-:-:S03]  /*0470*/  NOP ;  /* 0x0000000000007918 */ /* 0x000fc60000000000 */
[----:B------:R-:W0:Y:S04]  /*0480*/  LDS R45, [R18] ;  /* 0x00000000122d7984 */ /* 0x000e280000000800 */
[----:B------:R-:W1:Y:S04]  /*0490*/  LDS R41, [R18+0x4] ;  /* 0x0000040012297984 */ /* 0x000e680000000800 */
[----:B------:R-:W2:Y:S04]  /*04a0*/  LDS R25, [R18+0x8] ;  /* 0x0000080012197984 */ /* 0x000ea80000000800 */
[----:B------:R-:W3:Y:S04]  /*04b0*/  LDS R24, [R18+0xc] ;  /* 0x00000c0012187984 */ /* 0x000ee80000000800 */
[----:B------:R-:W4:Y:S04]  /*04c0*/  LDS R11, [R18+0x10] ;  /* 0x00001000120b7984 */ /* 0x000f280000000800 */
[----:B------:R-:W5:Y:S04]  /*04d0*/  LDS R10, [R18+0x14] ;  /* 0x00001400120a7984 */ /* 0x000f680000000800 */
[----:B------:R-:W5:Y:S04]  /*04e0*/  LDS R9, [R18+0x18] ;  /* 0x0000180012097984 */ /* 0x000f680000000800 */
[----:B------:R-:W5:Y:S04]  /*04f0*/  LDS R8, [R18+0x1c] ;  /* 0x00001c0012087984 */ /* 0x000f680000000800 */
[----:B------:R-:W5:Y:S04]  /*0500*/  LDS R7, [R18+0x20] ;  /* 0x0000200012077984 */ /* 0x000f680000000800 */
[----:B------:R-:W5:Y:S04]  /*0510*/  LDS R6, [R18+0x24] ;  /* 0x0000240012067984 */ /* 0x000f680000000800 */
[----:B------:R-:W5:Y:S01]  /*0520*/  LDS R5, [R18+0x28] ;  /* 0x0000280012057984 */ /* 0x000f620000000800 */
[----:B0-----:R-:W-:-:S02]  /*0530*/  LOP3.LUT R43, R45, 0x1, RZ, 0xc, !PT ;  /* 0x000000012d2b7812 */ /* 0x001fc400078e0cff */
[----:B------:R-:W-:Y:S01]  /*0540*/  LOP3.LUT R48, R45, 0x1, RZ, 0xc0, !PT ;  /* 0x000000012d307812 */ /* 0x000fe200078ec0ff */
[----:B------:R-:W0:Y:S01]  /*0550*/  LDS R4, [R18+0x2c] ;  /* 0x00002c0012047984 */ /* 0x000e220000000800 */
[C---:B-1----:R-:W-:Y:S02]  /*0560*/  LOP3.LUT R40, R41.reuse, 0x1, RZ, 0xc, !PT ;  /* 0x0000000129287812 */ /* 0x042fe400078e0cff */
[----:B------:R-:W-:Y:S01]  /*0570*/  LOP3.LUT R44, R41, 0x1, RZ, 0xc0, !PT ;  /* 0x00000001292c7812 */ /* 0x000fe200078ec0ff */
[----:B------:R-:W1:Y:S01]  /*0580*/  LDS R3, [R18+0x30] ;  /* 0x0000300012037984 */ /* 0x000e620000000800 */
[----:B--2---:R-:W-:Y:S01]  /*0590*/  LOP3.LUT R49, R25, 0x1, RZ, 0xc, !PT ;  /* 0x0000000119317812 */ /* 0x004fe200078e0cff */
[----:B------:R-:W-:Y:S02]  /*05a0*/  IMAD.IADD R40, R43, 0x1, R40 ;  /* 0x000000012b287824 */ /* 0x000fe400078e0228 */
[----:B------:R-:W2:Y:S01]  /*05b0*/  LDS R2, [R18+0x34] ;  /* 0x0000340012027984 */ /* 0x000ea20000000800 */
[----:B---3--:R-:W-:-:S03]  /*05c0*/  LOP3.LUT R27, R24, 0x1, RZ, 0xc, !PT ;  /* 0x00000001181b7812 */ /* 0x008fc600078e0cff */
[----:B------:R-:W3:Y:S01]  /*05d0*/  LDS R0, [R18+0x38] ;  /* 0x0000380012007984 */ /* 0x000ee20000000800 */
[----:B----4-:R-:W-:Y:S02]  /*05e0*/  LOP3.LUT R28, R11, 0x1, RZ, 0xc, !PT ;  /* 0x000000010b1c7812 */ /* 0x010fe400078e0cff */
[----:B------:R-:W-:Y:S01]  /*05f0*/  IADD3 R27, PT, PT, R27, R49, R40 ;  /* 0x000000311b1b7210 */ /* 0x000fe20007ffe028 */
[----:B------:R-:W-:Y:S01]  /*0600*/  BAR.SYNC.DEFER_BLOCKING 0x0 ;  /* 0x0000000000007b1d */ /* 0x000fe20000010000 */
[----:B-----5:R-:W-:-:S03]  /*0610*/  LOP3.LUT R29, R10, 0x1, RZ, 0xc, !PT ;  /* 0x000000010a1d7812 */ /* 0x020fc600078e0cff */
[----:B------:R-:W-:Y:S01]  /*0620*/  IMAD.IADD R28, R28, 0x1, R27 ;  /* 0x000000011c1c7824 */ /* 0x000fe200078e021b */
[----:B------:R-:W-:-:S03]  /*0630*/  LOP3.LUT R12, R9, 0x1, RZ, 0xc, !PT ;  /* 0x00000001090c7812 */ /* 0x000fc600078e0cff */
        /* <DEDUP_REMOVED lines=9> */
[----:B0-----:R-:W-:Y:S02]  /*06d0*/  LOP3.LUT R50, R4, 0x1, RZ, 0xc, !PT ;  /* 0x0000000104327812 */ /* 0x001fe400078e0cff */
[----:B-1----:R-:W-:Y:S02]  /*06e0*/  LOP3.LUT R13, R3, 0x1, RZ, 0xc, !PT ;  /* 0x00000001030d7812 */ /* 0x002fe400078e0cff */
[----:B------:R-:W-:Y:S02]  /*06f0*/  IADD3 R50, PT, PT, R50, R39, R34 ;  /* 0x0000002732327210 */ /* 0x000fe40007ffe022 */
[C---:B--2---:R-:W-:Y:S02]  /*0700*/  LOP3.LUT R15, R2.reuse, 0x1, RZ, 0xc, !PT ;  /* 0x00000001020f7812 */ /* 0x044fe400078e0cff */
[----:B------:R-:W-:Y:S01]  /*0710*/  LOP3.LUT R26, R2, 0x1, RZ, 0xc0, !PT ;  /* 0x00000001021a7812 */ /* 0x000fe200078ec0ff */
[----:B------:R-:W-:Y:S01]  /*0720*/  IMAD.IADD R36, R13, 0x1, R50 ;  /* 0x000000010d247824 */ /* 0x000fe200078e0232 */
[----:B---3--:R-:W-:-:S03]  /*0730*/  LOP3.LUT R13, R0, 0x1, RZ, 0xc, !PT ;  /* 0x00000001000d7812 */ /* 0x008fc600078e0cff */
[----:B------:R-:W-:-:S04]  /*0740*/  IMAD.IADD R38, R15, 0x1, R36 ;  /* 0x000000010f267824 */ /* 0x000fc800078e0224 */
[----:B------:R-:W-:-:S05]  /*0750*/  IMAD.IADD R32, R13, 0x1, R38 ;  /* 0x000000010d207824 */ /* 0x000fca00078e0226 */
[----:B------:R-:W0:Y:S02]  /*0760*/  SHFL.UP P0, R13, R32, 0x1, RZ ;  /* 0x04200000200d7989 */ /* 0x000e2400000000ff */
[----:B0-----:R-:W-:-:S05]  /*0770*/  @P0 IMAD.IADD R13, R32, 0x1, R13 ;  /* 0x00000001200d0824 */ /* 0x001fca00078e020d */
[----:B------:R-:W0:Y:S02]  /*0780*/  SHFL.UP P0, R12, R13, 0x2, RZ ;  /* 0x044000000d0c7989 */ /* 0x000e2400000000ff */
[----:B0-----:R-:W-:-:S05]  /*0790*/  @P0 IMAD.IADD R12, R13, 0x1, R12 ;  /* 0x000000010d0c0824 */ /* 0x001fca00078e020c */
[----:B------:R-:W0:Y:S02]  /*07a0*/  SHFL.UP P0, R21, R12, 0x4, RZ ;  /* 0x048000000c157989 */ /* 0x000e2400000000ff */
[----:B0-----:R-:W-:-:S05]  /*07b0*/  @P0 IMAD.IADD R21, R12, 0x1, R21 ;  /* 0x000000010c150824 */ /* 0x001fca00078e0215 */
[----:B------:R-:W0:Y:S02]  /*07c0*/  SHFL.UP P0, R30, R21, 0x8, RZ ;  /* 0x05000000151e7989 */ /* 0x000e2400000000ff */
[----:B0-----:R-:W-:-:S05]  /*07d0*/  @P0 IMAD.IADD R30, R21, 0x1, R30 ;  /* 0x00000001151e0824 */ /* 0x001fca00078e021e */
[----:B------:R-:W0:Y:S02]  /*07e0*/  SHFL.UP P0, R47, R30, 0x10, RZ ;  /* 0x060000001e2f7989 */ /* 0x000e2400000000ff */
[----:B0-----:R-:W-:Y:S01]  /*07f0*/  @P0 IMAD.IADD R47, R30, 0x1, R47 ;  /* 0x000000011e2f0824 */ /* 0x001fe200078e022f */
[----:B------:R-:W-:-:S04]  /*0800*/  ISETP.NE.AND P0, PT, R33, 0x2, PT ;  /* 0x000000022100780c */ /* 0x000fc80003f05270 */
[----:B------:R0:W-:Y:S01]  /*0810*/  @!P1 STS [R42], R47 ;  /* 0x0000002f2a009388 */ /* 0x0001e20000000800 */
[----:B------:R-:W-:Y:S01]  /*0820*/  BAR.SYNC.DEFER_BLOCKING 0x0 ;  /* 0x0000000000007b1d */ /* 0x000fe20000010000 */
[----:B------:R-:W-:Y:S01]  /*0830*/  ISETP.NE.AND P1, PT, R33, 0x3, PT ;  /* 0x000000032100780c */ /* 0x000fe20003f25270 */
[----:B0-----:R-:W-:-:S05]  /*0840*/  IMAD.IADD R47, R47, 0x1, -R32 ;  /* 0x000000012f2f7824 */ /* 0x001fca00078e0a20 */
[----:B------:R-:W-:Y:S01]  /*0850*/  SEL R47, R47, RZ, P3 ;  /* 0x000000ff2f2f7207 */ /* 0x000fe20001800000 */
[----:B------:R-:W0:Y:S04]  /*0860*/  LDS.128 R12, [UR4] ;  /* 0x00000004ff0c7984 */ /* 0x000e280008000c00 */
[----:B------:R-:W1:Y:S04]  /*0870*/  LDS.128 R16, [UR4+0x10] ;  /* 0x00001004ff107984 */ /* 0x000e680008000c00 */
[----:B------:R-:W2:Y:S01]  /*0880*/  LDS.128 R20, [UR4+0x20] ;  /* 0x00002004ff147984 */ /* 0x000ea20008000c00 */
[----:B0-----:R-:W-:-:S05]  /*0890*/  IMAD.IADD R31, R12, 0x1, R13 ;  /* 0x000000010c1f7824 */ /* 0x001fca00078e020d */
[----:B------:R-:W-:Y:S01]  /*08a0*/  SEL R30, R31, R12, !P0 ;  /* 0x0000000c1f1e7207 */ /* 0x000fe20004000000 */
[----:B------:R-:W-:Y:S01]  /*08b0*/  IMAD.IADD R31, R14, 0x1, R31 ;  /* 0x000000010e1f7824 */ /* 0x000fe200078e021f */
[----:B------:R-:W-:-:S04]  /*08c0*/  ISETP.NE.AND P0, PT, R33, 0x4, PT ;  /* 0x000000042100780c */ /* 0x000fc80003f05270 */
[----:B------:R-:W-:Y:S01]  /*08d0*/  SEL R30, R31, R30, !P1 ;  /* 0x0000001e1f1e7207 */ /* 0x000fe20004800000 */
[----:B------:R-:W-:Y:S01]  /*08e0*/  IMAD.IADD R31, R15, 0x1, R31 ;  /* 0x000000010f1f7824 */ /* 0x000fe200078e021f */
[----:B------:R-:W-:-:S04]  /*08f0*/  ISETP.NE.AND P1, PT, R33, 0x5, PT ;  /* 0x000000052100780c */ /* 0x000fc80003f25270 */
[C---:B------:R-:W-:Y:S01]  /*0900*/  SEL R30, R31.reuse, R30, !P0 ;  /* 0x0000001e1f1e7207 */ /* 0x040fe20004000000 */
[----:B-1----:R-:W-:Y:S01]  /*0910*/  IMAD.IADD R31, R31, 0x1, R16 ;  /* 0x000000011f1f7824 */ /* 0x002fe200078e0210 */
[----:B------:R-:W-:-:S04]  /*0920*/  ISETP.NE.AND P0, PT, R46, RZ, PT ;  /* 0x000000ff2e00720c */ /* 0x000fc80003f05270 */
[----:B------:R-:W-:Y:S01]  /*0930*/  SEL R30, R31, R30, !P1 ;  /* 0x0000001e1f1e7207 */ /* 0x000fe20004800000 */
[----:B------:R-:W-:Y:S01]  /*0940*/  IMAD.IADD R31, R17, 0x1, R31 ;  /* 0x00000001111f7824 */ /* 0x000fe200078e021f */
[----:B------:R-:W-:-:S04]  /*0950*/  ISETP.NE.AND P1, PT, R33, 0x7, PT ;  /* 0x000000072100780c */ /* 0x000fc80003f25270 */
[----:B------:R-:W-:Y:S01]  /*0960*/  SEL R30, R31, R30, !P2 ;  /* 0x0000001e1f1e7207 */ /* 0x000fe20005000000 */
[----:B------:R-:W-:Y:S01]  /*0970*/  IMAD.IADD R31, R18, 0x1, R31 ;  /* 0x00000001121f7824 */ /* 0x000fe200078e021f */
[----:B------:R-:W-:Y:S01]  /*0980*/  ISETP.NE.AND P2, PT, R33, 0x8, PT ;  /* 0x000000082100780c */ /* 0x000fe20003f45270 */
[----:B------:R-:W-:Y:S02]  /*0990*/  @!P0 IMAD.MOV.U32 R32, RZ, RZ, 0x65 ;  /* 0x00000065ff208424 */ /* 0x000fe400078e00ff */
[----:B------:R-:W-:Y:S01]  /*09a0*/  IMAD.IADD R51, R19, 0x1, R31 ;  /* 0x0000000113337824 */ /* 0x000fe200078e021f */
[----:B------:R-:W-:Y:S02]  /*09b0*/  SEL R42, R31, R30, !P1 ;  /* 0x0000001e1f2a7207 */ /* 0x000fe40004800000 */
[----:B------:R-:W0:Y:S01]  /*09c0*/  @!P0 LDC.64 R30, c[0x0][0x3a0] ;  /* 0x0000e800ff1e8b82 */ /* 0x000e220000000a00 */
[----:B------:R-:W-:Y:S02]  /*09d0*/  ISETP.NE.AND P1, PT, R33, 0x9, PT ;  /* 0x000000092100780c */ /* 0x000fe40003f25270 */
[C---:B------:R-:W-:Y:S01]  /*09e0*/  SEL R42, R51.reuse, R42, !P2 ;  /* 0x0000002a332a7207 */ /* 0x040fe20005000000 */
[----:B--2---:R-:W-:Y:S01]  /*09f0*/  IMAD.IADD R51, R51, 0x1, R20 ;  /* 0x0000000133337824 */ /* 0x004fe200078e0214 */
[----:B------:R-:W-:-:S04]  /*0a00*/  ISETP.NE.AND P2, PT, R33, 0xa, PT ;  /* 0x0000000a2100780c */ /* 0x000fc80003f45270 */
[----:B------:R-:W-:Y:S01]  /*0a10*/  SEL R42, R51, R42, !P1 ;  /* 0x0000002a332a7207 */ /* 0x000fe20004800000 */
[----:B------:R-:W-:Y:S01]  /*0a20*/  IMAD.IADD R51, R21, 0x1, R51 ;  /* 0x0000000115337824 */ /* 0x000fe200078e0233 */
[----:B------:R-:W-:-:S03]  /*0a30*/  ISETP.NE.AND P1, PT, R33, 0xb, PT ;  /* 0x0000000b2100780c */ /* 0x000fc60003f25270 */
[----:B------:R-:W-:Y:S01]  /*0a40*/  IMAD.IADD R33, R22, 0x1, R51 ;  /* 0x0000000116217824 */ /* 0x000fe200078e0233 */
[----:B------:R-:W-:Y:S02]  /*0a50*/  SEL R42, R51, R42, !P2 ;  /* 0x0000002a332a7207 */ /* 0x000fe40005000000 */
[----:B------:R-:W-:Y:S02]  /*0a60*/  ISETP.GE.U32.AND P2, PT, R46, 0x20, PT ;  /* 0x000000202e00780c */ /* 0x000fe40003f46070 */
[----:B------:R-:W-:Y:S01]  /*0a70*/  SEL R42, R33, R42, !P1 ;  /* 0x0000002a212a7207 */ /* 0x000fe20004800000 */
[----:B------:R-:W-:-:S03]  /*0a80*/  IMAD.IADD R33, R23, 0x1, R33 ;  /* 0x0000000117217824 */ /* 0x000fc600078e0221 */
[----:B------:R-:W-:Y:S02]  /*0a90*/  SEL R42, R42, RZ, P2 ;  /* 0x000000ff2a2a7207 */ /* 0x000fe40001000000 */
[----:B0-----:R0:W-:Y:S01]  /*0aa0*/  @!P0 ST.E.64.STRONG.GPU desc[UR8][R30.64+0x100], R32 ;  /* 0x000100201e008985 */ /* 0x0011e2000c10fb08 */
[----:B------:R-:W-:Y:S02]  /*0ab0*/  ISETP.GT.AND P0, PT, R33, 0x180, PT ;  /* 0x000001802100780c */ /* 0x000fe40003f04270 */
[----:B------:R-:W-:Y:S01]  /*0ac0*/  IMAD.IADD R47, R42, 0x1, R47 ;  /* 0x000000012a2f7824 */ /* 0x000fe200078e022f */
[----:B------:R-:W-:-:S03]  /*0ad0*/  LOP3.LUT R42, R25, 0x1, RZ, 0xc0, !PT ;  /* 0x00000001192a7812 */ /* 0x000fc600078ec0ff */
[--C-:B------:R-:W-:Y:S02]  /*0ae0*/  IMAD.IADD R40, R40, 0x1, R47.reuse ;  /* 0x0000000128287824 */ /* 0x100fe400078e022f */
[--C-:B------:R-:W-:Y:S02]  /*0af0*/  IMAD.IADD R34, R34, 0x1, R47.reuse ;  /* 0x0000000122227824 */ /* 0x100fe400078e022f */
[--C-:B------:R-:W-:Y:S02]  /*0b00*/  IMAD.IADD R43, R43, 0x1, R47.reuse ;  /* 0x000000012b2b7824 */ /* 0x100fe400078e022f */
[--C-:B------:R-:W-:Y:S02]  /*0b10*/  IMAD.IADD R27, R27, 0x1, R47.reuse ;  /* 0x000000011b1b7824 */ /* 0x100fe400078e022f */
[--C-:B0-----:R-:W-:Y:S02]  /*0b20*/  IMAD.IADD R30, R37, 0x1, R47.reuse ;  /* 0x00000001251e7824 */ /* 0x101fe400078e022f */
[----:B------:R-:W-:-:S02]  /*0b30*/  IMAD.IADD R31, R35, 0x1, R47 ;  /* 0x00000001231f7824 */ /* 0x000fc400078e022f */
[--C-:B------:R-:W-:Y:S02]  /*0b40*/  IMAD.IADD R37, R38, 0x1, R47.reuse ;  /* 0x0000000126257824 */ /* 0x100fe400078e022f */
[--C-:B------:R-:W-:Y:S02]  /*0b50*/  IMAD.IADD R28, R28, 0x1, R47.reuse ;  /* 0x000000011c1c7824 */ /* 0x100fe400078e022f */
[--C-:B------:R-:W-:Y:S02]  /*0b60*/  IMAD.IADD R29, R29, 0x1, R47.reuse ;  /* 0x000000011d1d7824 */ /* 0x100fe400078e022f */
[--C-:B------:R-:W-:Y:S02]  /*0b70*/  IMAD.IADD R32, R52, 0x1, R47.reuse ;  /* 0x0000000134207824 */ /* 0x100fe400078e022f */
[--C-:B------:R-:W-:Y:S02]  /*0b80*/  IMAD.IADD R35, R50, 0x1, R47.reuse ;  /* 0x0000000132237824 */ /* 0x100fe400078e022f */
[----:B------:R-:W-:-:S02]  /*0b90*/  IMAD.IADD R36, R36, 0x1, R47 ;  /* 0x0000000124247824 */ /* 0x000fc400078e022f */
[----:B------:R-:W-:Y:S02]  /*0ba0*/  IMAD.IADD R38, R49, 0x1, R40 ;  /* 0x0000000131267824 */ /* 0x000fe400078e0228 */
[----:B------:R-:W-:Y:S01]  /*0bb0*/  IMAD.IADD R39, R39, 0x1, R34 ;  /* 0x0000000127277824 */ /* 0x000fe200078e0222 */
[----:B------:R-:W-:Y:S06]  /*0bc0*/  @P0 BRA `(.L_x_2) ;  /* 0x0000000c00ac0947 */ /* 0x000fec0003800000 */
[----:B------:R-:W-:Y:S01]  /*0bd0*/  ISETP.NE.AND P0, PT, R48, RZ, PT ;  /* 0x000000ff3000720c */ /* 0x000fe20003f05270 */
[----:B------:R-:W-:-:S12]  /*0be0*/  BSSY.RECONVERGENT B0, `(.L_x_3) ;  /* 0x000000d000007945 */ /* 0x000fd80003800200 */
[----:B------:R-:W-:Y:S05]  /*0bf0*/  @P0 BRA `(.L_x_4) ;  /* 0x00000000002c0947 */ /* 0x000fea0003800000 */
[----:B------:R-:W-:Y:S01]  /*0c00*/  UISETP.NE.AND UP0, UPT, UR7, URZ, UPT ;  /* 0x000000ff0700728c */ /* 0x000fe2000bf05270 */
[----:B------:R-:W-:Y:S01]  /*0c10*/  CS2R R12, SRZ ;  /* 0x00000000000c7805 */ /* 0x000fe2000001ff00 */
[----:B------:R-:W0:Y:S07]  /*0c20*/  LDCU.64 UR4, c[0x0][0x390] ;  /* 0x00007200ff0477ac */ /* 0x000e2e0008000a00 */
[----:B------:R-:W-:Y:S05]  /*0c30*/  BRA.U UP0, `(.L_x_5) ;  /* 0x0000000100087547 */ /* 0x000fea000b800000 */
[----:B------:R-:W1:Y:S02]  /*0c40*/  LDC.64 R12, c[0x0][0x3d0] ;  /* 0x0000f400ff0c7b82 */ /* 0x000e640000000a00 */
[----:B-1----:R-:W5:Y:S02]  /*0c50*/  LDG.E.64 R12, desc[UR8][R12.64] ;  /* 0x000000080c0c7981 */ /* 0x002f64000c1e1b00 */
.L_x_5:
[----:B-----5:R-:W-:-:S04]  /*0c60*/  IADD3 R14, P0, PT, R47, R12, RZ ;  /* 0x0000000c2f0e7210 */ /* 0x020fc80007f1e0ff */
[----:B------:R-:W-:Y:S02]  /*0c70*/  LEA.HI.X.SX32 R13, R47, R13, 0x1, P0 ;  /* 0x0000000d2f0d7211 */ /* 0x000fe400000f0eff */
[----:B0-----:R-:W-:-:S04]  /*0c80*/  LEA R12, P0, R14, UR4, 0x2 ;  /* 0x000000040e0c7c11 */ /* 0x001fc8000f8010ff */
[----:B------:R-:W-:-:S05]  /*0c90*/  LEA.HI.X R13, R14, UR5, R13, 0x2, P0 ;  /* 0x000000050e0d7c11 */ /* 0x000fca00080f140d */
[----:B------:R0:W-:Y:S04]  /*0ca0*/  STG.E desc[UR8][R12.64], R45 ;  /* 0x0000002d0c007986 */ /* 0x0001e8000c101908 */
.L_x_4:
[----:B------:R-:W-:Y:S05]  /*0cb0*/  BSYNC.RECONVERGENT B0 ;  /* 0x0000000000007941 */ /* 0x000fea0003800200 */
.L_x_3:
[----:B------:R-:W-:Y:S01]  /*0cc0*/  ISETP.NE.AND P0, PT, R44, RZ, PT ;  /* 0x000000ff2c00720c */ /* 0x000fe20003f05270 */
[----:B------:R-:W-:-:S12]  /*0cd0*/  BSSY.RECONVERGENT B0, `(.L_x_6) ;  /* 0x000000d000007945 */ /* 0x000fd80003800200 */
[----:B------:R-:W-:Y:S05]  /*0ce0*/  @P0 BRA `(.L_x_7) ;  /* 0x00000000002c0947 */ /* 0x000fea0003800000 */
[----:B------:R-:W-:Y:S01]  /*0cf0*/  UISETP.NE.AND UP0, UPT, UR7, URZ, UPT ;  /* 0x000000ff0700728c */ /* 0x000fe2000bf05270 */
[----:B0-----:R-:W-:Y:S01]  /*0d00*/  CS2R R12, SRZ ;  /* 0x00000000000c7805 */ /* 0x001fe2000001ff00 */
[----:B------:R-:W0:Y:S07]  /*0d10*/  LDCU.64 UR4, c[0x0][0x390] ;  /* 0x00007200ff0477ac */ /* 0x000e2e0008000a00 */
[----:B------:R-:W-:Y:S05]  /*0d20*/  BRA.U UP0, `(.L_x_8) ;  /* 0x0000000100087547 */ /* 0x000fea000b800000 */
[----:B------:R-:W1:Y:S02]  /*0d30*/  LDC.64 R12, c[0x0][0x3d0] ;  /* 0x0000f400ff0c7b82 */ /* 0x000e640000000a00 */
[----:B-1----:R-:W5:Y:S02]  /*0d40*/  LDG.E.64 R12, desc[UR8][R12.64] ;  /* 0x000000080c0c7981 */ /* 0x002f64000c1e1b00 */
.L_x_8:
[----:B-----5:R-:W-:-:S04]  /*0d50*/  IADD3 R14, P0, PT, R43, R12, RZ ;  /* 0x0000000c2b0e7210 */ /* 0x020fc80007f1e0ff */
[----:B------:R-:W-:Y:S02]  /*0d60*/  LEA.HI.X.SX32 R13, R43, R13, 0x1, P0 ;  /* 0x0000000d2b0d7211 */ /* 0x000fe400000f0eff */
[----:B0-----:R-:W-:-:S04]  /*0d70*/  LEA R12, P0, R14, UR4, 0x2 ;  /* 0x000000040e0c7c11 */ /* 0x001fc8000f8010ff */
[----:B------:R-:W-:-:S05]  /*0d80*/  LEA.HI.X R13, R14, UR5, R13, 0x2, P0 ;  /* 0x000000050e0d7c11 */ /* 0x000fca00080f140d */
[----:B------:R1:W-:Y:S04]  /*0d90*/  STG.E desc[UR8][R12.64], R41 ;  /* 0x000000290c007986 */ /* 0x0003e8000c101908 */
.L_x_7:
[----:B------:R-:W-:Y:S05]  /*0da0*/  BSYNC.RECONVERGENT B0 ;  /* 0x0000000000007941 */ /* 0x000fea0003800200 */
.L_x_6:
[----:B------:R-:W-:Y:S01]  /*0db0*/  ISETP.NE.AND P0, PT, R42, RZ, PT ;  /* 0x000000ff2a00720c */ /* 0x000fe20003f05270 */
[----:B------:R-:W-:-:S12]  /*0dc0*/  BSSY.RECONVERGENT B0, `(.L_x_9) ;  /* 0x000000d000007945 */ /* 0x000fd80003800200 */
[----:B------:R-:W-:Y:S05]  /*0dd0*/  @P0 BRA `(.L_x_10) ;  /* 0x00000000002c0947 */ /* 0x000fea0003800000 */
[----:B------:R-:W-:Y:S01]  /*0de0*/  UISETP.NE.AND UP0, UPT, UR7, URZ, UPT ;  /* 0x000000ff0700728c */ /* 0x000fe2000bf05270 */
[----:B01----:R-:W-:Y:S01]  /*0df0*/  CS2R R12, SRZ ;  /* 0x00000000000c7805 */ /* 0x003fe2000001ff00 */
[----:B------:R-:W0:Y:S07]  /*0e00*/  LDCU.64 UR4, c[0x0][0x390] ;  /* 0x00007200ff0477ac */ /* 0x000e2e0008000a00 */
[----:B------:R-:W-:Y:S05]  /*0e10*/  BRA.U UP0, `(.L_x_11) ;  /* 0x0000000100087547 */ /* 0x000fea000b800000 */
[----:B------:R-:W1:Y:S02]  /*0e20*/  LDC.64 R12, c[0x0][0x3d0] ;  /* 0x0000f400ff0c7b82 */ /* 0x000e640000000a00 */
[----:B-1----:R-:W5:Y:S02]  /*0e30*/  LDG.E.64 R12, desc[UR8][R12.64] ;  /* 0x000000080c0c7981 */ /* 0x002f64000c1e1b00 */
.L_x_11:
[----:B-----5:R-:W-:-:S04]  /*0e40*/  IADD3 R14, P0, PT, R40, R12, RZ ;  /* 0x0000000c280e7210 */ /* 0x020fc80007f1e0ff */
[----:B------:R-:W-:Y:S02]  /*0e50*/  LEA.HI.X.SX32 R13, R40, R13, 0x1, P0 ;  /* 0x0000000d280d7211 */ /* 0x000fe400000f0eff */
[----:B0-----:R-:W-:-:S04]  /*0e60*/  LEA R12, P0, R14, UR4, 0x2 ;  /* 0x000000040e0c7c11 */ /* 0x001fc8000f8010ff */
[----:B------:R-:W-:-:S05]  /*0e70*/  LEA.HI.X R13, R14, UR5, R13, 0x2, P0 ;  /* 0x000000050e0d7c11 */ /* 0x000fca00080f140d */
[----:B------:R2:W-:Y:S04]  /*0e80*/  STG.E desc[UR8][R12.64], R25 ;  /* 0x000000190c007986 */ /* 0x0005e8000c101908 */
.L_x_10:
[----:B------:R-:W-:Y:S05]  /*0e90*/  BSYNC.RECONVERGENT B0 ;  /* 0x0000000000007941 */ /* 0x000fea0003800200 */
.L_x_9:
[----:B012---:R-:W-:Y:S01]  /*0ea0*/  LOP3.LUT R12, R24, 0x1, RZ, 0xc0, !PT ;  /* 0x00000001180c7812 */ /* 0x007fe200078ec0ff */
[----:B------:R-:W-:Y:S03]  /*0eb0*/  BSSY.RECONVERGENT B0, `(.L_x_12) ;  /* 0x000000e000007945 */ /* 0x000fe60003800200 */
[----:B------:R-:W-:-:S13]  /*0ec0*/  ISETP.NE.U32.AND P0, PT, R12, 0x1, PT ;  /* 0x000000010c00780c */ /* 0x000fda0003f05070 */
[----:B------:R-:W-:Y:S05]  /*0ed0*/  @!P0 BRA `(.L_x_13) ;  /* 0x00000000002c8947 */ /* 0x000fea0003800000 */
[----:B------:R-:W-:Y:S01]  /*0ee0*/  UISETP.NE.AND UP0, UPT, UR7, URZ, UPT ;  /* 0x000000ff0700728c */ /* 0x000fe2000bf05270 */
[----:B------:R-:W-:Y:S01]  /*0ef0*/  CS2R R12, SRZ ;  /* 0x00000000000c7805 */ /* 0x000fe2000001ff00 */
[----:B------:R-:W0:Y:S07]  /*0f00*/  LDCU.64 UR4, c[0x0][0x390] ;  /* 0x00007200ff0477ac */ /* 0x000e2e0008000a00 */
[----:B------:R-:W-:Y:S05]  /*0f10*/  BRA.U UP0, `(.L_x_14) ;  /* 0x0000000100087547 */ /* 0x000fea000b800000 */
[----:B------:R-:W1:Y:S02]  /*0f20*/  LDC.64 R12, c[0x0][0x3d0] ;  /* 0x0000f400ff0c7b82 */ /* 0x000e640000000a00 */
[----:B-1----:R-:W5:Y:S02]  /*0f30*/  LDG.E.64 R12, desc[UR8][R12.64] ;  /* 0x000000080c0c7981 */ /* 0x002f64000c1e1b00 */
.L_x_14:
[----:B-----5:R-:W-:-:S04]  /*0f40*/  IADD3 R14, P0, PT, R38, R12, RZ ;  /* 0x0000000c260e7210 */ /* 0x020fc80007f1e0ff */
[----:B------:R-:W-:Y:S02]  /*0f50*/  LEA.HI.X.SX32 R13, R38, R13, 0x1, P0 ;  /* 0x0000000d260d7211 */ /* 0x000fe400000f0eff */
[----:B0-----:R-:W-:-:S04]  /*0f60*/  LEA R12, P0, R14, UR4, 0x2 ;  /* 0x000000040e0c7c11 */ /* 0x001fc8000f8010ff */
[----:B------:R-:W-:-:S05]  /*0f70*/  LEA.HI.X R13, R14, UR5, R13, 0x2, P0 ;  /* 0x000000050e0d7c11 */ /* 0x000fca00080f140d */
[----:B------:R0:W-:Y:S04]  /*0f80*/  STG.E desc[UR8][R12.64], R24 ;  /* 0x000000180c007986 */ /* 0x0001e8000c101908 */
.L_x_13:
[----:B------:R-:W-:Y:S05]  /*0f90*/  BSYNC.RECONVERGENT B0 ;  /* 0x0000000000007941 */ /* 0x000fea0003800200 */
.L_x_12:
[----:B0-----:R-:W-:Y:S01]  /*0fa0*/  LOP3.LUT R12, R11, 0x1, RZ, 0xc0, !PT ;  /* 0x000000010b0c7812 */ /* 0x001fe200078ec0ff */
        /* <DEDUP_REMOVED lines=9> */
.L_x_17:
[----:B-----5:R-:W-:-:S04]  /*1040*/  IADD3 R14, P0, PT, R27, R12, RZ ;  /* 0x0000000c1b0e7210 */ /* 0x020fc80007f1e0ff */
[----:B------:R-:W-:Y:S02]  /*1050*/  LEA.HI.X.SX32 R13, R27, R13, 0x1, P0 ;  /* 0x0000000d1b0d7211 */ /* 0x000fe400000f0eff */
[----:B0-----:R-:W-:-:S04]  /*1060*/  LEA R12, P0, R14, UR4, 0x2 ;  /* 0x000000040e0c7c11 */ /* 0x001fc8000f8010ff */
[----:B------:R-:W-:-:S05]  /*1070*/  LEA.HI.X R13, R14, UR5, R13, 0x2, P0 ;  /* 0x000000050e0d7c11 */ /* 0x000fca00080f140d */
[----:B------:R0:W-:Y:S04]  /*1080*/  STG.E desc[UR8][R12.64], R11 ;  /* 0x0000000b0c007986 */ /* 0x0001e8000c101908 */
.L_x_16:
[----:B------:R-:W-:Y:S05]  /*1090*/  BSYNC.RECONVERGENT B0 ;  /* 0x0000000000007941 */ /* 0x000fea0003800200 */
.L_x_15:
        /* <DEDUP_REMOVED lines=10> */
.L_x_20:
[----:B-----5:R-:W-:-:S04]  /*1140*/  IADD3 R11, P0, PT, R28, R12, RZ ;  /* 0x0000000c1c0b7210 */ /* 0x020fc80007f1e0ff */
[----:B------:R-:W-:Y:S02]  /*1150*/  LEA.HI.X.SX32 R28, R28, R13, 0x1, P0 ;  /* 0x0000000d1c1c7211 */ /* 0x000fe400000f0eff */
[----:B0-----:R-:W-:-:S04]  /*1160*/  LEA R12, P0, R11, UR4, 0x2 ;  /* 0x000000040b0c7c11 */ /* 0x001fc8000f8010ff */
[----:B------:R-:W-:-:S05]  /*1170*/  LEA.HI.X R13, R11, UR5, R28, 0x2, P0 ;  /* 0x000000050b0d7c11 */ /* 0x000fca00080f141c */
[----:B------:R0:W-:Y:S04]  /*1180*/  STG.E desc[UR8][R12.64], R10 ;  /* 0x0000000a0c007986 */ /* 0x0001e8000c101908 */
.L_x_19:
[----:B------:R-:W-:Y:S05]  /*1190*/  BSYNC.RECONVERGENT B0 ;  /* 0x0000000000007941 */ /* 0x000fea0003800200 */
.L_x_18:
        /* <DEDUP_REMOVED lines=10> */
.L_x_23:
[----:B-----5:R-:W-:-:S04]  /*1240*/  IADD3 R12, P0, PT, R29, R10, RZ ;  /* 0x0000000a1d0c7210 */ /* 0x020fc80007f1e0ff */
[----:B------:R-:W-:Y:S02]  /*1250*/  LEA.HI.X.SX32 R11, R29, R11, 0x1, P0 ;  /* 0x0000000b1d0b7211 */ /* 0x000fe400000f0eff */
[----:B0-----:R-:W-:-:S04]  /*1260*/  LEA R10, P0, R12, UR4, 0x2 ;  /* 0x000000040c0a7c11 */ /* 0x001fc8000f8010ff */
[----:B------:R-:W-:-:S05]  /*1270*/  LEA.HI.X R11, R12, UR5, R11, 0x2, P0 ;  /* 0x000000050c0b7c11 */ /* 0x000fca00080f140b */
[----:B------:R0:W-:Y:S04]  /*1280*/  STG.E desc[UR8][R10.64], R9 ;  /* 0x000000090a007986 */ /* 0x0001e8000c101908 */
.L_x_22:
[----:B------:R-:W-:Y:S05]  /*1290*/  BSYNC.RECONVERGENT B0 ;  /* 0x0000000000007941 */ /* 0x000fea0003800200 */
.L_x_21:
        /* <DEDUP_REMOVED lines=10> */
.L_x_26:
[----:B-----5:R-:W-:-:S04]  /*1340*/  IADD3 R9, P0, PT, R30, R10, RZ ;  /* 0x0000000a1e097210 */ /* 0x020fc80007f1e0ff */
[----:B------:R-:W-:Y:S02]  /*1350*/  LEA.HI.X.SX32 R30, R30, R11, 0x1, P0 ;  /* 0x0000000b1e1e7211 */ /* 0x000fe400000f0eff */
[----:B0-----:R-:W-:-:S04]  /*1360*/  LEA R10, P0, R9, UR4, 0x2 ;  /* 0x00000004090a7c11 */ /* 0x001fc8000f8010ff */
[----:B------:R-:W-:-:S05]  /*1370*/  LEA.HI.X R11, R9, UR5, R30, 0x2, P0 ;  /* 0x00000005090b7c11 */ /* 0x000fca00080f141e */
[----:B------:R0:W-:Y:S04]  /*1380*/  STG.E desc[UR8][R10.64], R8 ;  /* 0x000000080a007986 */ /* 0x0001e8000c101908 */
.L_x_25:
[----:B------:R-:W-:Y:S05]  /*1390*/  BSYNC.RECONVERGENT B0 ;  /* 0x0000000000007941 */ /* 0x000fea0003800200 */
.L_x_24:
        /* <DEDUP_REMOVED lines=10> */
.L_x_29:
[----:B-----5:R-:W-:-:S04]  /*1440*/  IADD3 R10, P0, PT, R31, R8, RZ ;  /* 0x000000081f0a7210 */ /* 0x020fc80007f1e0ff */
[----:B------:R-:W-:Y:S02]  /*1450*/  LEA.HI.X.SX32 R9, R31, R9, 0x1, P0 ;  /* 0x000000091f097211 */ /* 0x000fe400000f0eff */
[----:B0-----:R-:W-:-:S04]  /*1460*/  LEA R8, P0, R10, UR4, 0x2 ;  /* 0x000000040a087c11 */ /* 0x001fc8000f8010ff */
[----:B------:R-:W-:-:S05]  /*1470*/  LEA.HI.X R9, R10, UR5, R9, 0x2, P0 ;  /* 0x000000050a097c11 */ /* 0x000fca00080f1409 */
[----:B------:R0:W-:Y:S04]  /*1480*/  STG.E desc[UR8][R8.64], R7 ;  /* 0x0000000708007986 */ /* 0x0001e8000c101908 */
.L_x_28:
[----:B------:R-:W-:Y:S05]  /*1490*/  BSYNC.RECONVERGENT B0 ;  /* 0x0000000000007941 */ /* 0x000fea0003800200 */
.L_x_27:
        /* <DEDUP_REMOVED lines=10> */
.L_x_32:
[----:B-----5:R-:W-:-:S04]  /*1540*/  IADD3 R7, P0, PT, R32, R8, RZ ;  /* 0x0000000820077210 */ /* 0x020fc80007f1e0ff */
[----:B------:R-:W-:Y:S02]  /*1550*/  LEA.HI.X.SX32 R32, R32, R9, 0x1, P0 ;  /* 0x0000000920207211 */ /* 0x000fe400000f0eff */
[----:B0-----:R-:W-:-:S04]  /*1560*/  LEA R8, P0, R7, UR4, 0x2 ;  /* 0x0000000407087c11 */ /* 0x001fc8000f8010ff */
[----:B------:R-:W-:-:S05]  /*1570*/  LEA.HI.X R9, R7, UR5, R32, 0x2, P0 ;  /* 0x0000000507097c11 */ /* 0x000fca00080f1420 */
[----:B------:R0:W-:Y:S04]  /*1580*/  STG.E desc[UR8][R8.64], R6 ;  /* 0x0000000608007986 */ /* 0x0001e8000c101908 */
.L_x_31:
[----:B------:R-:W-:Y:S05]  /*1590*/  BSYNC.RECONVERGENT B0 ;  /* 0x0000000000007941 */ /* 0x000fea0003800200 */
.L_x_30:
        /* <DEDUP_REMOVED lines=10> */
.L_x_35:
[----:B-----5:R-:W-:-:S04]  /*1640*/  IADD3 R8, P0, PT, R34, R6, RZ ;  /* 0x0000000622087210 */ /* 0x020fc80007f1e0ff */
[----:B------:R-:W-:Y:S02]  /*1650*/  LEA.HI.X.SX32 R7, R34, R7, 0x1, P0 ;  /* 0x0000000722077211 */ /* 0x000fe400000f0eff */
[----:B0-----:R-:W-:-:S04]  /*1660*/  LEA R6, P0, R8, UR4, 0x2 ;  /* 0x0000000408067c11 */ /* 0x001fc8000f8010ff */
[----:B------:R-:W-:-:S05]  /*1670*/  LEA.HI.X R7, R8, UR5, R7, 0x2, P0 ;  /* 0x0000000508077c11 */ /* 0x000fca00080f1407 */
[----:B------:R0:W-:Y:S04]  /*1680*/  STG.E desc[UR8][R6.64], R5 ;  /* 0x0000000506007986 */ /* 0x0001e8000c101908 */
.L_x_34:
[----:B------:R-:W-:Y:S05]  /*1690*/  BSYNC.RECONVERGENT B0 ;  /* 0x0000000000007941 */ /* 0x000fea0003800200 */
.L_x_33:
        /* <DEDUP_REMOVED lines=10> */
.L_x_38:
[----:B-----5:R-:W-:-:S04]  /*1740*/  IADD3 R5, P0, PT, R39, R6, RZ ;  /* 0x0000000627057210 */ /* 0x020fc80007f1e0ff */
[----:B------:R-:W-:Y:S02]  /*1750*/  LEA.HI.X.SX32 R8, R39, R7, 0x1, P0 ;  /* 0x0000000727087211 */ /* 0x000fe400000f0eff */
[----:B0-----:R-:W-:-:S04]  /*1760*/  LEA R6, P0, R5, UR4, 0x2 ;  /* 0x0000000405067c11 */ /* 0x001fc8000f8010ff */
[----:B------:R-:W-:-:S05]  /*1770*/  LEA.HI.X R7, R5, UR5, R8, 0x2, P0 ;  /* 0x0000000505077c11 */ /* 0x000fca00080f1408 */
[----:B------:R0:W-:Y:S04]  /*1780*/  STG.E desc[UR8][R6.64], R4 ;  /* 0x0000000406007986 */ /* 0x0001e8000c101908 */
.L_x_37:
[----:B------:R-:W-:Y:S05]  /*1790*/  BSYNC.RECONVERGENT B0 ;  /* 0x0000000000007941 */ /* 0x000fea0003800200 */
.L_x_36:
        /* <DEDUP_REMOVED lines=10> */
.L_x_41:
[----:B-----5:R-:W-:-:S04]  /*1840*/  IADD3 R6, P0, PT, R35, R4, RZ ;  /* 0x0000000423067210 */ /* 0x020fc80007f1e0ff */
[----:B------:R-:W-:Y:S02]  /*1850*/  LEA.HI.X.SX32 R5, R35, R5, 0x1, P0 ;  /* 0x0000000523057211 */ /* 0x000fe400000f0eff */
[----:B0-----:R-:W-:-:S04]  /*1860*/  LEA R4, P0, R6, UR4, 0x2 ;  /* 0x0000000406047c11 */ /* 0x001fc8000f8010ff */
[----:B------:R-:W-:-:S05]  /*1870*/  LEA.HI.X R5, R6, UR5, R5, 0x2, P0 ;  /* 0x0000000506057c11 */ /* 0x000fca00080f1405 */
[----:B------:R0:W-:Y:S04]  /*1880*/  STG.E desc[UR8][R4.64], R3 ;  /* 0x0000000304007986 */ /* 0x0001e8000c101908 */
.L_x_40:
[----:B------:R-:W-:Y:S05]  /*1890*/  BSYNC.RECONVERGENT B0 ;  /* 0x0000000000007941 */ /* 0x000fea0003800200 */
.L_x_39:
        /* <DEDUP_REMOVED lines=9> */
.L_x_44:
[----:B-----5:R-:W-:-:S04]  /*1930*/  IADD3 R3, P0, PT, R36, R4, RZ ;  /* 0x0000000424037210 */ /* 0x020fc80007f1e0ff */
[----:B------:R-:W-:Y:S02]  /*1940*/  LEA.HI.X.SX32 R36, R36, R5, 0x1, P0 ;  /* 0x0000000524247211 */ /* 0x000fe400000f0eff */
[----:B0-----:R-:W-:-:S04]  /*1950*/  LEA R4, P0, R3, UR4, 0x2 ;  /* 0x0000000403047c11 */ /* 0x001fc8000f8010ff */
[----:B------:R-:W-:-:S05]  /*1960*/  LEA.HI.X R5, R3, UR5, R36, 0x2, P0 ;  /* 0x0000000503057c11 */ /* 0x000fca00080f1424 */
[----:B------:R1:W-:Y:S04]  /*1970*/  STG.E desc[UR8][R4.64], R2 ;  /* 0x0000000204007986 */ /* 0x0003e8000c101908 */
.L_x_43:
[----:B------:R-:W-:Y:S05]  /*1980*/  BSYNC.RECONVERGENT B0 ;  /* 0x0000000000007941 */ /* 0x000fea0003800200 */
.L_x_42:
[----:B-1----:R-:W-:-:S04]  /*1990*/  LOP3.LUT R2, R0, 0x1, RZ, 0xc0, !PT ;  /* 0x0000000100027812 */ /* 0x002fc800078ec0ff */
[----:B------:R-:W-:-:S13]  /*19a0*/  ISETP.NE.U32.AND P0, PT, R2, 0x1, PT ;  /* 0x000000010200780c */ /* 0x000fda0003f05070 */
[----:B------:R-:W-:Y:S05]  /*19b0*/  @!P0 EXIT ;  /* 0x000000000000894d */ /* 0x000fea0003800000 */
[----:B------:R-:W-:Y:S01]  /*19c0*/  UISETP.NE.AND UP0, UPT, UR7, URZ, UPT ;  /* 0x000000ff0700728c */ /* 0x000fe2000bf05270 */
[----:B0-----:R-:W-:-:S08]  /*19d0*/  CS2R R2, SRZ ;  /* 0x0000000000027805 */ /* 0x001fd0000001ff00 */
[----:B------:R-:W-:Y:S05]  /*19e0*/  BRA.U UP0, `(.L_x_45) ;  /* 0x0000000100087547 */ /* 0x000fea000b800000 */
[----:B------:R-:W0:Y:S02]  /*19f0*/  LDC.64 R2, c[0x0][0x3d0] ;  /* 0x0000f400ff027b82 */ /* 0x000e240000000a00 */
[----:B0-----:R-:W5:Y:S02]  /*1a00*/  LDG.E.64 R2, desc[UR8][R2.64] ;  /* 0x0000000802027981 */ /* 0x001f64000c1e1b00 */
.L_x_45:
[----:B------:R-:W0:Y:S01]  /*1a10*/  LDCU.64 UR4, c[0x0][0x390] ;  /* 0x00007200ff0477ac */ /* 0x000e220008000a00 */
[----:B-----5:R-:W-:-:S04]  /*1a20*/  IADD3 R4, P0, PT, R37, R2, RZ ;  /* 0x0000000225047210 */ /* 0x020fc80007f1e0ff */
[----:B------:R-:W-:Y:S02]  /*1a30*/  LEA.HI.X.SX32 R3, R37, R3, 0x1, P0 ;  /* 0x0000000325037211 */ /* 0x000fe400000f0eff */
[----:B0-----:R-:W-:-:S04]  /*1a40*/  LEA R2, P0, R4, UR4, 0x2 ;  /* 0x0000000404027c11 */ /* 0x001fc8000f8010ff */
[----:B------:R-:W-:-:S05]  /*1a50*/  LEA.HI.X R3, R4, UR5, R3, 0x2, P0 ;  /* 0x0000000504037c11 */ /* 0x000fca00080f1403 */
[----:B------:R-:W-:Y:S01]  /*1a60*/  STG.E desc[UR8][R2.64], R0 ;  /* 0x0000000002007986 */ /* 0x000fe2000c101908 */
[----:B------:R-:W-:Y:S05]  /*1a70*/  EXIT ;  /* 0x000000000000794d */ /* 0x000fea0003800000 */
.L_x_2:
[----:B------:R-:W-:Y:S01]  /*1a80*/  BAR.SYNC.DEFER_BLOCKING 0x0 ;  /* 0x0000000000007b1d */ /* 0x000fe20000010000 */
[----:B------:R-:W-:Y:S02]  /*1a90*/  ISETP.NE.AND P0, PT, R48, RZ, PT ;  /* 0x000000ff3000720c */ /* 0x000fe40003f05270 */
[----:B------:R-:W-:Y:S02]  /*1aa0*/  ISETP.NE.AND P3, PT, R44, RZ, PT ;  /* 0x000000ff2c00720c */ /* 0x000fe40003f65270 */
[----:B------:R-:W-:Y:S02]  /*1ab0*/  ISETP.NE.AND P1, PT, R42, RZ, PT ;  /* 0x000000ff2a00720c */ /* 0x000fe40003f25270 */
[----:B------:R-:W-:Y:S02]  /*1ac0*/  LOP3.LUT R42, R24, 0x1, RZ, 0xc0, !PT ;  /* 0x00000001182a7812 */ /* 0x000fe400078ec0ff */
[----:B------:R-:W-:Y:S02]  /*1ad0*/  LOP3.LUT R44, R11, 0x1, RZ, 0xc0, !PT ;  /* 0x000000010b2c7812 */ /* 0x000fe400078ec0ff */
[----:B------:R-:W-:-:S02]  /*1ae0*/  ISETP.NE.AND P2, PT, R26, RZ, PT ;  /* 0x000000ff1a00720c */ /* 0x000fc40003f45270 */
[----:B------:R-:W-:Y:S02]  /*1af0*/  ISETP.NE.U32.AND P4, PT, R42, 0x1, PT ;  /* 0x000000012a00780c */ /* 0x000fe40003f85070 */
[----:B------:R-:W-:Y:S02]  /*1b00*/  @!P0 LEA R26, R47, UR4, 0x2 ;  /* 0x000000042f1a8c11 */ /* 0x000fe4000f8e10ff */
[----:B------:R-:W-:Y:S02]  /*1b10*/  LOP3.LUT R48, R10, 0x1, RZ, 0xc0, !PT ;  /* 0x000000010a307812 */ /* 0x000fe400078ec0ff */
[----:B------:R-:W-:Y:S02]  /*1b20*/  ISETP.NE.U32.AND P6, PT, R44, 0x1, PT ;  /* 0x000000012c00780c */ /* 0x000fe40003fc5070 */
[----:B------:R-:W-:Y:S02]  /*1b30*/  LOP3.LUT R44, R9, 0x1, RZ, 0xc0, !PT ;  /* 0x00000001092c7812 */ /* 0x000fe400078ec0ff */
[----:B------:R-:W-:Y:S01]  /*1b40*/  @!P3 LEA R42, R43, UR4, 0x2 ;  /* 0x000000042b2abc11 */ /* 0x000fe2000f8e10ff */
[----:B------:R0:W-:Y:S01]  /*1b50*/  @!P0 STS [R26], R45 ;  /* 0x0000002d1a008388 */ /* 0x0001e20000000800 */
[----:B------:R-:W-:-:S02]  /*1b60*/  LOP3.LUT R43, R8, 0x1, RZ, 0xc0, !PT ;  /* 0x00000001082b7812 */ /* 0x000fc400078ec0ff */
[----:B------:R-:W-:Y:S01]  /*1b70*/  ISETP.NE.U32.AND P5, PT, R48, 0x1, PT ;  /* 0x000000013000780c */ /* 0x000fe20003fa5070 */
[----:B------:R-:W-:Y:S01]  /*1b80*/  @!P3 STS [R42], R41 ;  /* 0x000000292a00b388 */ /* 0x000fe20000000800 */
[----:B------:R-:W-:Y:S02]  /*1b90*/  ISETP.NE.U32.AND P0, PT, R44, 0x1, PT ;  /* 0x000000012c00780c */ /* 0x000fe40003f05070 */
[----:B------:R-:W-:Y:S02]  /*1ba0*/  ISETP.NE.U32.AND P3, PT, R43, 0x1, PT ;  /* 0x000000012b00780c */ /* 0x000fe40003f65070 */
[----:B------:R-:W-:Y:S02]  /*1bb0*/  @!P1 LEA R40, R40, UR4, 0x2 ;  /* 0x0000000428289c11 */ /* 0x000fe4000f8e10ff */
[----:B------:R-:W-:Y:S02]  /*1bc0*/  @P4 LEA R43, R38, UR4, 0x2 ;  /* 0x00000004262b4c11 */ /* 0x000fe4000f8e10ff */
[----:B------:R-:W-:Y:S01]  /*1bd0*/  LOP3.LUT R44, R7, 0x1, RZ, 0xc0, !PT ;  /* 0x00000001072c7812 */ /* 0x000fe200078ec0ff */
[----:B------:R1:W-:Y:S01]  /*1be0*/  @!P1 STS [R40], R25 ;  /* 0x0000001928009388 */ /* 0x0003e20000000800 */
[----:B------:R-:W-:-:S02]  /*1bf0*/  LOP3.LUT R38, R6, 0x1, RZ, 0xc0, !PT ;  /* 0x0000000106267812 */ /* 0x000fc400078ec0ff */
[----:B0-----:R-:W-:Y:S01]  /*1c00*/  @P6 LEA R26, R27, UR4, 0x2 ;  /* 0x000000041b1a6c11 */ /* 0x001fe2000f8e10ff */
[----:B------:R-:W-:Y:S01]  /*1c10*/  @P4 STS [R43], R24 ;  /* 0x000000182b004388 */ /* 0x000fe20000000800 */
[----:B------:R-:W-:Y:S02]  /*1c20*/  ISETP.NE.U32.AND P1, PT, R44, 0x1, PT ;  /* 0x000000012c00780c */ /* 0x000fe40003f25070 */
[----:B------:R-:W-:Y:S01]  /*1c30*/  @P5 LEA R27, R28, UR4, 0x2 ;  /* 0x000000041c1b5c11 */ /* 0x000fe2000f8e10ff */
[----:B------:R-:W-:Y:S01]  /*1c40*/  @P6 STS [R26], R11 ;  /* 0x0000000b1a006388 */ /* 0x000fe20000000800 */
[----:B------:R-:W-:Y:S02]  /*1c50*/  LOP3.LUT R44, R5, 0x1, RZ, 0xc0, !PT ;  /* 0x00000001052c7812 */ /* 0x000fe400078ec0ff */
[----:B------:R-:W-:Y:S01]  /*1c60*/  ISETP.NE.U32.AND P4, PT, R38, 0x1, PT ;  /* 0x000000012600780c */ /* 0x000fe20003f85070 */
[----:B------:R0:W-:Y:S01]  /*1c70*/  @P5 STS [R27], R10 ;  /* 0x0000000a1b005388 */ /* 0x0001e20000000800 */
[----:B------:R-:W-:-:S02]  /*1c80*/  @P0 LEA R28, R29, UR4, 0x2 ;  /* 0x000000041d1c0c11 */ /* 0x000fc4000f8e10ff */
[----:B------:R-:W-:Y:S02]  /*1c90*/  LOP3.LUT R38, R4, 0x1, RZ, 0xc0, !PT ;  /* 0x0000000104267812 */ /* 0x000fe400078ec0ff */
[----:B------:R-:W-:Y:S01]  /*1ca0*/  LOP3.LUT R29, R3, 0x1, RZ, 0xc0, !PT ;  /* 0x00000001031d7812 */ /* 0x000fe200078ec0ff */
[----:B------:R2:W-:Y:S01]  /*1cb0*/  @P0 STS [R28], R9 ;  /* 0x000000091c000388 */ /* 0x0005e20000000800 */
[----:B-1----:R-:W-:Y:S02]  /*1cc0*/  @P3 LEA R25, R30, UR4, 0x2 ;  /* 0x000000041e193c11 */ /* 0x002fe4000f8e10ff */
[----:B------:R-:W-:Y:S02]  /*1cd0*/  ISETP.NE.U32.AND P6, PT, R44, 0x1, PT ;  /* 0x000000012c00780c */ /* 0x000fe40003fc5070 */
[----:B------:R-:W-:Y:S01]  /*1ce0*/  LOP3.LUT R30, R0, 0x1, RZ, 0xc0, !PT ;  /* 0x00000001001e7812 */ /* 0x000fe200078ec0ff */
[----:B------:R1:W-:Y:S01]  /*1cf0*/  @P3 STS [R25], R8 ;  /* 0x0000000819003388 */ /* 0x0003e20000000800 */
[----:B------:R-:W-:-:S02]  /*1d00*/  ISETP.NE.U32.AND P5, PT, R38, 0x1, PT ;  /* 0x000000012600780c */ /* 0x000fc40003fa5070 */
[----:B------:R-:W-:Y:S02]  /*1d10*/  ISETP.NE.U32.AND P0, PT, R29, 0x1, PT ;  /* 0x000000011d00780c */ /* 0x000fe40003f05070 */
[----:B------:R-:W-:Y:S02]  /*1d20*/  ISETP.NE.U32.AND P3, PT, R30, 0x1, PT ;  /* 0x000000011e00780c */ /* 0x000fe40003f65070 */
[----:B0-----:R-:W-:Y:S02]  /*1d30*/  @P1 LEA R10, R31, UR4, 0x2 ;  /* 0x000000041f0a1c11 */ /* 0x001fe4000f8e10ff */
[----:B------:R-:W-:Y:S02]  /*1d40*/  @P4 LEA R11, R32, UR4, 0x2 ;  /* 0x00000004200b4c11 */ /* 0x000fe4000f8e10ff */
[----:B------:R-:W-:Y:S01]  /*1d50*/  @P6 LEA R34, R34, UR4, 0x2 ;  /* 0x0000000422226c11 */ /* 0x000fe2000f8e10ff */
[----:B------:R1:W-:Y:S01]  /*1d60*/  @P1 STS [R10], R7 ;  /* 0x000000070a001388 */ /* 0x0003e20000000800 */
[----:B--2---:R-:W-:-:S02]  /*1d70*/  @!P2 LEA R9, R36, UR4, 0x2 ;  /* 0x000000042409ac11 */ /* 0x004fc4000f8e10ff */
[----:B------:R-:W-:Y:S01]  /*1d80*/  @P5 LEA R39, R39, UR4, 0x2 ;  /* 0x0000000427275c11 */ /* 0x000fe2000f8e10ff */
[----:B------:R1:W-:Y:S01]  /*1d90*/  @P4 STS [R11], R6 ;  /* 0x000000060b004388 */ /* 0x0003e20000000800 */
[----:B------:R-:W-:Y:S02]  /*1da0*/  @P0 LEA R24, R35, UR4, 0x2 ;  /* 0x0000000423180c11 */ /* 0x000fe4000f8e10ff */
[----:B------:R-:W-:Y:S01]  /*1db0*/  @P3 LEA R37, R37, UR4, 0x2 ;  /* 0x0000000425253c11 */ /* 0x000fe2000f8e10ff */
[----:B------:R1:W-:Y:S01]  /*1dc0*/  @P6 STS [R34], R5 ;  /* 0x0000000522006388 */ /* 0x0003e20000000800 */
[----:B------:R-:W-:-:S03]  /*1dd0*/  ISETP.GE.U32.AND P1, PT, R46, R33, PT ;  /* 0x000000212e00720c */ /* 0x000fc60003f26070 */
[----:B------:R1:W-:Y:S04]  /*1de0*/  @P5 STS [R39], R4 ;  /* 0x0000000427005388 */ /* 0x0003e80000000800 */
[----:B------:R1:W-:Y:S04]  /*1df0*/  @P0 STS [R24], R3 ;  /* 0x0000000318000388 */ /* 0x0003e80000000800 */
[----:B------:R1:W-:Y:S04]  /*1e00*/  @!P2 STS [R9], R2 ;  /* 0x000000020900a388 */ /* 0x0003e80000000800 */
[----:B------:R1:W-:Y:S01]  /*1e10*/  @P3 STS [R37], R0 ;  /* 0x0000000025003388 */ /* 0x0003e20000000800 */
[----:B------:R-:W-:Y:S06]  /*1e20*/  BAR.SYNC.DEFER_BLOCKING 0x0 ;  /* 0x0000000000007b1d */ /* 0x000fec0000010000 */
[----:B------:R-:W-:Y:S05]  /*1e30*/  @P1 EXIT ;  /* 0x000000000000194d */ /* 0x000fea0003800000 */
[----:B------:R-:W-:Y:S01]  /*1e40*/  IADD3 R13, PT, PT, R15, R13, R14 ;  /* 0x0000000d0f0d7210 */ /* 0x000fe20007ffe00e */
[----:B------:R-:W0:Y:S01]  /*1e50*/  LDCU.64 UR10, c[0x0][0x390] ;  /* 0x00007200ff0a77ac */ /* 0x000e220008000a00 */
[----:B-1----:R-:W-:Y:S01]  /*1e60*/  LOP3.LUT R0, RZ, R46, RZ, 0x33, !PT ;  /* 0x0000002eff007212 */ /* 0x002fe200078e33ff */
[----:B------:R-:W-:Y:S01]  /*1e70*/  BSSY.RECONVERGENT B0, `(.L_x_46) ;  /* 0x0000022000007945 */ /* 0x000fe20003800200 */
[----:B------:R-:W-:-:S04]  /*1e80*/  IADD3 R13, PT, PT, R17, R13, R16 ;  /* 0x0000000d110d7210 */ /* 0x000fc80007ffe010 */
[----:B------:R-:W-:-:S04]  /*1e90*/  IADD3 R13, PT, PT, R19, R13, R18 ;  /* 0x0000000d130d7210 */ /* 0x000fc80007ffe012 */
[----:B------:R-:W-:-:S04]  /*1ea0*/  IADD3 R13, PT, PT, R21, R13, R20 ;  /* 0x0000000d150d7210 */ /* 0x000fc80007ffe014 */
[----:B------:R-:W-:-:S04]  /*1eb0*/  IADD3 R13, PT, PT, R23, R13, R22 ;  /* 0x0000000d170d7210 */ /* 0x000fc80007ffe016 */
[----:B------:R-:W-:-:S05]  /*1ec0*/  IADD3 R13, PT, PT, R0, R13, R12 ;  /* 0x0000000d000d7210 */ /* 0x000fca0007ffe00c */
[----:B------:R-:W-:-:S05]  /*1ed0*/  IMAD.HI.U32 R0, R13, -0x55555555, RZ ;  /* 0xaaaaaaab0d007827 */ /* 0x000fca00078e00ff */
[----:B------:R-:W-:-:S04]  /*1ee0*/  SHF.R.U32.HI R0, RZ, 0x8, R0 ;  /* 0x00000008ff007819 */ /* 0x000fc80000011600 */
[----:B------:R-:W-:-:S04]  /*1ef0*/  LOP3.LUT R2, R0, 0x3, RZ, 0xc0, !PT ;  /* 0x0000000300027812 */ /* 0x000fc800078ec0ff */
[----:B------:R-:W-:-:S13]  /*1f00*/  ISETP.NE.AND P0, PT, R2, 0x3, PT ;  /* 0x000000030200780c */ /* 0x000fda0003f05270 */
[----:B0-----:R-:W-:Y:S05]  /*1f10*/  @!P0 BRA `(.L_x_47) ;  /* 0x00000000005c8947 */ /* 0x001fea0003800000 */
[----:B------:R-:W-:Y:S01]  /*1f20*/  VIADD R0, R0, 0x1 ;  /* 0x0000000100007836 */ /* 0x000fe20000000000 */
[----:B------:R-:W-:Y:S01]  /*1f30*/  BSSY.RECONVERGENT B1, `(.L_x_47) ;  /* 0x0000015000017945 */ /* 0x000fe20003800200 */
[----:B------:R-:W-:Y:S01]  /*1f40*/  ISETP.NE.AND P2, PT, RZ, UR7, PT ;  /* 0x00000007ff007c0c */ /* 0x000fe2000bf45270 */
[----:B------:R-:W-:Y:S01]  /*1f50*/  IMAD.MOV.U32 R9, RZ, RZ, RZ ;  /* 0x000000ffff097224 */ /* 0x000fe200078e00ff */
[----:B------:R-:W-:Y:S02]  /*1f60*/  LEA R6, R46, UR4, 0x2 ;  /* 0x000000042e067c11 */ /* 0x000fe4000f8e10ff */
[----:B------:R-:W-:-:S05]  /*1f70*/  LOP3.LUT R0, R0, 0x3, RZ, 0xc0, !PT ;  /* 0x0000000300007812 */ /* 0x000fca00078ec0ff */
[----:B------:R-:W-:-:S07]  /*1f80*/  IMAD.MOV R0, RZ, RZ, -R0 ;  /* 0x000000ffff007224 */ /* 0x000fce00078e0a00 */
.L_x_48:
[----:B0-----:R-:W0:Y:S01]  /*1f90*/  @!P2 LDC.64 R4, c[0x0][0x3d0] ;  /* 0x0000f400ff04ab82 */ /* 0x001e220000000a00 */
[----:B------:R-:W-:Y:S01]  /*1fa0*/  CS2R R2, SRZ ;  /* 0x0000000000027805 */ /* 0x000fe2000001ff00 */
[----:B------:R1:W2:Y:S05]  /*1fb0*/  LDS R7, [R6] ;  /* 0x0000000006077984 */ /* 0x0002aa0000000800 */
[----:B0-----:R-:W3:Y:S01]  /*1fc0*/  @!P2 LDG.E.64 R2, desc[UR8][R4.64] ;  /* 0x000000080402a981 */ /* 0x001ee2000c1e1b00 */
[----:B------:R-:W-:Y:S02]  /*1fd0*/  VIADD R0, R0, 0x1 ;  /* 0x0000000100007836 */ /* 0x000fe40000000000 */
[----:B-1----:R-:W-:Y:S01]  /*1fe0*/  VIADD R6, R6, 0x600 ;  /* 0x0000060006067836 */ /* 0x002fe20000000000 */
[----:B---3--:R-:W-:-:S02]  /*1ff0*/  IADD3 R8, P0, PT, R46, R2, RZ ;  /* 0x000000022e087210 */ /* 0x008fc40007f1e0ff */
[----:B------:R-:W-:-:S03]  /*2000*/  IADD3 R46, P1, PT, R46, 0x180, RZ ;  /* 0x000001802e2e7810 */ /* 0x000fc60007f3e0ff */
[----:B------:R-:W-:Y:S01]  /*2010*/  IMAD.X R3, R9, 0x1, R3, P0 ;  /* 0x0000000109037824 */ /* 0x000fe200000e0603 */
[----:B------:R-:W-:Y:S01]  /*2020*/  LEA R2, P0, R8, UR10, 0x2 ;  /* 0x0000000a08027c11 */ /* 0x000fe2000f8010ff */
[----:B------:R-:W-:-:S03]  /*2030*/  IMAD.X R9, RZ, RZ, R9, P1 ;  /* 0x000000ffff097224 */ /* 0x000fc600008e0609 */
[----:B------:R-:W-:Y:S02]  /*2040*/  LEA.HI.X R3, R8, UR11, R3, 0x2, P0 ;  /* 0x0000000b08037c11 */ /* 0x000fe400080f1403 */
[----:B------:R-:W-:-:S03]  /*2050*/  ISETP.NE.AND P0, PT, R0, RZ, PT ;  /* 0x000000ff0000720c */ /* 0x000fc60003f05270 */
[----:B--2---:R0:W-:Y:S10]  /*2060*/  STG.E desc[UR8][R2.64], R7 ;  /* 0x0000000702007986 */ /* 0x0041f4000c101908 */
[----:B------:R-:W-:Y:S05]  /*2070*/  @P0 BRA `(.L_x_48) ;  /* 0xfffffffc00c40947 */ /* 0x000fea000383ffff */
[----:B------:R-:W-:Y:S05]  /*2080*/  BSYNC.RECONVERGENT B1 ;  /* 0x0000000000017941 */ /* 0x000fea0003800200 */
.L_x_47:
[----:B------:R-:W-:Y:S05]  /*2090*/  BSYNC.RECONVERGENT B0 ;  /* 0x0000000000007941 */ /* 0x000fea0003800200 */
.L_x_46:
[----:B------:R-:W-:-:S13]  /*20a0*/  ISETP.GE.U32.AND P0, PT, R13, 0x480, PT ;  /* 0x000004800d00780c */ /* 0x000fda0003f06070 */
[----:B------:R-:W-:Y:S05]  /*20b0*/  @!P0 EXIT ;  /* 0x000000000000894d */ /* 0x000fea0003800000 */
[----:B0-----:R-:W0:Y:S01]  /*20c0*/  LDC.64 R2, c[0x0][0x390] ;  /* 0x0000e400ff027b82 */ /* 0x001e220000000a00 */
[----:B------:R-:W-:Y:S01]  /*20d0*/  LEA R0, R46, UR4, 0x2 ;  /* 0x000000042e007c11 */ /* 0x000fe2000f8e10ff */
[----:B------:R-:W-:Y:S01]  /*20e0*/  UISETP.NE.AND UP0, UPT, UR7, URZ, UPT ;  /* 0x000000ff0700728c */ /* 0x000fe2000bf05270 */
[----:B------:R-:W-:Y:S02]  /*20f0*/  IMAD.MOV.U32 R19, RZ, RZ, RZ ;  /* 0x000000ffff137224 */ /* 0x000fe400078e00ff */
[----:B------:R-:W-:Y:S02]  /*2100*/  IMAD.MOV.U32 R21, RZ, RZ, RZ ;  /* 0x000000ffff157224 */ /* 0x000fe400078e00ff */
[----:B------:R-:W-:Y:S01]  /*2110*/  VIADD R0, R0, 0xc00 ;  /* 0x00000c0000007836 */ /* 0x000fe20000000000 */
[----:B------:R-:W-:Y:S01]  /*2120*/  PLOP3.LUT P0, PT, PT, PT, UP0, 0x80, 0x8 ;  /* 0x000000000008781c */ /* 0x000fe20003f0f008 */
[----:B------:R-:W-:Y:S01]  /*2130*/  UISETP.NE.AND UP0, UPT, UR7, URZ, UPT ;  /* 0x000000ff0700728c */ /* 0x000fe2000bf05270 */
[----:B0-----:R-:W-:-:S11]  /*2140*/  IMAD.WIDE.U32 R2, R46, 0x4, R2 ;  /* 0x000000042e027825 */ /* 0x001fd600078e0002 */
.L_x_49:
[----:B-1----:R-:W0:Y:S01]  /*2150*/  @!P0 LDC.64 R8, c[0x0][0x3d0] ;  /* 0x0000f400ff088b82 */ /* 0x002e220000000a00 */
[----:B------:R-:W-:Y:S01]  /*2160*/  CS2R R4, SRZ ;  /* 0x0000000000047805 */ /* 0x000fe2000001ff00 */
[----:B------:R-:W1:Y:S04]  /*2170*/  LDS R15, [R0+-0xc00] ;  /* 0xfff40000000f7984 */ /* 0x000e680000000800 */
[----:B------:R-:W2:Y:S04]  /*2180*/  LDS R17, [R0+-0x600] ;  /* 0xfffa000000117984 */ /* 0x000ea80000000800 */
[----:B0-----:R-:W3:Y:S01]  /*2190*/  @!P0 LDG.E.64 R4, desc[UR8][R8.64] ;  /* 0x0000000808048981 */ /* 0x001ee2000c1e1b00 */
[----:B------:R-:W-:-:S13]  /*21a0*/  PLOP3.LUT P0, PT, PT, PT, UP0, 0x80, 0x8 ;  /* 0x000000000008781c */ /* 0x000fda0003f0f008 */
[----:B------:R-:W0:Y:S01]  /*21b0*/  @!P0 LDC.64 R10, c[0x0][0x3d0] ;  /* 0x0000f400ff0a8b82 */ /* 0x000e220000000a00 */
[----:B---3--:R-:W-:-:S04]  /*21c0*/  LEA R7, P1, R4, R19, 0x2 ;  /* 0x0000001304077211 */ /* 0x008fc800078210ff */
[----:B------:R-:W-:Y:S02]  /*21d0*/  LEA.HI.X R5, R4, R21, R5, 0x2, P1 ;  /* 0x0000001504057211 */ /* 0x000fe400008f1405 */
[----:B------:R-:W-:-:S05]  /*21e0*/  IADD3 R6, P1, PT, R2, R7, RZ ;  /* 0x0000000702067210 */ /* 0x000fca0007f3e0ff */
[----:B------:R-:W-:Y:S01]  /*21f0*/  IMAD.X R7, R3, 0x1, R5, P1 ;  /* 0x0000000103077824 */ /* 0x000fe200008e0605 */
[----:B------:R-:W-:-:S04]  /*2200*/  CS2R R4, SRZ ;  /* 0x0000000000047805 */ /* 0x000fc8000001ff00 */
[----:B-1----:R1:W-:Y:S04]  /*2210*/  STG.E desc[UR8][R6.64], R15 ;  /* 0x0000000f06007986 */ /* 0x0023e8000c101908 */
[----:B0-----:R-:W3:Y:S01]  /*2220*/  @!P0 LDG.E.64 R4, desc[UR8][R10.64] ;  /* 0x000000080a048981 */ /* 0x001ee2000c1e1b00 */
[----:B------:R-:W0:Y:S03]  /*2230*/  @!P0 LDC.64 R12, c[0x0][0x3d0] ;  /* 0x0000f400ff0c8b82 */ /* 0x000e260000000a00 */
[----:B------:R-:W4:Y:S01]  /*2240*/  LDS R15, [R0] ;  /* 0x00000000000f7984 */ /* 0x000f220000000800 */
[----:B---3--:R-:W-:-:S04]  /*2250*/  LEA R9, P1, R4, R19, 0x2 ;  /* 0x0000001304097211 */ /* 0x008fc800078210ff */
[----:B------:R-:W-:Y:S02]  /*2260*/  LEA.HI.X R5, R4, R21, R5, 0x2, P1 ;  /* 0x0000001504057211 */ /* 0x000fe400008f1405 */
[----:B------:R-:W-:-:S05]  /*2270*/  IADD3 R8, P1, PT, R2, R9, RZ ;  /* 0x0000000902087210 */ /* 0x000fca0007f3e0ff */
[----:B------:R-:W-:Y:S01]  /*2280*/  IMAD.X R9, R3, 0x1, R5, P1 ;  /* 0x0000000103097824 */ /* 0x000fe200008e0605 */
[----:B------:R-:W-:-:S04]  /*2290*/  CS2R R4, SRZ ;  /* 0x0000000000047805 */ /* 0x000fc8000001ff00 */
[----:B--2---:R-:W-:Y:S04]  /*22a0*/  STG.E desc[UR8][R8.64+0x600], R17 ;  /* 0x0006001108007986 */ /* 0x004fe8000c101908 */
[----:B0-----:R-:W1:Y:S01]  /*22b0*/  @!P0 LDG.E.64 R4, desc[UR8][R12.64] ;  /* 0x000000080c048981 */ /* 0x001e62000c1e1b00 */
[----:B------:R-:W0:Y:S03]  /*22c0*/  @!P0 LDC.64 R10, c[0x0][0x3d0] ;  /* 0x0000f400ff0a8b82 */ /* 0x000e260000000a00 */
[----:B------:R2:W3:Y:S01]  /*22d0*/  LDS R9, [R0+0x600] ;  /* 0x0006000000097984 */ /* 0x0004e20000000800 */
[----:B-1----:R-:W-:-:S04]  /*22e0*/  LEA R7, P1, R4, R19, 0x2 ;  /* 0x0000001304077211 */ /* 0x002fc800078210ff */
[----:B------:R-:W-:Y:S02]  /*22f0*/  LEA.HI.X R5, R4, R21, R5, 0x2, P1 ;  /* 0x0000001504057211 */ /* 0x000fe400008f1405 */
[----:B------:R-:W-:-:S05]  /*2300*/  IADD3 R6, P1, PT, R2, R7, RZ ;  /* 0x0000000702067210 */ /* 0x000fca0007f3e0ff */
[----:B------:R-:W-:Y:S01]  /*2310*/  IMAD.X R7, R3, 0x1, R5, P1 ;  /* 0x0000000103077824 */ /* 0x000fe200008e0605 */
[----:B------:R-:W-:-:S04]  /*2320*/  CS2R R4, SRZ ;  /* 0x0000000000047805 */ /* 0x000fc8000001ff00 */
[----:B----4-:R1:W-:Y:S04]  /*2330*/  STG.E desc[UR8][R6.64+0xc00], R15 ;  /* 0x000c000f06007986 */ /* 0x0103e8000c101908 */
[----:B0-----:R-:W4:Y:S01]  /*2340*/  @!P0 LDG.E.64 R4, desc[UR8][R10.64] ;  /* 0x000000080a048981 */ /* 0x001f22000c1e1b00 */
[----:B------:R-:W-:Y:S02]  /*2350*/  VIADD R46, R46, 0x600 ;  /* 0x000006002e2e7836 */ /* 0x000fe40000000000 */
[----:B--2---:R-:W-:Y:S01]  /*2360*/  VIADD R0, R0, 0x1800 ;  /* 0x0000180000007836 */ /* 0x004fe20000000000 */
[----:B----4-:R-:W-:Y:S02]  /*2370*/  LEA R13, P1, R4, R19, 0x2 ;  /* 0x00000013040d7211 */ /* 0x010fe400078210ff */
[----:B------:R-:W-:-:S02]  /*2380*/  IADD3 R19, P2, PT, R19, 0x1800, RZ ;  /* 0x0000180013137810 */ /* 0x000fc40007f5e0ff */
[----:B------:R-:W-:Y:S02]  /*2390*/  LEA.HI.X R5, R4, R21, R5, 0x2, P1 ;  /* 0x0000001504057211 */ /* 0x000fe400008f1405 */
[----:B------:R-:W-:Y:S01]  /*23a0*/  IADD3 R4, P1, PT, R2, R13, RZ ;  /* 0x0000000d02047210 */ /* 0x000fe20007f3e0ff */
[----:B------:R-:W-:-:S04]  /*23b0*/  IMAD.X R21, RZ, RZ, R21, P2 ;  /* 0x000000ffff157224 */ /* 0x000fc800010e0615 */
[----:B------:R-:W-:Y:S01]  /*23c0*/  IMAD.X R5, R3, 0x1, R5, P1 ;  /* 0x0000000103057824 */ /* 0x000fe200008e0605 */
[----:B------:R-:W-:-:S04]  /*23d0*/  ISETP.GE.AND P1, PT, R46, R33, PT ;  /* 0x000000212e00720c */ /* 0x000fc80003f26270 */
[----:B---3--:R1:W-:Y:S09]  /*23e0*/  STG.E desc[UR8][R4.64+0x1200], R9 ;  /* 0x0012000904007986 */ /* 0x0083f2000c101908 */
[----:B------:R-:W-:Y:S05]  /*23f0*/  @!P1 BRA `(.L_x_49) ;  /* 0xfffffffc00549947 */ /* 0x000fea000383ffff */
[----:B------:R-:W-:Y:S05]  /*2400*/  EXIT ;  /* 0x000000000000794d */ /* 0x000fea0003800000 */
.L_x_1:
[----:B------:R-:W0:Y:S01]  /*2410*/  S2R R29, SR_TID.X ;  /* 0x00000000001d7919 */ /* 0x000e220000002100 */
[----:B------:R-:W1:Y:S01]  /*2420*/  LDC.64 R2, c[0x0][0x3c8] ;  /* 0x0000f200ff027b82 */ /* 0x000e620000000a00 */
[----:B------:R-:W2:Y:S01]  /*2430*/  LDCU.U8 UR5, c[0x0][0x3b8] ;  /* 0x00007700ff0577ac */ /* 0x000ea20008000000 */
[----:B------:R-:W3:Y:S01]  /*2440*/  LDCU.64 UR10, c[0x0][0x380] ;  /* 0x00007000ff0a77ac */ /* 0x000ee20008000a00 */
[----:B--2---:R-:W-:Y:S01]  /*2450*/  ISETP.NE.AND P0, PT, RZ, UR5, PT ;  /* 0x00000005ff007c0c */ /* 0x004fe2000bf05270 */
[----:B------:R-:W-:-:S03]  /*2460*/  USHF.R.S32.HI UR5, URZ, 0x1f, UR6 ;  /* 0x0000001fff057899 */ /* 0x000fc60008011406 */
[----:B-1----:R-:W-:Y:S02]  /*2470*/  SEL R2, R2, RZ, !P0 ;  /* 0x000000ff02027207 */ /* 0x002fe40004000000 */
[C---:B0-----:R-:W-:Y:S02]  /*2480*/  LOP3.LUT R0, R29.reuse, 0x1f, RZ, 0xc0, !PT ;  /* 0x0000001f1d007812 */ /* 0x041fe400078ec0ff */
[----:B------:R-:W-:-:S05]  /*2490*/  LOP3.LUT R5, R29, 0x3e0, RZ, 0xc0, !PT ;  /* 0x000003e01d057812 */ /* 0x000fca00078ec0ff */
[----:B------:R-:W-:Y:S01]  /*24a0*/  IMAD R5, R5, 0xf, R0 ;  /* 0x0000000f05057824 */ /* 0x000fe200078e0200 */
[----:B------:R-:W-:-:S04]  /*24b0*/  SEL R0, R3, RZ, !P0 ;  /* 0x000000ff03007207 */ /* 0x000fc80004000000 */
[----:B------:R-:W-:-:S04]  /*24c0*/  IADD3 R5, P1, P2, R5, UR6, R2 ;  /* 0x0000000605057c10 */ /* 0x000fc8000fa3e002 */
[----:B------:R-:W-:Y:S02]  /*24d0*/  IADD3.X R0, PT, PT, RZ, UR5, R0, P1, P2 ;  /* 0x00000005ff007c10 */ /* 0x000fe40008fe4400 */
        /* <DEDUP_REMOVED lines=20> */
[----:B------:R-:W1:Y:S01]  /*2620*/  S2R R49, SR_LANEID ;  /* 0x0000000000317919 */ /* 0x000e620000000000 */
[----:B0-----:R-:W-:-:S02]  /*2630*/  ULEA UR5, UR6, UR5, 0x18 ;  /* 0x0000000506057291 */ /* 0x001fc4000f8ec0ff */
[----:B-1----:R-:W-:Y:S01]  /*2640*/  IMAD R18, R30, 0x1e0, R49 ;  /* 0x000001e01e127824 */ /* 0x002fe200078e0231 */
[C---:B------:R-:W-:Y:S02]  /*2650*/  ISETP.NE.AND P1, PT, R49.reuse, 0x1f, PT ;  /* 0x0000001f3100780c */ /* 0x040fe40003f25270 */
        /* <DEDUP_REMOVED lines=34> */
[----:B-1----:R-:W-:-:S03]  /*2880*/  LOP3.LUT R33, R27, 0x1, RZ, 0xc, !PT ;  /* 0x000000011b217812 */ /* 0x002fc600078e0cff */
[----:B------:R-:W1:Y:S01]  /*2890*/  LDS R4, [R19+0x30] ;  /* 0x0000300013047984 */ /* 0x000e620000000800 */
[----:B--2---:R-:W-:Y:S01]  /*28a0*/  LOP3.LUT R12, R26, 0x1, RZ, 0xc, !PT ;  /* 0x000000011a0c7812 */ /* 0x004fe200078e0cff */
[----:B------:R-:W-:Y:S02]  /*28b0*/  IMAD.IADD R33, R0, 0x1, R33 ;  /* 0x0000000100217824 */ /* 0x000fe400078e0221 */
[----:B------:R-:W2:Y:S01]  /*28c0*/  LDS R3, [R19+0x34] ;  /* 0x0000340013037984 */ /* 0x000ea20000000800 */
[C---:B---3--:R-:W-:Y:S02]  /*28d0*/  LOP3.LUT R13, R25.reuse, 0x1, RZ, 0xc, !PT ;  /* 0x00000001190d7812 */ /* 0x048fe400078e0cff */
[----:B------:R-:W-:Y:S01]  /*28e0*/  LOP3.LUT R38, R25, 0x1, RZ, 0xc0, !PT ;  /* 0x0000000119267812 */ /* 0x000fe200078ec0ff */
[----:B------:R-:W3:Y:S01]  /*28f0*/  LDS R2, [R19+0x38] ;  /* 0x0000380013027984 */ /* 0x000ee20000000800 */
[----:B------:R-:W-:Y:S02]  /*2900*/  IADD3 R14, PT, PT, R13, R12, R33 ;  /* 0x0000000c0d0e7210 */ /* 0x000fe40007ffe021 */
[----:B----4-:R-:W-:Y:S01]  /*2910*/  LOP3.LUT R12, R24, 0x1, RZ, 0xc, !PT ;  /* 0x00000001180c7812 */ /* 0x010fe200078e0cff */
[----:B------:R-:W-:Y:S01]  /*2920*/  BAR.SYNC.DEFER_BLOCKING 0x0 ;  /* 0x0000000000007b1d */ /* 0x000fe20000010000 */
[----:B-----5:R-:W-:-:S02]  /*2930*/  LOP3.LUT R13, R11, 0x1, RZ, 0xc, !PT ;  /* 0x000000010b0d7812 */ /* 0x020fc400078e0cff */
[----:B------:R-:W-:Y:S02]  /*2940*/  LOP3.LUT R39, R24, 0x1, RZ, 0xc0, !PT ;  /* 0x0000000118277812 */ /* 0x000fe400078ec0ff */
[----:B------:R-:W-:Y:S02]  /*2950*/  IADD3 R14, PT, PT, R13, R12, R14 ;  /* 0x0000000c0d0e7210 */ /* 0x000fe40007ffe00e */
[----:B------:R-:W-:Y:S02]  /*2960*/  LOP3.LUT R12, R10, 0x1, RZ, 0xc, !PT ;  /* 0x000000010a0c7812 */ /* 0x000fe400078e0cff */
[----:B------:R-:W-:Y:S02]  /*2970*/  LOP3.LUT R13, R9, 0x1, RZ, 0xc, !PT ;  /* 0x00000001090d7812 */ /* 0x000fe400078e0cff */
[----:B------:R-:W-:Y:S02]  /*2980*/  LOP3.LUT R45, R11, 0x1, RZ, 0xc0, !PT ;  /* 0x000000010b2d7812 */ /* 0x000fe400078ec0ff */
[----:B------:R-:W-:-:S02]  /*2990*/  IADD3 R14, PT, PT, R13, R12, R14 ;  /* 0x0000000c0d0e7210 */ /* 0x000fc40007ffe00e */
[----:B------:R-:W-:Y:S02]  /*29a0*/  LOP3.LUT R12, R8, 0x1, RZ, 0xc, !PT ;  /* 0x00000001080c7812 */ /* 0x000fe400078e0cff */
[----:B------:R-:W-:Y:S02]  /*29b0*/  LOP3.LUT R13, R7, 0x1, RZ, 0xc, !PT ;  /* 0x00000001070d7812 */ /* 0x000fe400078e0cff */
[----:B------:R-:W-:Y:S02]  /*29c0*/  LOP3.LUT R48, R10, 0x1, RZ, 0xc0, !PT ;  /* 0x000000010a307812 */ /* 0x000fe400078ec0ff */
[----:B------:R-:W-:Y:S02]  /*29d0*/  IADD3 R14, PT, PT, R13, R12, R14 ;  /* 0x0000000c0d0e7210 */ /* 0x000fe40007ffe00e */
[----:B------:R-:W-:Y:S02]  /*29e0*/  LOP3.LUT R12, R6, 0x1, RZ, 0xc, !PT ;  /* 0x00000001060c7812 */ /* 0x000fe400078e0cff */
[----:B0-----:R-:W-:-:S02]  /*29f0*/  LOP3.LUT R13, R5, 0x1, RZ, 0xc, !PT ;  /* 0x00000001050d7812 */ /* 0x001fc400078e0cff */
[----:B------:R-:W-:Y:S02]  /*2a00*/  LOP3.LUT R47, R9, 0x1, RZ, 0xc0, !PT ;  /* 0x00000001092f7812 */ /* 0x000fe400078ec0ff */
[----:B------:R-:W-:Y:S02]  /*2a10*/  IADD3 R14, PT, PT, R13, R12, R14 ;  /* 0x0000000c0d0e7210 */ /* 0x000fe40007ffe00e */
[----:B-1----:R-:W-:Y:S02]  /*2a20*/  LOP3.LUT R12, R4, 0x1, RZ, 0xc, !PT ;  /* 0x00000001040c7812 */ /* 0x002fe400078e0cff */
[----:B--2---:R-:W-:Y:S02]  /*2a30*/  LOP3.LUT R13, R3, 0x1, RZ, 0xc, !PT ;  /* 0x00000001030d7812 */ /* 0x004fe400078e0cff */
[----:B------:R-:W-:Y:S02]  /*2a40*/  LOP3.LUT R46, R7, 0x1, RZ, 0xc0, !PT ;  /* 0x00000001072e7812 */ /* 0x000fe400078ec0ff */
[----:B---3--:R-:W-:-:S02]  /*2a50*/  LOP3.LUT R31, R2, 0x1, RZ, 0xc, !PT ;  /* 0x00000001021f7812 */ /* 0x008fc400078e0cff */
[----:B------:R-:W-:-:S05]  /*2a60*/  IADD3 R12, PT, PT, R13, R12, R14 ;  /* 0x0000000c0d0c7210 */ /* 0x000fca0007ffe00e */
        /* <DEDUP_REMOVED lines=11> */
[----:B------:R-:W-:-:S03]  /*2b20*/  ISETP.NE.AND P0, PT, R30, 0x2, PT ;  /* 0x000000021e00780c */ /* 0x000fc60003f05270 */
[----:B------:R-:W-:Y:S01]  /*2b30*/  IMAD.IADD R31, R32, 0x1, -R31 ;  /* 0x00000001201f7824 */ /* 0x000fe200078e0a1f */
[----:B------:R0:W-:Y:S01]  /*2b40*/  @!P1 STS [R35], R32 ;  /* 0x0000002023009388 */ /* 0x0001e20000000800 */
[----:B------:R-:W-:Y:S01]  /*2b50*/  BAR.SYNC.DEFER_BLOCKING 0x0 ;  /* 0x0000000000007b1d */ /* 0x000fe20000010000 */
[----:B------:R-:W-:Y:S02]  /*2b60*/  ISETP.NE.AND P1, PT, R30, 0x9, PT ;  /* 0x000000091e00780c */ /* 0x000fe40003f25270 */
[----:B0-----:R-:W-:-:S03]  /*2b70*/  LOP3.LUT R32, R27, 0x1, RZ, 0xc0, !PT ;  /* 0x000000011b207812 */ /* 0x001fc600078ec0ff */
[----:B------:R-:W0:Y:S04]  /*2b80*/  LDS.128 R12, [UR5] ;  /* 0x00000005ff0c7984 */ /* 0x000e280008000c00 */
[----:B------:R-:W1:Y:S04]  /*2b90*/  LDS.128 R16, [UR5+0x10] ;  /* 0x00001005ff107984 */ /* 0x000e680008000c00 */
[----:B------:R-:W2:Y:S01]  /*2ba0*/  LDS.128 R20, [UR5+0x20] ;  /* 0x00002005ff147984 */ /* 0x000ea20008000c00 */
[----:B0-----:R-:W-:-:S04]  /*2bb0*/  IMAD.IADD R13, R12, 0x1, R13 ;  /* 0x000000010c0d7824 */ /* 0x001fc800078e020d */
[----:B------:R-:W-:Y:S01]  /*2bc0*/  IMAD.IADD R14, R14, 0x1, R13 ;  /* 0x000000010e0e7824 */ /* 0x000fe200078e020d */
[----:B------:R-:W-:Y:S02]  /*2bd0*/  SEL R12, R13, R12, !P0 ;  /* 0x0000000c0d0c7207 */ /* 0x000fe40004000000 */
[----:B------:R-:W-:Y:S01]  /*2be0*/  ISETP.NE.AND P0, PT, R30, 0x3, PT ;  /* 0x000000031e00780c */ /* 0x000fe20003f05270 */
[----:B------:R-:W-:Y:S01]  /*2bf0*/  IMAD.IADD R15, R15, 0x1, R14 ;  /* 0x000000010f0f7824 */ /* 0x000fe200078e020e */
[----:B------:R-:W-:Y:S02]  /*2c00*/  SEL R13, R31, RZ, P2 ;  /* 0x000000ff1f0d7207 */ /* 0x000fe40001000000 */
[----:B------:R-:W-:Y:S01]  /*2c10*/  SEL R12, R14, R12, !P0 ;  /* 0x0000000c0e0c7207 */ /* 0x000fe20004000000 */
[----:B-1----:R-:W-:Y:S01]  /*2c20*/  IMAD.IADD R16, R15, 0x1, R16 ;  /* 0x000000010f107824 */ /* 0x002fe200078e0210 */
[----:B------:R-:W-:-:S03]  /*2c30*/  ISETP.NE.AND P0, PT, R30, 0x4, PT ;  /* 0x000000041e00780c */ /* 0x000fc60003f05270 */
[----:B------:R-:W-:Y:S01]  /*2c40*/  IMAD.IADD R17, R17, 0x1, R16 ;  /* 0x0000000111117824 */ /* 0x000fe200078e0210 */
[----:B------:R-:W-:Y:S02]  /*2c50*/  SEL R12, R15, R12, !P0 ;  /* 0x0000000c0f0c7207 */ /* 0x000fe40004000000 */
[----:B------:R-:W-:Y:S01]  /*2c60*/  ISETP.NE.AND P0, PT, R30, 0x5, PT ;  /* 0x000000051e00780c */ /* 0x000fe20003f05270 */
[----:B------:R-:W-:-:S03]  /*2c70*/  IMAD.IADD R18, R18, 0x1, R17 ;  /* 0x0000000112127824 */ /* 0x000fc600078e0211 */
[----:B------:R-:W-:Y:S01]  /*2c80*/  SEL R12, R16, R12, !P0 ;  /* 0x0000000c100c7207 */ /* 0x000fe20004000000 */
[----:B------:R-:W-:Y:S01]  /*2c90*/  IMAD.IADD R19, R19, 0x1, R18 ;  /* 0x0000000113137824 */ /* 0x000fe200078e0212 */
[----:B------:R-:W-:Y:S02]  /*2ca0*/  ISETP.NE.AND P0, PT, R30, 0x6, PT ;  /* 0x000000061e00780c */ /* 0x000fe40003f05270 */
[----:B------:R-:W-:Y:S01]  /*2cb0*/  LOP3.LUT R16, R26, 0x1, RZ, 0xc0, !PT ;  /* 0x000000011a107812 */ /* 0x000fe200078ec0ff */
[----:B--2---:R-:W-:Y:S01]  /*2cc0*/  IMAD.IADD R20, R19, 0x1, R20 ;  /* 0x0000000113147824 */ /* 0x004fe200078e0214 */
[----:B------:R-:W-:Y:S02]  /*2cd0*/  SEL R12, R17, R12, !P0 ;  /* 0x0000000c110c7207 */ /* 0x000fe40004000000 */
[----:B------:R-:W-:Y:S01]  /*2ce0*/  ISETP.NE.AND P0, PT, R30, 0x7, PT ;  /* 0x000000071e00780c */ /* 0x000fe20003f05270 */
[----:B------:R-:W-:-:S03]  /*2cf0*/  IMAD.IADD R21, R21, 0x1, R20 ;  /* 0x0000000115157824 */ /* 0x000fc600078e0214 */
[----:B------:R-:W-:Y:S01]  /*2d00*/  SEL R12, R18, R12, !P0 ;  /* 0x0000000c120c7207 */ /* 0x000fe20004000000 */
[----:B------:R-:W-:Y:S01]  /*2d10*/  IMAD.IADD R22, R22, 0x1, R21 ;  /* 0x0000000116167824 */ /* 0x000fe200078e0215 */
[----:B------:R-:W-:-:S03]  /*2d20*/  ISETP.NE.AND P0, PT, R30, 0x8, PT ;  /* 0x000000081e00780c */ /* 0x000fc60003f05270 */
[----:B------:R-:W-:Y:S01]  /*2d30*/  IMAD.IADD R23, R23, 0x1, R22 ;  /* 0x0000000117177824 */ /* 0x000fe200078e0216 */
[----:B------:R-:W-:Y:S02]  /*2d40*/  SEL R12, R19, R12, !P0 ;  /* 0x0000000c130c7207 */ /* 0x000fe40004000000 */
[----:B------:R-:W-:Y:S02]  /*2d50*/  ISETP.NE.AND P0, PT, R30, 0xa, PT ;  /* 0x0000000a1e00780c */ /* 0x000fe40003f05270 */
[----:B------:R-:W-:Y:S02]  /*2d60*/  SEL R12, R20, R12, !P1 ;  /* 0x0000000c140c7207 */ /* 0x000fe40004800000 */
[----:B------:R-:W-:Y:S02]  /*2d70*/  ISETP.NE.AND P1, PT, R30, 0xb, PT ;  /* 0x0000000b1e00780c */ /* 0x000fe40003f25270 */
[----:B------:R-:W-:Y:S02]  /*2d80*/  SEL R12, R21, R12, !P0 ;  /* 0x0000000c150c7207 */ /* 0x000fe40004000000 */
[----:B------:R-:W-:-:S02]  /*2d90*/  ISETP.GE.U32.AND P0, PT, R29, 0x20, PT ;  /* 0x000000201d00780c */ /* 0x000fc40003f06070 */
[----:B------:R-:W-:Y:S02]  /*2da0*/  SEL R12, R22, R12, !P1 ;  /* 0x0000000c160c7207 */ /* 0x000fe40004800000 */
[----:B------:R-:W-:-:S03]  /*2db0*/  ISETP.GT.U32.AND P1, PT, R29, 0x1f, PT ;  /* 0x0000001f1d00780c */ /* 0x000fc60003f24070 */
[----:B------:R-:W-:-:S05]  /*2dc0*/  IMAD.IADD R14, R12, 0x1, R13 ;  /* 0x000000010c0e7824 */ /* 0x000fca00078e020d */
[----:B------:R-:W-:-:S05]  /*2dd0*/  SEL R36, R31, R14, !P0 ;  /* 0x0000000e1f247207 */ /* 0x000fca0004000000 */
[----:B------:R-:W-:Y:S05]  /*2de0*/  @P1 BRA `(.L_x_50) ;  /* 0x0000000800c81947 */ /* 0x000fea0003800000 */
[----:B------:R-:W0:Y:S01]  /*2df0*/  LDC.64 R20, c[0x0][0x3a0] ;  /* 0x0000e800ff147b82 */ /* 0x000e220000000a00 */
[----:B------:R-:W-:Y:S01]  /*2e00*/  ISETP.NE.AND P0, PT, R29, RZ, PT ;  /* 0x000000ff1d00720c */ /* 0x000fe20003f05270 */
[----:B------:R-:W-:Y:S01]  /*2e10*/  IMAD.U32 R34, RZ, RZ, UR4 ;  /* 0x00000004ff227e24 */ /* 0x000fe2000f8e00ff */
[----:B------:R-:W-:-:S05]  /*2e20*/  LOP3.LUT R35, RZ, R29, RZ, 0x33, !PT ;  /* 0x0000001dff237212 */ /* 0x000fca00078e33ff */
[----:B------:R-:W-:-:S06]  /*2e30*/  IMAD.IADD R35, R34, 0x1, R35 ;  /* 0x0000000122237824 */ /* 0x000fcc00078e0223 */
[----:B------:R-:W-:Y:S01]  /*2e40*/  @!P0 IMAD.MOV.U32 R22, RZ, RZ, 0x64 ;  /* 0x00000064ff168424 */ /* 0x000fe200078e00ff */
[----:B------:R1:W-:Y:S01]  /*2e50*/  @!P0 STS [UR5+0x4c], R23 ;  /* 0x00004c17ff008988 */ /* 0x0003e20008000805 */
[----:B0-----:R-:W-:-:S04]  /*2e60*/  IMAD.WIDE R12, R34, 0x8, R20 ;  /* 0x00000008220c7825 */ /* 0x001fc800078e0214 */
[----:B------:R-:W-:Y:S01]  /*2e70*/  IMAD.WIDE R20, R35, 0x8, R20 ;  /* 0x0000000823147825 */ /* 0x000fe200078e0214 */
[----:B------:R1:W-:Y:S01]  /*2e80*/  @!P0 ST.E.64.STRONG.GPU desc[UR8][R12.64+0x100], R22 ;  /* 0x000100160c008985 */ /* 0x0003e2000c10fb08 */
[----:B------:R-:W-:Y:S05]  /*2e90*/  NANOSLEEP 0x249 ;  /* 0x000002490000795d */ /* 0x000fea0003800000 */
[----:B------:R-:W2:Y:S01]  /*2ea0*/  LD.E.64.STRONG.GPU R14, desc[UR8][R20.64+0x100] ;  /* 0x00010008140e7980 */ /* 0x000ea2000c10fb00 */
[----:B------:R-:W-:Y:S01]  /*2eb0*/  UMOV UR6, 0xffffffff ;  /* 0xffffffff00067882 */ /* 0x000fe20000000000 */
[----:B--2---:R-:W-:Y:S02]  /*2ec0*/  ISETP.NE.AND P0, PT, R14, 0x63, PT ;  /* 0x000000630e00780c */ /* 0x004fe40003f05270 */
[----:B-1----:R-:W-:Y:S11]  /*2ed0*/  BRA.DIV UR6, `(.L_x_51) ;  /* 0x0000008206f07947 */ /* 0x002ff6000b800000 */
[----:B------:R-:W-:-:S13]  /*2ee0*/  VOTE.ANY P0, !P0 ;  /* 0x0000000000ff7806 */ /* 0x000fda0004000100 */
.L_x_230:
[----:B------:R-:W-:Y:S05]  /*2ef0*/  @!P0 BRA `(.L_x_52) ;  /* 0x00000000007c8947 */ /* 0x000fea0003800000 */
[----:B------:R-:W-:-:S07]  /*2f00*/  IMAD.MOV.U32 R22, RZ, RZ, 0x2f2 ;  /* 0x000002f2ff167424 */ /* 0x000fce00078e00ff */
.L_x_54:
[----:B------:R-:W-:Y:S01]  /*2f10*/  SHF.R.U32.HI R17, RZ, 0x1, R22 ;  /* 0x00000001ff117819 */ /* 0x000fe20000011616 */
[----:B------:R-:W-:-:S03]  /*2f20*/  IMAD R34, R34, 0x41a7, RZ ;  /* 0x000041a722227824 */ /* 0x000fc600078e02ff */
[----:B------:R-:W-:Y:S02]  /*2f30*/  IADD3 R19, PT, PT, R22, 0x1, -R17 ;  /* 0x0000000116137810 */ /* 0x000fe40007ffe811 */
[----:B------:R-:W-:Y:S02]  /*2f40*/  LOP3.LUT R34, R34, 0x7fffffff, RZ, 0xc0, !PT ;  /* 0x7fffffff22227812 */ /* 0x000fe400078ec0ff */
[----:B------:R-:W0:Y:S01]  /*2f50*/  I2F.U32.RP R18, R19 ;  /* 0x0000001300127306 */ /* 0x000e220000209000 */
[----:B------:R-:W-:Y:S01]  /*2f60*/  IMAD.MOV R31, RZ, RZ, -R19 ;  /* 0x000000ffff1f7224 */ /* 0x000fe200078e0a13 */
[----:B------:R-:W-:-:S06]  /*2f70*/  ISETP.NE.U32.AND P1, PT, R19, RZ, PT ;  /* 0x000000ff1300720c */ /* 0x000fcc0003f25070 */
[----:B0-----:R-:W0:Y:S02]  /*2f80*/  MUFU.RCP R18, R18 ;  /* 0x0000001200127308 */ /* 0x001e240000001000 */
[----:B0-----:R-:W-:-:S06]  /*2f90*/  VIADD R14, R18, 0xffffffe ;  /* 0x0ffffffe120e7836 */ /* 0x001fcc0000000000 */
[----:B------:R0:W1:Y:S02]  /*2fa0*/  F2I.FTZ.U32.TRUNC.NTZ R15, R14 ;  /* 0x0000000e000f7305 */ /* 0x000064000021f000 */
[----:B0-----:R-:W-:Y:S02]  /*2fb0*/  IMAD.MOV.U32 R14, RZ, RZ, RZ ;  /* 0x000000ffff0e7224 */ /* 0x001fe400078e00ff */
[----:B-1----:R-:W-:-:S04]  /*2fc0*/  IMAD R31, R31, R15, RZ ;  /* 0x0000000f1f1f7224 */ /* 0x002fc800078e02ff */
[----:B------:R-:W-:-:S06]  /*2fd0*/  IMAD.HI.U32 R15, R15, R31, R14 ;  /* 0x0000001f0f0f7227 */ /* 0x000fcc00078e000e */
[----:B------:R-:W-:-:S04]  /*2fe0*/  IMAD.HI.U32 R15, R15, R34, RZ ;  /* 0x000000220f0f7227 */ /* 0x000fc800078e00ff */
[----:B------:R-:W-:-:S04]  /*2ff0*/  IMAD.MOV R15, RZ, RZ, -R15 ;  /* 0x000000ffff0f7224 */ /* 0x000fc800078e0a0f */
[----:B------:R-:W-:-:S05]  /*3000*/  IMAD R18, R19, R15, R34 ;  /* 0x0000000f13127224 */ /* 0x000fca00078e0222 */
[----:B------:R-:W-:-:S13]  /*3010*/  ISETP.GE.U32.AND P0, PT, R18, R19, PT ;  /* 0x000000131200720c */ /* 0x000fda0003f06070 */
[----:B------:R-:W-:-:S05]  /*3020*/  @P0 IMAD.IADD R18, R18, 0x1, -R19 ;  /* 0x0000000112120824 */ /* 0x000fca00078e0a13 */
[----:B------:R-:W-:-:S13]  /*3030*/  ISETP.GE.U32.AND P0, PT, R18, R19, PT ;  /* 0x000000131200720c */ /* 0x000fda0003f06070 */
[----:B------:R-:W-:Y:S01]  /*3040*/  @P0 IMAD.IADD R18, R18, 0x1, -R19 ;  /* 0x0000000112120824 */ /* 0x000fe200078e0a13 */
[----:B------:R-:W-:-:S05]  /*3050*/  @!P1 LOP3.LUT R18, RZ, R19, RZ, 0x33, !PT ;  /* 0x00000013ff129212 */ /* 0x000fca00078e33ff */
[----:B------:R-:W-:-:S04]  /*3060*/  IMAD.IADD R18, R17, 0x1, R18 ;  /* 0x0000000111127824 */ /* 0x000fc800078e0212 */
[----:B------:R-:W-:Y:S05]  /*3070*/  NANOSLEEP R18 ;  /* 0x000000120000735d */ /* 0x000fea0003800000 */
[----:B------:R-:W2:Y:S01]  /*3080*/  LD.E.64.STRONG.GPU R14, desc[UR8][R20.64+0x100] ;  /* 0x00010008140e7980 */ /* 0x000ea2000c10fb00 */
[----:B------:R-:W-:Y:S01]  /*3090*/  UMOV UR6, 0xffffffff ;  /* 0xffffffff00067882 */ /* 0x000fe20000000000 */
[----:B------:R-:W-:Y:S01]  /*30a0*/  IMAD.MOV.U32 R22, RZ, RZ, R17 ;  /* 0x000000ffff167224 */ /* 0x000fe200078e0011 */
[----:B--2---:R-:W-:Y:S01]  /*30b0*/  ISETP.NE.AND P0, PT, R14, 0x63, PT ;  /* 0x000000630e00780c */ /* 0x004fe20003f05270 */
[----:B------:R-:W-:-:S12]  /*30c0*/  BRA.DIV UR6, `(.L_x_53) ;  /* 0x0000008206947947 */ /* 0x000fd8000b800000 */
[----:B------:R-:W-:-:S13]  /*30d0*/  VOTE.ANY P0, !P0 ;  /* 0x0000000000ff7806 */ /* 0x000fda0004000100 */
.L_x_233:
[----:B------:R-:W-:Y:S05]  /*30e0*/  @P0 BRA `(.L_x_54) ;  /* 0xfffffffc00880947 */ /* 0x000fea000383ffff */
.L_x_52:
[----:B------:R-:W-:Y:S01]  /*30f0*/  UMOV UR6, 0xffffffff ;  /* 0xffffffff00067882 */ /* 0x000fe20000000000 */
[----:B------:R-:W-:Y:S02]  /*3100*/  ISETP.NE.AND P0, PT, R14, 0x65, PT ;  /* 0x000000650e00780c */ /* 0x000fe40003f05270 */
[----:B------:R-:W-:Y:S11]  /*3110*/  BRA.DIV UR6, `(.L_x_55) ;  /* 0x0000008206a07947 */ /* 0x000ff6000b800000 */
[----:B------:R-:W0:Y:S01]  /*3120*/  S2R R50, SR_GEMASK ;  /* 0x0000000000327919 */ /* 0x000e220000003c00 */
[----:B------:R-:W-:Y:S01]  /*3130*/  VOTE.ANY R18, PT, !P0 ;  /* 0x0000000000127806 */ /* 0x000fe200040e0100 */
[C---:B------:R-:W-:Y:S02]  /*3140*/  VIADD R41, R49.reuse, 0x2 ;  /* 0x0000000231297836 */ /* 0x040fe40000000000 */
[C---:B------:R-:W-:Y:S02]  /*3150*/  VIADD R40, R49.reuse, 0x4 ;  /* 0x0000000431287836 */ /* 0x040fe40000000000 */
[C---:B------:R-:W-:Y:S02]  /*3160*/  VIADD R22, R49.reuse, 0x8 ;  /* 0x0000000831167836 */ /* 0x040fe40000000000 */
[----:B------:R-:W-:Y:S01]  /*3170*/  VIADD R42, R49, 0x10 ;  /* 0x00000010312a7836 */ /* 0x000fe20000000000 */
[----:B0-----:R-:W-:-:S05]  /*3180*/  LOP3.LUT R18, R18, 0x80000000, R50, 0xec, !PT ;  /* 0x8000000012127812 */ /* 0x001fca00078eec32 */
[----:B------:R-:W-:-:S05]  /*3190*/  VIADD R17, R18, 0xffffffff ;  /* 0xffffffff12117836 */ /* 0x000fca0000000000 */
[----:B------:R-:W-:-:S04]  /*31a0*/  LOP3.LUT R17, R18, R17, RZ, 0xc, !PT ;  /* 0x0000001112117212 */ /* 0x000fc800078e0cff */
[----:B------:R-:W0:Y:S02]  /*31b0*/  POPC R20, R17 ;  /* 0x0000001100147309 */ /* 0x000e240000000000 */
[----:B0-----:R-:W0:Y:S01]  /*31c0*/  SHFL.DOWN PT, R21, R15, 0x1, R20 ;  /* 0x082000000f157989 */ /* 0x001e2200000e0014 */
[-C--:B------:R-:W-:Y:S02]  /*31d0*/  ISETP.GE.AND P0, PT, R49, R20.reuse, PT ;  /* 0x000000143100720c */ /* 0x080fe40003f06270 */
[-C--:B------:R-:W-:Y:S02]  /*31e0*/  ISETP.GT.AND P1, PT, R42, R20.reuse, PT ;  /* 0x000000142a00720c */ /* 0x080fe40003f24270 */
[----:B0-----:R-:W-:Y:S02]  /*31f0*/  SEL R18, R21, RZ, !P0 ;  /* 0x000000ff15127207 */ /* 0x001fe40004000000 */
[----:B------:R-:W-:-:S03]  /*3200*/  ISETP.GT.AND P0, PT, R41, R20, PT ;  /* 0x000000142900720c */ /* 0x000fc60003f04270 */
[----:B------:R-:W-:-:S05]  /*3210*/  IMAD.IADD R31, R18, 0x1, R15 ;  /* 0x00000001121f7824 */ /* 0x000fca00078e020f */
[----:B------:R-:W0:Y:S02]  /*3220*/  SHFL.DOWN PT, R21, R31, 0x2, R20 ;  /* 0x084000001f157989 */ /* 0x000e2400000e0014 */
        /* <DEDUP_REMOVED lines=9> */
[----:B------:R-:W-:-:S03]  /*32c0*/  ISETP.NE.AND P0, PT, R14, 0x65, PT ;  /* 0x000000650e00780c */ /* 0x000fc60003f05270 */
[----:B------:R-:W-:Y:S02]  /*32d0*/  IMAD.IADD R15, R51, 0x1, R18 ;  /* 0x00000001330f7824 */ /* 0x000fe400078e0212 */
[----:B------:R-:W0:Y:S03]  /*32e0*/  LDC.64 R18, c[0x0][0x3a0] ;  /* 0x0000e800ff127b82 */ /* 0x000e260000000a00 */
[----:B------:R-:W1:Y:S05]  /*32f0*/  SHFL.DOWN PT, R21, R15, 0x10, R20 ;  /* 0x0a0000000f157989 */ /* 0x000e6a00000e0014 */
[----:B------:R-:W-:-:S02]  /*3300*/  VOTE.ALL P0, P0 ;  /* 0x0000000000ff7806 */ /* 0x000fc40000000000 */
[----:B0-----:R-:W-:Y:S02]  /*3310*/  IADD3 R30, P2, PT, R18, 0x100, RZ ;  /* 0x00000100121e7810 */ /* 0x001fe40007f5e0ff */
[----:B-1----:R-:W-:-:S03]  /*3320*/  SEL R14, R21, RZ, !P1 ;  /* 0x000000ff150e7207 */ /* 0x002fc60004800000 */
[----:B------:R-:W-:Y:S02]  /*3330*/  IMAD.X R43, RZ, RZ, R19, P2 ;  /* 0x000000ffff2b7224 */ /* 0x000fe400010e0613 */
[----:B------:R-:W-:-:S07]  /*3340*/  IMAD.IADD R31, R15, 0x1, R14 ;  /* 0x000000010f1f7824 */ /* 0x000fce00078e020e */
.L_x_242:
[----:B------:R-:W-:Y:S05]  /*3350*/  @!P0 BRA `(.L_x_56) ;  /* 0x00000004002c8947 */ /* 0x000fea0003800000 */
[----:B------:R-:W-:-:S07]  /*3360*/  IMAD.MOV.U32 R44, RZ, RZ, 0x2f2 ;  /* 0x000002f2ff2c7424 */ /* 0x000fce00078e00ff */
.L_x_62:
[----:B------:R-:W-:Y:S02]  /*3370*/  IMAD.MOV.U32 R14, RZ, RZ, R30 ;  /* 0x000000ffff0e7224 */ /* 0x000fe400078e001e */
[----:B------:R-:W-:Y:S02]  /*3380*/  IMAD.MOV.U32 R15, RZ, RZ, R43 ;  /* 0x000000ffff0f7224 */ /* 0x000fe400078e002b */
[----:B------:R-:W-:-:S05]  /*3390*/  IMAD.WIDE R20, R35, 0x8, R14 ;  /* 0x0000000823147825 */ /* 0x000fca00078e020e */
[----:B------:R-:W2:Y:S01]  /*33a0*/  LD.E.64.STRONG.GPU R14, desc[UR8][R20.64+-0x100] ;  /* 0xffff0008140e7980 */ /* 0x000ea2000c10fb00 */
[----:B------:R-:W-:Y:S05]  /*33b0*/  YIELD ;  /* 0x0000000000007946 */ /* 0x000fea0003800000 */
[----:B------:R-:W-:Y:S01]  /*33c0*/  UMOV UR6, 0xffffffff ;  /* 0xffffffff00067882 */ /* 0x000fe20000000000 */
[----:B------:R-:W-:Y:S02]  /*33d0*/  SHF.R.U32.HI R44, RZ, 0x1, R44 ;  /* 0x00000001ff2c7819 */ /* 0x000fe4000001162c */
[----:B--2---:R-:W-:Y:S01]  /*33e0*/  ISETP.NE.AND P0, PT, R14, 0x63, PT ;  /* 0x000000630e00780c */ /* 0x004fe20003f05270 */
[----:B------:R-:W-:-:S12]  /*33f0*/  BRA.DIV UR6, `(.L_x_57) ;  /* 0x0000008206ec7947 */ /* 0x000fd8000b800000 */
[----:B------:R-:W-:-:S13]  /*3400*/  VOTE.ANY P0, !P0 ;  /* 0x0000000000ff7806 */ /* 0x000fda0004000100 */
.L_x_245:
[----:B------:R-:W-:Y:S05]  /*3410*/  @!P0 BRA `(.L_x_58) ;  /* 0x00000000007c8947 */ /* 0x000fea0003800000 */
[----:B------:R-:W-:-:S07]  /*3420*/  IMAD.MOV.U32 R52, RZ, RZ, R44 ;  /* 0x000000ffff347224 */ /* 0x000fce00078e002c */
.L_x_60:
        /* <DEDUP_REMOVED lines=29> */
.L_x_248:
[----:B------:R-:W-:Y:S05]  /*3600*/  @P0 BRA `(.L_x_60) ;  /* 0xfffffffc00880947 */ /* 0x000fea000383ffff */
.L_x_58:
[----:B------:R-:W-:Y:S01]  /*3610*/  UMOV UR6, 0xffffffff ;  /* 0xffffffff00067882 */ /* 0x000fe20000000000 */
[----:B------:R-:W-:Y:S02]  /*3620*/  ISETP.NE.AND P0, PT, R14, 0x65, PT ;  /* 0x000000650e00780c */ /* 0x000fe40003f05270 */
[----:B------:R-:W-:Y:S11]  /*3630*/  BRA.DIV UR6, `(.L_x_61) ;  /* 0x00000082069c7947 */ /* 0x000ff6000b800000 */
[----:B------:R-:W-:Y:S01]  /*3640*/  VOTE.ANY R18, PT, !P0 ;  /* 0x0000000000127806 */ /* 0x000fe200040e0100 */
[----:B------:R-:W-:-:S03]  /*3650*/  VIADD R35, R35, 0xffffffe0 ;  /* 0xffffffe023237836 */ /* 0x000fc60000000000 */
[----:B------:R-:W-:-:S05]  /*3660*/  LOP3.LUT R18, R18, 0x80000000, R50, 0xec, !PT ;  /* 0x8000000012127812 */ /* 0x000fca00078eec32 */
        /* <DEDUP_REMOVED lines=20> */
[----:B------:R-:W-:-:S05]  /*37b0*/  IMAD.IADD R52, R15, 0x1, R18 ;  /* 0x000000010f347824 */ /* 0x000fca00078e0212 */
[----:B------:R-:W0:Y:S05]  /*37c0*/  SHFL.DOWN PT, R21, R52, 0x10, R20 ;  /* 0x0a00000034157989 */ /* 0x000e2a00000e0014 */
[----:B------:R-:W-:Y:S02]  /*37d0*/  VOTE.ALL P0, P0 ;  /* 0x0000000000ff7806 */ /* 0x000fe40000000000 */
[----:B0-----:R-:W-:-:S04]  /*37e0*/  SEL R21, R21, RZ, !P1 ;  /* 0x000000ff15157207 */ /* 0x001fc80004800000 */
[----:B------:R-:W-:-:S07]  /*37f0*/  IADD3 R31, PT, PT, R52, R21, R31 ;  /* 0x00000015341f7210 */ /* 0x000fce0007ffe01f */
.L_x_257:
[----:B------:R-:W-:Y:S05]  /*3800*/  @P0 BRA `(.L_x_62) ;  /* 0xfffffff800d80947 */ /* 0x000fea000383ffff */
.L_x_56:
[----:B------:R-:W-:Y:S02]  /*3810*/  ISETP.NE.AND P1, PT, R29, RZ, PT ;  /* 0x000000ff1d00720c */ /* 0x000fe40003f25270 */
[----:B------:R-:W-:-:S11]  /*3820*/  ISETP.NE.AND P0, PT, R49, RZ, PT ;  /* 0x000000ff3100720c */ /* 0x000fd60003f05270 */
[----:B------:R-:W0:Y:S01]  /*3830*/  @!P1 S2R R15, SR_CgaCtaId ;  /* 0x00000000000f9919 */ /* 0x000e220000008800 */
[----:B------:R-:W-:Y:S01]  /*3840*/  @!P1 MOV R14, 0x400 ;  /* 0x00000400000e9802 */ /* 0x000fe20000000f00 */
[----:B------:R-:W-:Y:S01]  /*3850*/  @!P1 IMAD.IADD R23, R23, 0x1, R31 ;  /* 0x0000000117179824 */ /* 0x000fe200078e021f */
[----:B------:R-:W-:Y:S01]  /*3860*/  @!P0 MOV R17, 0x400 ;  /* 0x0000040000118802 */ /* 0x000fe20000000f00 */
[----:B------:R-:W1:Y:S01]  /*3870*/  @!P0 S2R R20, SR_CgaCtaId ;  /* 0x0000000000148919 */ /* 0x000e620000008800 */
[----:B------:R-:W-:-:S05]  /*3880*/  @!P1 IMAD.MOV.U32 R22, RZ, RZ, 0x65 ;  /* 0x00000065ff169424 */ /* 0x000fca00078e00ff */
[----:B------:R2:W-:Y:S01]  /*3890*/  @!P1 ST.E.64.STRONG.GPU desc[UR8][R12.64+0x100], R22 ;  /* 0x000100160c009985 */ /* 0x0005e2000c10fb08 */
[----:B0-----:R-:W-:Y:S01]  /*38a0*/  @!P1 LEA R18, R15, R14, 0x18 ;  /* 0x0000000e0f129211 */ /* 0x001fe200078ec0ff */
[----:B------:R-:W-:Y:S02]  /*38b0*/  IMAD.MOV.U32 R14, RZ, RZ, R36 ;  /* 0x000000ffff0e7224 */ /* 0x000fe400078e0024 */
[----:B------:R-:W-:Y:S01]  /*38c0*/  @!P0 IMAD.MOV.U32 R14, RZ, RZ, R31 ;  /* 0x000000ffff0e8224 */ /* 0x000fe200078e001f */
[----:B-1----:R-:W-:Y:S01]  /*38d0*/  @!P0 LEA R20, R20, R17, 0x18 ;  /* 0x0000001114148211 */ /* 0x002fe200078ec0ff */
[----:B------:R2:W-:Y:S04]  /*38e0*/  @!P1 STS [R18+0x48], R23 ;  /* 0x0000481712009388 */ /* 0x0005e80000000800 */
[----:B------:R2:W-:Y:S04]  /*38f0*/  @!P1 STS [R18+0x44], R31 ;  /* 0x0000441f12009388 */ /* 0x0005e80000000800 */
[----:B------:R2:W-:Y:S02]  /*3900*/  @!P0 STS [R20+0x3c], R31 ;  /* 0x00003c1f14008388 */ /* 0x0005e40000000800 */
.L_x_50:
[----:B------:R-:W-:Y:S05]  /*3910*/  WARPSYNC.ALL ;  /* 0x0000000000007948 */ /* 0x000fea0003800000 */
[----:B------:R-:W0:Y:S08]  /*3920*/  S2UR UR5, SR_CgaCtaId ;  /* 0x00000000000579c3 */ /* 0x000e300000008800 */
[----:B------:R-:W-:Y:S01]  /*3930*/  BAR.SYNC.DEFER_BLOCKING 0x0 ;  /* 0x0000000000007b1d */ /* 0x000fe20000010000 */
[----:B------:R-:W-:-:S02]  /*3940*/  ISETP.NE.AND P0, PT, R29, RZ, PT ;  /* 0x000000ff1d00720c */ /* 0x000fc40003f05270 */
[----:B------:R-:W-:Y:S02]  /*3950*/  LOP3.LUT R40, R26, 0x1, RZ, 0xc, !PT ;  /* 0x000000011a287812 */ /* 0x000fe400078e0cff */
[----:B--2---:R-:W-:Y:S01]  /*3960*/  LOP3.LUT R13, R25, 0x1, RZ, 0xc, !PT ;  /* 0x00000001190d7812 */ /* 0x004fe200078e0cff */
[----:B------:R-:W-:Y:S01]  /*3970*/  UMOV UR4, 0x400 ;  /* 0x0000040000047882 */ /* 0x000fe20000000000 */
[----:B------:R-:W-:Y:S02]  /*3980*/  LOP3.LUT R35, R24, 0x1, RZ, 0xc, !PT ;  /* 0x0000000118237812 */ /* 0x000fe400078e0cff */
[----:B------:R-:W-:Y:S02]  /*3990*/  LOP3.LUT R34, R11, 0x1, RZ, 0xc, !PT ;  /* 0x000000010b227812 */ /* 0x000fe400078e0cff */
[----:B------:R-:W-:Y:S02]  /*39a0*/  LOP3.LUT R30, R8, 0x1, RZ, 0xc, !PT ;  /* 0x00000001081e7812 */ /* 0x000fe400078e0cff */
[----:B------:R-:W-:-:S02]  /*39b0*/  LOP3.LUT R21, R7, 0x1, RZ, 0xc, !PT ;  /* 0x0000000107157812 */ /* 0x000fc400078e0cff */
[----:B------:R-:W-:Y:S02]  /*39c0*/  LOP3.LUT R20, R6, 0x1, RZ, 0xc, !PT ;  /* 0x0000000106147812 */ /* 0x000fe400078e0cff */
[----:B------:R-:W-:Y:S02]  /*39d0*/  LOP3.LUT R49, R4, 0x1, RZ, 0xc, !PT ;  /* 0x0000000104317812 */ /* 0x000fe400078e0cff */
[----:B------:R-:W-:Y:S02]  /*39e0*/  LOP3.LUT R51, R3, 0x1, RZ, 0xc, !PT ;  /* 0x0000000103337812 */ /* 0x000fe400078e0cff */
[----:B------:R-:W-:Y:S01]  /*39f0*/  LOP3.LUT R19, R8, 0x1, RZ, 0xc0, !PT ;  /* 0x0000000108137812 */ /* 0x000fe200078ec0ff */
[----:B0-----:R-:W-:Y:S01]  /*3a00*/  ULEA UR4, UR5, UR4, 0x18 ;  /* 0x0000000405047291 */ /* 0x001fe2000f8ec0ff */
[----:B------:R-:W-:Y:S02]  /*3a10*/  LOP3.LUT R17, R6, 0x1, RZ, 0xc0, !PT ;  /* 0x0000000106117812 */ /* 0x000fe400078ec0ff */
[----:B------:R-:W-:-:S06]  /*3a20*/  LOP3.LUT R15, R5, 0x1, RZ, 0xc0, !PT ;  /* 0x00000001050f7812 */ /* 0x000fcc00078ec0ff */
[----:B------:R-:W0:Y:S04]  /*3a30*/  LDS R12, [UR4+0x3c] ;  /* 0x00003c04ff0c7984 */ /* 0x000e280008000800 */
[----:B------:R-:W1:Y:S04]  /*3a40*/  LDS R22, [UR4+0x4c] ;  /* 0x00004c04ff167984 */ /* 0x000e680008000800 */
[----:B------:R-:W2:Y:S01]  /*3a50*/  LDS R23, [UR4+0x44] ;  /* 0x00004404ff177984 */ /* 0x000ea20008000800 */
[----:B0-----:R-:W-:Y:S02]  /*3a60*/  SEL R43, R12, RZ, P0 ;  /* 0x000000ff0c2b7207 */ /* 0x001fe40000000000 */
[----:B------:R-:W-:-:S02]  /*3a70*/  LOP3.LUT R12, R9, 0x1, RZ, 0xc, !PT ;  /* 0x00000001090c7812 */ /* 0x000fc400078e0cff */
[----:B-1----:R-:W-:Y:S01]  /*3a80*/  ISETP.GT.AND P0, PT, R22, 0x180, PT ;  /* 0x000001801600780c */ /* 0x002fe20003f04270 */
[----:B------:R-:W-:-:S04]  /*3a90*/  IMAD.IADD R43, R43, 0x1, R14 ;  /* 0x000000012b2b7824 */ /* 0x000fc800078e020e */
[--C-:B------:R-:W-:Y:S01]  /*3aa0*/  IMAD.IADD R41, R33, 0x1, R43.reuse ;  /* 0x0000000121297824 */ /* 0x100fe200078e022b */
[----:B------:R-:W-:Y:S01]  /*3ab0*/  LOP3.LUT R33, R10, 0x1, RZ, 0xc, !PT ;  /* 0x000000010a217812 */ /* 0x000fe200078e0cff */
[----:B------:R-:W-:Y:S02]  /*3ac0*/  IMAD.IADD R42, R0, 0x1, R43 ;  /* 0x00000001002a7824 */ /* 0x000fe400078e022b */
[----:B------:R-:W-:-:S04]  /*3ad0*/  IMAD.IADD R40, R40, 0x1, R41 ;  /* 0x0000000128287824 */ /* 0x000fc800078e0229 */
[----:B------:R-:W-:Y:S01]  /*3ae0*/  IMAD.IADD R36, R13, 0x1, R40 ;  /* 0x000000010d247824 */ /* 0x000fe200078e0228 */
[----:B------:R-:W-:-:S03]  /*3af0*/  LOP3.LUT R13, R5, 0x1, RZ, 0xc, !PT ;  /* 0x00000001050d7812 */ /* 0x000fc600078e0cff */
[----:B------:R-:W-:-:S04]  /*3b00*/  IMAD.IADD R35, R35, 0x1, R36 ;  /* 0x0000000123237824 */ /* 0x000fc800078e0224 */
[----:B------:R-:W-:-:S04]  /*3b10*/  IMAD.IADD R34, R34, 0x1, R35 ;  /* 0x0000000122227824 */ /* 0x000fc800078e0223 */
        /* <DEDUP_REMOVED lines=9> */
[----:B------:R-:W-:Y:S01]  /*3bb0*/  IMAD.IADD R0, R14, 0x1, R51 ;  /* 0x000000010e007824 */ /* 0x000fe200078e0233 */
[----:B--2---:R-:W-:Y:S06]  /*3bc0*/  @P0 BRA `(.L_x_63) ;  /* 0x0000000c00880947 */ /* 0x004fec0003800000 */
[----:B------:R-:W-:Y:S01]  /*3bd0*/  ISETP.NE.AND P0, PT, R37, RZ, PT ;  /* 0x000000ff2500720c */ /* 0x000fe20003f05270 */
[----:B------:R-:W0:Y:S01]  /*3be0*/  LDCU.U8 UR4, c[0x0][0x3b8] ;  /* 0x00007700ff0477ac */ /* 0x000e220008000000 */
[----:B------:R-:W-:Y:S11]  /*3bf0*/  BSSY.RECONVERGENT B0, `(.L_x_64) ;  /* 0x000000d000007945 */ /* 0x000ff60003800200 */
[----:B------:R-:W-:Y:S05]  /*3c00*/  @P0 BRA `(.L_x_65) ;  /* 0x00000000002c0947 */ /* 0x000fea0003800000 */
[----:B0-----:R-:W-:Y:S01]  /*3c10*/  UISETP.NE.AND UP0, UPT, UR4, URZ, UPT ;  /* 0x000000ff0400728c */ /* 0x001fe2000bf05270 */
[----:B------:R-:W-:Y:S01]  /*3c20*/  CS2R R22, SRZ ;  /* 0x0000000000167805 */ /* 0x000fe2000001ff00 */
[----:B------:R-:W0:Y:S07]  /*3c30*/  LDCU.64 UR6, c[0x0][0x390] ;  /* 0x00007200ff0677ac */ /* 0x000e2e0008000a00 */
[----:B------:R-:W-:Y:S05]  /*3c40*/  BRA.U UP0, `(.L_x_66) ;  /* 0x0000000100087547 */ /* 0x000fea000b800000 */
[----:B------:R-:W1:Y:S02]  /*3c50*/  LDC.64 R22, c[0x0][0x3d0] ;  /* 0x0000f400ff167b82 */ /* 0x000e640000000a00 */
[----:B-1----:R-:W5:Y:S02]  /*3c60*/  LDG.E.64 R22, desc[UR8][R22.64] ;  /* 0x0000000816167981 */ /* 0x002f64000c1e1b00 */
.L_x_66:
[----:B-----5:R-:W-:-:S04]  /*3c70*/  IADD3 R29, P0, PT, R43, R22, RZ ;  /* 0x000000162b1d7210 */ /* 0x020fc80007f1e0ff */
[----:B------:R-:W-:Y:S02]  /*3c80*/  LEA.HI.X.SX32 R44, R43, R23, 0x1, P0 ;  /* 0x000000172b2c7211 */ /* 0x000fe400000f0eff */
[----:B0-----:R-:W-:-:S04]  /*3c90*/  LEA R22, P0, R29, UR6, 0x2 ;  /* 0x000000061d167c11 */ /* 0x001fc8000f8010ff */
[----:B------:R-:W-:-:S05]  /*3ca0*/  LEA.HI.X R23, R29, UR7, R44, 0x2, P0 ;  /* 0x000000071d177c11 */ /* 0x000fca00080f142c */
[----:B------:R1:W-:Y:S04]  /*3cb0*/  STG.E desc[UR8][R22.64], R28 ;  /* 0x0000001c16007986 */ /* 0x0003e8000c101908 */
.L_x_65:
[----:B0-----:R-:W-:Y:S05]  /*3cc0*/  BSYNC.RECONVERGENT B0 ;  /* 0x0000000000007941 */ /* 0x001fea0003800200 */
.L_x_64:
[----:B------:R-:W-:Y:S01]  /*3cd0*/  ISETP.NE.AND P0, PT, R32, RZ, PT ;  /* 0x000000ff2000720c */ /* 0x000fe20003f05270 */
[----:B------:R-:W-:-:S12]  /*3ce0*/  BSSY.RECONVERGENT B0, `(.L_x_67) ;  /* 0x000000d000007945 */ /* 0x000fd80003800200 */
[----:B------:R-:W-:Y:S05]  /*3cf0*/  @P0 BRA `(.L_x_68) ;  /* 0x00000000002c0947 */ /* 0x000fea0003800000 */
[----:B------:R-:W-:Y:S01]  /*3d00*/  UISETP.NE.AND UP0, UPT, UR4, URZ, UPT ;  /* 0x000000ff0400728c */ /* 0x000fe2000bf05270 */
[----:B-1----:R-:W-:Y:S01]  /*3d10*/  CS2R R22, SRZ ;  /* 0x0000000000167805 */ /* 0x002fe2000001ff00 */
[----:B------:R-:W0:Y:S07]  /*3d20*/  LDCU.64 UR6, c[0x0][0x390] ;  /* 0x00007200ff0677ac */ /* 0x000e2e0008000a00 */
[----:B------:R-:W-:Y:S05]  /*3d30*/  BRA.U UP0, `(.L_x_69) ;  /* 0x0000000100087547 */ /* 0x000fea000b800000 */
[----:B------:R-:W1:Y:S02]  /*3d40*/  LDC.64 R22, c[0x0][0x3d0] ;  /* 0x0000f400ff167b82 */ /* 0x000e640000000a00 */
[----:B-1----:R-:W5:Y:S02]  /*3d50*/  LDG.E.64 R22, desc[UR8][R22.64] ;  /* 0x0000000816167981 */ /* 0x002f64000c1e1b00 */
.L_x_69:
[----:B-----5:R-:W-:-:S04]  /*3d60*/  IADD3 R28, P0, PT, R42, R22, RZ ;  /* 0x000000162a1c7210 */ /* 0x020fc80007f1e0ff */
[----:B------:R-:W-:Y:S02]  /*3d70*/  LEA.HI.X.SX32 R23, R42, R23, 0x1, P0 ;  /* 0x000000172a177211 */ /* 0x000fe400000f0eff */
[----:B0-----:R-:W-:-:S04]  /*3d80*/  LEA R22, P0, R28, UR6, 0x2 ;  /* 0x000000061c167c11 */ /* 0x001fc8000f8010ff */
[----:B------:R-:W-:-:S05]  /*3d90*/  LEA.HI.X R23, R28, UR7, R23, 0x2, P0 ;  /* 0x000000071c177c11 */ /* 0x000fca00080f1417 */
[----:B------:R0:W-:Y:S04]  /*3da0*/  STG.E desc[UR8][R22.64], R27 ;  /* 0x0000001b16007986 */ /* 0x0001e8000c101908 */
.L_x_68:
[----:B------:R-:W-:Y:S05]  /*3db0*/  BSYNC.RECONVERGENT B0 ;  /* 0x0000000000007941 */ /* 0x000fea0003800200 */
.L_x_67:
        /* <DEDUP_REMOVED lines=9> */
.L_x_72:
[----:B-----5:R-:W-:-:S04]  /*3e50*/  IADD3 R16, P0, PT, R41, R22, RZ ;  /* 0x0000001629107210 */ /* 0x020fc80007f1e0ff */
[----:B------:R-:W-:Y:S02]  /*3e60*/  LEA.HI.X.SX32 R23, R41, R23, 0x1, P0 ;  /* 0x0000001729177211 */ /* 0x000fe400000f0eff */
[----:B0-----:R-:W-:-:S04]  /*3e70*/  LEA R22, P0, R16, UR6, 0x2 ;  /* 0x0000000610167c11 */ /* 0x001fc8000f8010ff */
[----:B------:R-:W-:-:S05]  /*3e80*/  LEA.HI.X R23, R16, UR7, R23, 0x2, P0 ;  /* 0x0000000710177c11 */ /* 0x000fca00080f1417 */
[----:B------:R2:W-:Y:S04]  /*3e90*/  STG.E desc[UR8][R22.64], R26 ;  /* 0x0000001a16007986 */ /* 0x0005e8000c101908 */
.L_x_71:
[----:B------:R-:W-:Y:S05]  /*3ea0*/  BSYNC.RECONVERGENT B0 ;  /* 0x0000000000007941 */ /* 0x000fea0003800200 */
.L_x_70:
[----:B------:R-:W-:Y:S01]  /*3eb0*/  ISETP.NE.AND P0, PT, R38, RZ, PT ;  /* 0x000000ff2600720c */ /* 0x000fe20003f05270 */
[----:B------:R-:W-:-:S12]  /*3ec0*/  BSSY.RECONVERGENT B0, `(.L_x_73) ;  /* 0x000000d000007945 */ /* 0x000fd80003800200 */
[----:B------:R-:W-:Y:S05]  /*3ed0*/  @P0 BRA `(.L_x_74) ;  /* 0x00000000002c0947 */ /* 0x000fea0003800000 */
[----:B------:R-:W-:Y:S01]  /*3ee0*/  UISETP.NE.AND UP0, UPT, UR4, URZ, UPT ;  /* 0x000000ff0400728c */ /* 0x000fe2000bf05270 */
[----:B012---:R-:W-:Y:S01]  /*3ef0*/  CS2R R22, SRZ ;  /* 0x0000000000167805 */ /* 0x007fe2000001ff00 */
[----:B------:R-:W0:Y:S07]  /*3f00*/  LDCU.64 UR6, c[0x0][0x390] ;  /* 0x00007200ff0677ac */ /* 0x000e2e0008000a00 */
[----:B------:R-:W-:Y:S05]  /*3f10*/  BRA.U UP0, `(.L_x_75) ;  /* 0x0000000100087547 */ /* 0x000fea000b800000 */
[----:B------:R-:W1:Y:S02]  /*3f20*/  LDC.64 R22, c[0x0][0x3d0] ;  /* 0x0000f400ff167b82 */ /* 0x000e640000000a00 */
[----:B-1----:R-:W5:Y:S02]  /*3f30*/  LDG.E.64 R22, desc[UR8][R22.64] ;  /* 0x0000000816167981 */ /* 0x002f64000c1e1b00 */
.L_x_75:
[----:B-----5:R-:W-:-:S04]  /*3f40*/  IADD3 R16, P0, PT, R40, R22, RZ ;  /* 0x0000001628107210 */ /* 0x020fc80007f1e0ff */
[----:B------:R-:W-:Y:S02]  /*3f50*/  LEA.HI.X.SX32 R23, R40, R23, 0x1, P0 ;  /* 0x0000001728177211 */ /* 0x000fe400000f0eff */
[----:B0-----:R-:W-:-:S04]  /*3f60*/  LEA R22, P0, R16, UR6, 0x2 ;  /* 0x0000000610167c11 */ /* 0x001fc8000f8010ff */
[----:B------:R-:W-:-:S05]  /*3f70*/  LEA.HI.X R23, R16, UR7, R23, 0x2, P0 ;  /* 0x0000000710177c11 */ /* 0x000fca00080f1417 */
[----:B------:R3:W-:Y:S04]  /*3f80*/  STG.E desc[UR8][R22.64], R25 ;  /* 0x0000001916007986 */ /* 0x0007e8000c101908 */
.L_x_74:
[----:B------:R-:W-:Y:S05]  /*3f90*/  BSYNC.RECONVERGENT B0 ;  /* 0x0000000000007941 */ /* 0x000fea0003800200 */
.L_x_73:
[----:B------:R-:W-:Y:S01]  /*3fa0*/  ISETP.NE.AND P0, PT, R39, RZ, PT ;  /* 0x000000ff2700720c */ /* 0x000fe20003f05270 */
[----:B------:R-:W-:-:S12]  /*3fb0*/  BSSY.RECONVERGENT B0, `(.L_x_76) ;  /* 0x000000d000007945 */ /* 0x000fd80003800200 */
[----:B------:R-:W-:Y:S05]  /*3fc0*/  @P0 BRA `(.L_x_77) ;  /* 0x00000000002c0947 */ /* 0x000fea0003800000 */
[----:B------:R-:W-:Y:S01]  /*3fd0*/  UISETP.NE.AND UP0, UPT, UR4, URZ, UPT ;  /* 0x000000ff0400728c */ /* 0x000fe2000bf05270 */
[----:B0123--:R-:W-:Y:S01]  /*3fe0*/  CS2R R22, SRZ ;  /* 0x0000000000167805 */ /* 0x00ffe2000001ff00 */
[----:B------:R-:W0:Y:S07]  /*3ff0*/  LDCU.64 UR6, c[0x0][0x390] ;  /* 0x00007200ff0677ac */ /* 0x000e2e0008000a00 */
[----:B------:R-:W-:Y:S05]  /*4000*/  BRA.U UP0, `(.L_x_78) ;  /* 0x0000000100087547 */ /* 0x000fea000b800000 */
[----:B------:R-:W1:Y:S02]  /*4010*/  LDC.64 R22, c[0x0][0x3d0] ;  /* 0x0000f400ff167b82 */ /* 0x000e640000000a00 */
[----:B-1----:R-:W5:Y:S02]  /*4020*/  LDG.E.64 R22, desc[UR8][R22.64] ;  /* 0x0000000816167981 */ /* 0x002f64000c1e1b00 */
.L_x_78:
[----:B-----5:R-:W-:-:S04]  /*4030*/  IADD3 R16, P0, PT, R36, R22, RZ ;  /* 0x0000001624107210 */ /* 0x020fc80007f1e0ff */
[----:B------:R-:W-:Y:S02]  /*4040*/  LEA.HI.X.SX32 R23, R36, R23, 0x1, P0 ;  /* 0x0000001724177211 */ /* 0x000fe400000f0eff */
[----:B0-----:R-:W-:-:S04]  /*4050*/  LEA R22, P0, R16, UR6, 0x2 ;  /* 0x0000000610167c11 */ /* 0x001fc8000f8010ff */
[----:B------:R-:W-:-:S05]  /*4060*/  LEA.HI.X R23, R16, UR7, R23, 0x2, P0 ;  /* 0x0000000710177c11 */ /* 0x000fca00080f1417 */
[----:B------:R4:W-:Y:S04]  /*4070*/  STG.E desc[UR8][R22.64], R24 ;  /* 0x0000001816007986 */ /* 0x0009e8000c101908 */
.L_x_77:
[----:B------:R-:W-:Y:S05]  /*4080*/  BSYNC.RECONVERGENT B0 ;  /* 0x0000000000007941 */ /* 0x000fea0003800200 */
.L_x_76:
[----:B------:R-:W-:Y:S01]  /*4090*/  ISETP.NE.AND P0, PT, R45, RZ, PT ;  /* 0x000000ff2d00720c */ /* 0x000fe20003f05270 */
[----:B------:R-:W-:-:S12]  /*40a0*/  BSSY.RECONVERGENT B0, `(.L_x_79) ;  /* 0x000000d000007945 */ /* 0x000fd80003800200 */
[----:B------:R-:W-:Y:S05]  /*40b0*/  @P0 BRA `(.L_x_80) ;  /* 0x00000000002c0947 */ /* 0x000fea0003800000 */
[----:B------:R-:W-:Y:S01]  /*40c0*/  UISETP.NE.AND UP0, UPT, UR4, URZ, UPT ;  /* 0x000000ff0400728c */ /* 0x000fe2000bf05270 */
[----:B01234-:R-:W-:Y:S01]  /*40d0*/  CS2R R22, SRZ ;  /* 0x0000000000167805 */ /* 0x01ffe2000001ff00 */
[----:B------:R-:W0:Y:S07]  /*40e0*/  LDCU.64 UR6, c[0x0][0x390] ;  /* 0x00007200ff0677ac */ /* 0x000e2e0008000a00 */
[----:B------:R-:W-:Y:S05]  /*40f0*/  BRA.U UP0, `(.L_x_81) ;  /* 0x0000000100087547 */ /* 0x000fea000b800000 */
[----:B------:R-:W1:Y:S02]  /*4100*/  LDC.64 R22, c[0x0][0x3d0] ;  /* 0x0000f400ff167b82 */ /* 0x000e640000000a00 */
[----:B-1----:R-:W5:Y:S02]  /*4110*/  LDG.E.64 R22, desc[UR8][R22.64] ;  /* 0x0000000816167981 */ /* 0x002f64000c1e1b00 */
.L_x_81:
[----:B-----5:R-:W-:-:S04]  /*4120*/  IADD3 R16, P0, PT, R35, R22, RZ ;  /* 0x0000001623107210 */ /* 0x020fc80007f1e0ff */
[----:B------:R-:W-:Y:S02]  /*4130*/  LEA.HI.X.SX32 R23, R35, R23, 0x1, P0 ;  /* 0x0000001723177211 */ /* 0x000fe400000f0eff */
[----:B0-----:R-:W-:-:S04]  /*4140*/  LEA R22, P0, R16, UR6, 0x2 ;  /* 0x0000000610167c11 */ /* 0x001fc8000f8010ff */
[----:B------:R-:W-:-:S05]  /*4150*/  LEA.HI.X R23, R16, UR7, R23, 0x2, P0 ;  /* 0x0000000710177c11 */ /* 0x000fca00080f1417 */
[----:B------:R0:W-:Y:S04]  /*4160*/  STG.E desc[UR8][R22.64], R11 ;  /* 0x0000000b16007986 */ /* 0x0001e8000c101908 */
.L_x_80:
[----:B------:R-:W-:Y:S05]  /*4170*/  BSYNC.RECONVERGENT B0 ;  /* 0x0000000000007941 */ /* 0x000fea0003800200 */
.L_x_79:
        /* <DEDUP_REMOVED lines=9> */
.L_x_84:
[----:B-----5:R-:W-:-:S04]  /*4210*/  IADD3 R11, P0, PT, R34, R22, RZ ;  /* 0x00000016220b7210 */ /* 0x020fc80007f1e0ff */
[----:B------:R-:W-:Y:S02]  /*4220*/  LEA.HI.X.SX32 R34, R34, R23, 0x1, P0 ;  /* 0x0000001722227211 */ /* 0x000fe400000f0eff */
[----:B0-----:R-:W-:-:S04]  /*4230*/  LEA R22, P0, R11, UR6, 0x2 ;  /* 0x000000060b167c11 */ /* 0x001fc8000f8010ff */
[----:B------:R-:W-:-:S05]  /*4240*/  LEA.HI.X R23, R11, UR7, R34, 0x2, P0 ;  /* 0x000000070b177c11 */ /* 0x000fca00080f1422 */
[----:B------:R0:W-:Y:S04]  /*4250*/  STG.E desc[UR8][R22.64], R10 ;  /* 0x0000000a16007986 */ /* 0x0001e8000c101908 */
.L_x_83:
[----:B------:R-:W-:Y:S05]  /*4260*/  BSYNC.RECONVERGENT B0 ;  /* 0x0000000000007941 */ /* 0x000fea0003800200 */
.L_x_82:
        /* <DEDUP_REMOVED lines=9> */
.L_x_87:
[----:B-----5:R-:W-:-:S04]  /*4300*/  IADD3 R16, P0, PT, R33, R10, RZ ;  /* 0x0000000a21107210 */ /* 0x020fc80007f1e0ff */
[----:B------:R-:W-:Y:S02]  /*4310*/  LEA.HI.X.SX32 R11, R33, R11, 0x1, P0 ;  /* 0x0000000b210b7211 */ /* 0x000fe400000f0eff */
[----:B0-----:R-:W-:-:S04]  /*4320*/  LEA R10, P0, R16, UR6, 0x2 ;  /* 0x00000006100a7c11 */ /* 0x001fc8000f8010ff */
[----:B------:R-:W-:-:S05]  /*4330*/  LEA.HI.X R11, R16, UR7, R11, 0x2, P0 ;  /* 0x00000007100b7c11 */ /* 0x000fca00080f140b */
[----:B------:R0:W-:Y:S04]  /*4340*/  STG.E desc[UR8][R10.64], R9 ;  /* 0x000000090a007986 */ /* 0x0001e8000c101908 */
.L_x_86:
[----:B------:R-:W-:Y:S05]  /*4350*/  BSYNC.RECONVERGENT B0 ;  /* 0x0000000000007941 */ /* 0x000fea0003800200 */
.L_x_85:
        /* <DEDUP_REMOVED lines=9> */
.L_x_90:
[----:B-----5:R-:W-:-:S04]  /*43f0*/  IADD3 R9, P0, PT, R31, R10, RZ ;  /* 0x0000000a1f097210 */ /* 0x020fc80007f1e0ff */
[----:B------:R-:W-:Y:S02]  /*4400*/  LEA.HI.X.SX32 R16, R31, R11, 0x1, P0 ;  /* 0x0000000b1f107211 */ /* 0x000fe400000f0eff */
[----:B0-----:R-:W-:-:S04]  /*4410*/  LEA R10, P0, R9, UR6, 0x2 ;  /* 0x00000006090a7c11 */ /* 0x001fc8000f8010ff */
[----:B------:R-:W-:-:S05]  /*4420*/  LEA.HI.X R11, R9, UR7, R16, 0x2, P0 ;  /* 0x00000007090b7c11 */ /* 0x000fca00080f1410 */
[----:B------:R0:W-:Y:S04]  /*4430*/  STG.E desc[UR8][R10.64], R8 ;  /* 0x000000080a007986 */ /* 0x0001e8000c101908 */
.L_x_89:
[----:B------:R-:W-:Y:S05]  /*4440*/  BSYNC.RECONVERGENT B0 ;  /* 0x0000000000007941 */ /* 0x000fea0003800200 */
.L_x_88:
        /* <DEDUP_REMOVED lines=9> */
.L_x_93:
[----:B-----5:R-:W-:-:S04]  /*44e0*/  IADD3 R10, P0, PT, R30, R8, RZ ;  /* 0x000000081e0a7210 */ /* 0x020fc80007f1e0ff */
[----:B------:R-:W-:Y:S02]  /*44f0*/  LEA.HI.X.SX32 R9, R30, R9, 0x1, P0 ;  /* 0x000000091e097211 */ /* 0x000fe400000f0eff */
[----:B0-----:R-:W-:-:S04]  /*4500*/  LEA R8, P0, R10, UR6, 0x2 ;  /* 0x000000060a087c11 */ /* 0x001fc8000f8010ff */
[----:B------:R-:W-:-:S05]  /*4510*/  LEA.HI.X R9, R10, UR7, R9, 0x2, P0 ;  /* 0x000000070a097c11 */ /* 0x000fca00080f1409 */
[----:B------:R0:W-:Y:S04]  /*4520*/  STG.E desc[UR8][R8.64], R7 ;  /* 0x0000000708007986 */ /* 0x0001e8000c101908 */
.L_x_92:
[----:B------:R-:W-:Y:S05]  /*4530*/  BSYNC.RECONVERGENT B0 ;  /* 0x0000000000007941 */ /* 0x000fea0003800200 */
.L_x_91:
        /* <DEDUP_REMOVED lines=9> */
.L_x_96:
[----:B-----5:R-:W-:-:S04]  /*45d0*/  IADD3 R7, P0, PT, R21, R8, RZ ;  /* 0x0000000815077210 */ /* 0x020fc80007f1e0ff */
[----:B------:R-:W-:Y:S02]  /*45e0*/  LEA.HI.X.SX32 R10, R21, R9, 0x1, P0 ;  /* 0x00000009150a7211 */ /* 0x000fe400000f0eff */
[----:B0-----:R-:W-:-:S04]  /*45f0*/  LEA R8, P0, R7, UR6, 0x2 ;  /* 0x0000000607087c11 */ /* 0x001fc8000f8010ff */
[----:B------:R-:W-:-:S05]  /*4600*/  LEA.HI.X R9, R7, UR7, R10, 0x2, P0 ;  /* 0x0000000707097c11 */ /* 0x000fca00080f140a */
[----:B------:R0:W-:Y:S04]  /*4610*/  STG.E desc[UR8][R8.64], R6 ;  /* 0x0000000608007986 */ /* 0x0001e8000c101908 */
.L_x_95:
[----:B------:R-:W-:Y:S05]  /*4620*/  BSYNC.RECONVERGENT B0 ;  /* 0x0000000000007941 */ /* 0x000fea0003800200 */
.L_x_94:
[----:B------:R-:W-:Y:S01]  /*4630*/  ISETP.NE.U32.AND P0, PT, R15, 0x1, PT ;  /* 0x000000010f00780c */ /* 0x000fe20003f05070 */
[----:B------:R-:W-:-:S12]  /*4640*/  BSSY.RECONVERGENT B0, `(.L_x_97) ;  /* 0x000000d000007945 */ /* 0x000fd80003800200 */
[----:B------:R-:W-:Y:S05]  /*4650*/  @!P0 BRA `(.L_x_98) ;  /* 0x00000000002c8947 */ /* 0x000fea0003800000 */
[----:B------:R-:W-:Y:S01]  /*4660*/  UISETP.NE.AND UP0, UPT, UR4, URZ, UPT ;  /* 0x000000ff0400728c */ /* 0x000fe2000bf05270 */
[----:B0-----:R-:W-:Y:S01]  /*4670*/  CS2R R6, SRZ ;  /* 0x0000000000067805 */ /* 0x001fe2000001ff00 */
[----:B------:R-:W0:Y:S07]  /*4680*/  LDCU.64 UR6, c[0x0][0x390] ;  /* 0x00007200ff0677ac */ /* 0x000e2e0008000a00 */
[----:B------:R-:W-:Y:S05]  /*4690*/  BRA.U UP0, `(.L_x_99) ;  /* 0x0000000100087547 */ /* 0x000fea000b800000 */
[----:B------:R-:W1:Y:S02]  /*46a0*/  LDC.64 R6, c[0x0][0x3d0] ;  /* 0x0000f400ff067b82 */ /* 0x000e640000000a00 */
[----:B-1----:R-:W5:Y:S02]  /*46b0*/  LDG.E.64 R6, desc[UR8][R6.64] ;  /* 0x0000000806067981 */ /* 0x002f64000c1e1b00 */
.L_x_99:
[----:B-----5:R-:W-:-:S04]  /*46c0*/  IADD3 R8, P0, PT, R20, R6, RZ ;  /* 0x0000000614087210 */ /* 0x020fc80007f1e0ff */
[----:B------:R-:W-:Y:S02]  /*46d0*/  LEA.HI.X.SX32 R7, R20, R7, 0x1, P0 ;  /* 0x0000000714077211 */ /* 0x000fe400000f0eff */
[----:B0-----:R-:W-:-:S04]  /*46e0*/  LEA R6, P0, R8, UR6, 0x2 ;  /* 0x0000000608067c11 */ /* 0x001fc8000f8010ff */
[----:B------:R-:W-:-:S05]  /*46f0*/  LEA.HI.X R7, R8, UR7, R7, 0x2, P0 ;  /* 0x0000000708077c11 */ /* 0x000fca00080f1407 */
[----:B------:R0:W-:Y:S04]  /*4700*/  STG.E desc[UR8][R6.64], R5 ;  /* 0x0000000506007986 */ /* 0x0001e8000c101908 */
.L_x_98:
[----:B------:R-:W-:Y:S05]  /*4710*/  BSYNC.RECONVERGENT B0 ;  /* 0x0000000000007941 */ /* 0x000fea0003800200 */
.L_x_97:
        /* <DEDUP_REMOVED lines=9> */
.L_x_102:
[----:B-----5:R-:W-:-:S04]  /*47b0*/  IADD3 R5, P0, PT, R18, R6, RZ ;  /* 0x0000000612057210 */ /* 0x020fc80007f1e0ff */
[----:B------:R-:W-:Y:S02]  /*47c0*/  LEA.HI.X.SX32 R18, R18, R7, 0x1, P0 ;  /* 0x0000000712127211 */ /* 0x000fe400000f0eff */
[----:B0-----:R-:W-:-:S04]  /*47d0*/  LEA R6, P0, R5, UR6, 0x2 ;  /* 0x0000000605067c11 */ /* 0x001fc8000f8010ff */
[----:B------:R-:W-:-:S05]  /*47e0*/  LEA.HI.X R7, R5, UR7, R18, 0x2, P0 ;  /* 0x0000000705077c11 */ /* 0x000fca00080f1412 */
[----:B------:R0:W-:Y:S04]  /*47f0*/  STG.E desc[UR8][R6.64], R4 ;  /* 0x0000000406007986 */ /* 0x0001e8000c101908 */
.L_x_101:
[----:B------:R-:W-:Y:S05]  /*4800*/  BSYNC.RECONVERGENT B0 ;  /* 0x0000000000007941 */ /* 0x000fea0003800200 */
.L_x_100:
        /* <DEDUP_REMOVED lines=9> */
.L_x_105:
[----:B-----5:R-:W-:-:S04]  /*48a0*/  IADD3 R6, P0, PT, R14, R4, RZ ;  /* 0x000000040e067210 */ /* 0x020fc80007f1e0ff */
[----:B------:R-:W-:Y:S02]  /*48b0*/  LEA.HI.X.SX32 R5, R14, R5, 0x1, P0 ;  /* 0x000000050e057211 */ /* 0x000fe400000f0eff */
[----:B0-----:R-:W-:-:S04]  /*48c0*/  LEA R4, P0, R6, UR6, 0x2 ;  /* 0x0000000606047c11 */ /* 0x001fc8000f8010ff */
[----:B------:R-:W-:-:S05]  /*48d0*/  LEA.HI.X R5, R6, UR7, R5, 0x2, P0 ;  /* 0x0000000706057c11 */ /* 0x000fca00080f1405 */
[----:B------:R0:W-:Y:S04]  /*48e0*/  STG.E desc[UR8][R4.64], R3 ;  /* 0x0000000304007986 */ /* 0x0001e8000c101908 */
.L_x_104:
[----:B------:R-:W-:Y:S05]  /*48f0*/  BSYNC.RECONVERGENT B0 ;  /* 0x0000000000007941 */ /* 0x000fea0003800200 */
.L_x_103:
[----:B0-----:R-:W-:-:S04]  /*4900*/  LOP3.LUT R3, R2, 0x1, RZ, 0xc0, !PT ;  /* 0x0000000102037812 */ /* 0x001fc800078ec0ff */
[----:B------:R-:W-:-:S13]  /*4910*/  ISETP.NE.U32.AND P0, PT, R3, 0x1, PT ;  /* 0x000000010300780c */ /* 0x000fda0003f05070 */
[----:B------:R-:W-:Y:S05]  /*4920*/  @!P0 EXIT ;  /* 0x000000000000894d */ /* 0x000fea0003800000 */
[----:B------:R-:W-:Y:S01]  /*4930*/  UISETP.NE.AND UP0, UPT, UR4, URZ, UPT ;  /* 0x000000ff0400728c */ /* 0x000fe2000bf05270 */
[----:B------:R-:W-:-:S08]  /*4940*/  CS2R R4, SRZ ;  /* 0x0000000000047805 */ /* 0x000fd0000001ff00 */
[----:B------:R-:W-:Y:S05]  /*4950*/  BRA.U UP0, `(.L_x_106) ;  /* 0x0000000100087547 */ /* 0x000fea000b800000 */
[----:B------:R-:W0:Y:S02]  /*4960*/  LDC.64 R4, c[0x0][0x3d0] ;  /* 0x0000f400ff047b82 */ /* 0x000e240000000a00 */
[----:B0-----:R-:W5:Y:S02]  /*4970*/  LDG.E.64 R4, desc[UR8][R4.64] ;  /* 0x0000000804047981 */ /* 0x001f64000c1e1b00 */
.L_x_106:
[----:B------:R-:W0:Y:S01]  /*4980*/  LDCU.64 UR4, c[0x0][0x390] ;  /* 0x00007200ff0477ac */ /* 0x000e220008000a00 */
[----:B-----5:R-:W-:-:S04]  /*4990*/  IADD3 R3, P0, PT, R0, R4, RZ ;  /* 0x0000000400037210 */ /* 0x020fc80007f1e0ff */
[----:B------:R-:W-:Y:S02]  /*49a0*/  LEA.HI.X.SX32 R0, R0, R5, 0x1, P0 ;  /* 0x0000000500007211 */ /* 0x000fe400000f0eff */
[----:B0-----:R-:W-:-:S04]  /*49b0*/  LEA R4, P0, R3, UR4, 0x2 ;  /* 0x0000000403047c11 */ /* 0x001fc8000f8010ff */
[----:B------:R-:W-:-:S05]  /*49c0*/  LEA.HI.X R5, R3, UR5, R0, 0x2, P0 ;  /* 0x0000000503057c11 */ /* 0x000fca00080f1400 */
[----:B------:R-:W-:Y:S01]  /*49d0*/  STG.E desc[UR8][R4.64], R2 ;  /* 0x0000000204007986 */ /* 0x000fe2000c101908 */
[----:B------:R-:W-:Y:S05]  /*49e0*/  EXIT ;  /* 0x000000000000794d */ /* 0x000fea0003800000 */
.L_x_63:
[----:B------:R-:W-:Y:S01]  /*49f0*/  BAR.SYNC.DEFER_BLOCKING 0x0 ;  /* 0x0000000000007b1d */ /* 0x000fe20000010000 */
[----:B------:R-:W-:Y:S02]  /*4a00*/  ISETP.NE.AND P2, PT, R37, RZ, PT ;  /* 0x000000ff2500720c */ /* 0x000fe40003f45270 */
[----:B------:R-:W-:Y:S02]  /*4a10*/  ISETP.NE.AND P1, PT, R32, RZ, PT ;  /* 0x000000ff2000720c */ /* 0x000fe40003f25270 */
[----:B------:R-:W-:Y:S02]  /*4a20*/  ISETP.NE.AND P4, PT, R16, RZ, PT ;  /* 0x000000ff1000720c */ /* 0x000fe40003f85270 */
[----:B------:R-:W-:Y:S02]  /*4a30*/  ISETP.NE.AND P0, PT, R38, RZ, PT ;  /* 0x000000ff2600720c */ /* 0x000fe40003f05270 */
[----:B------:R-:W-:Y:S02]  /*4a40*/  ISETP.NE.AND P6, PT, R39, RZ, PT ;  /* 0x000000ff2700720c */ /* 0x000fe40003fc5270 */
[----:B------:R-:W-:-:S02]  /*4a50*/  ISETP.NE.AND P5, PT, R45, RZ, PT ;  /* 0x000000ff2d00720c */ /* 0x000fc40003fa5270 */
[----:B------:R-:W-:Y:S01]  /*4a60*/  ISETP.NE.AND P3, PT, R48, RZ, PT ;  /* 0x000000ff3000720c */ /* 0x000fe20003f65270 */
[--C-:B------:R-:W-:Y:S02]  /*4a70*/  @!P2 IMAD.IADD R43, R43, 0x1, -R23.reuse ;  /* 0x000000012b2ba824 */ /* 0x100fe400078e0a17 */
[--C-:B------:R-:W-:Y:S02]  /*4a80*/  @!P1 IMAD.IADD R42, R42, 0x1, -R23.reuse ;  /* 0x000000012a2a9824 */ /* 0x100fe400078e0a17 */
[--C-:B------:R-:W-:Y:S01]  /*4a90*/  @!P4 IMAD.IADD R41, R41, 0x1, -R23.reuse ;  /* 0x000000012929c824 */ /* 0x100fe200078e0a17 */
[----:B------:R-:W-:Y:S01]  /*4aa0*/  @!P2 LEA R43, R43, UR4, 0x2 ;  /* 0x000000042b2bac11 */ /* 0x000fe2000f8e10ff */
[--C-:B------:R-:W-:Y:S01]  /*4ab0*/  @!P0 IMAD.IADD R40, R40, 0x1, -R23.reuse ;  /* 0x0000000128288824 */ /* 0x100fe200078e0a17 */
[----:B------:R-:W-:Y:S01]  /*4ac0*/  @!P1 LEA R42, R42, UR4, 0x2 ;  /* 0x000000042a2a9c11 */ /* 0x000fe2000f8e10ff */
[--C-:B------:R-:W-:Y:S01]  /*4ad0*/  @!P6 IMAD.IADD R36, R36, 0x1, -R23.reuse ;  /* 0x000000012424e824 */ /* 0x100fe200078e0a17 */
[----:B------:R-:W-:Y:S01]  /*4ae0*/  @!P4 LEA R41, R41, UR4, 0x2 ;  /* 0x000000042929cc11 */ /* 0x000fe2000f8e10ff */
[----:B------:R-:W-:Y:S01]  /*4af0*/  @!P2 STS [R43], R28 ;  /* 0x0000001c2b00a388 */ /* 0x000fe20000000800 */
[----:B------:R-:W-:Y:S01]  /*4b00*/  ISETP.NE.AND P2, PT, R47, RZ, PT ;  /* 0x000000ff2f00720c */ /* 0x000fe20003f45270 */
[--C-:B------:R-:W-:Y:S01]  /*4b10*/  @!P5 IMAD.IADD R35, R35, 0x1, -R23.reuse ;  /* 0x000000012323d824 */ /* 0x100fe200078e0a17 */
[----:B------:R-:W-:Y:S01]  /*4b20*/  @!P0 LEA R40, R40, UR4, 0x2 ;  /* 0x0000000428288c11 */ /* 0x000fe2000f8e10ff */
[----:B------:R-:W-:Y:S01]  /*4b30*/  @!P3 IMAD.IADD R34, R34, 0x1, -R23 ;  /* 0x000000012222b824 */ /* 0x000fe200078e0a17 */
[----:B------:R-:W-:Y:S01]  /*4b40*/  @!P1 STS [R42], R27 ;  /* 0x0000001b2a009388 */ /* 0x000fe20000000800 */
[----:B------:R-:W-:-:S02]  /*4b50*/  ISETP.NE.AND P1, PT, R19, RZ, PT ;  /* 0x000000ff1300720c */ /* 0x000fc40003f25270 */
[----:B------:R-:W-:Y:S01]  /*4b60*/  @!P6 LEA R19, R36, UR4, 0x2 ;  /* 0x000000042413ec11 */ /* 0x000fe2000f8e10ff */
[----:B------:R0:W-:Y:S01]  /*4b70*/  @!P4 STS [R41], R26 ;  /* 0x0000001a2900c388 */ /* 0x0001e20000000800 */
[----:B------:R-:W-:Y:S02]  /*4b80*/  @!P5 LEA R16, R35, UR4, 0x2 ;  /* 0x000000042310dc11 */ /* 0x000fe4000f8e10ff */
[----:B------:R-:W-:Y:S01]  /*4b90*/  ISETP.NE.AND P4, PT, R46, RZ, PT ;  /* 0x000000ff2e00720c */ /* 0x000fe20003f85270 */
[----:B------:R-:W-:Y:S01]  /*4ba0*/  @!P0 STS [R40], R25 ;  /* 0x0000001928008388 */ /* 0x000fe20000000800 */
[----:B------:R-:W-:Y:S01]  /*4bb0*/  ISETP.NE.AND P0, PT, R17, RZ, PT ;  /* 0x000000ff1100720c */ /* 0x000fe20003f05270 */
[--C-:B------:R-:W-:Y:S01]  /*4bc0*/  @!P2 IMAD.IADD R33, R33, 0x1, -R23.reuse ;  /* 0x000000012121a824 */ /* 0x100fe200078e0a17 */
[----:B------:R-:W-:Y:S01]  /*4bd0*/  @!P3 LEA R17, R34, UR4, 0x2 ;  /* 0x000000042211bc11 */ /* 0x000fe2000f8e10ff */
[----:B------:R-:W-:Y:S01]  /*4be0*/  @!P6 STS [R19], R24 ;  /* 0x000000181300e388 */ /* 0x000fe20000000800 */
[----:B------:R-:W-:Y:S01]  /*4bf0*/  ISETP.NE.AND P6, PT, R15, RZ, PT ;  /* 0x000000ff0f00720c */ /* 0x000fe20003fc5270 */
[----:B------:R-:W-:Y:S01]  /*4c00*/  @!P1 IMAD.IADD R31, R31, 0x1, -R23 ;  /* 0x000000011f1f9824 */ /* 0x000fe200078e0a17 */
[----:B0-----:R-:W-:Y:S01]  /*4c10*/  @!P2 LEA R26, R33, UR4, 0x2 ;  /* 0x00000004211aac11 */ /* 0x001fe2000f8e10ff */
[----:B------:R-:W-:Y:S01]  /*4c20*/  @!P5 STS [R16], R11 ;  /* 0x0000000b1000d388 */ /* 0x000fe20000000800 */
[----:B------:R-:W-:-:S02]  /*4c30*/  ISETP.NE.AND P5, PT, R13, RZ, PT ;  /* 0x000000ff0d00720c */ /* 0x000fc40003fa5270 */
[----:B------:R-:W-:Y:S01]  /*4c40*/  @!P1 LEA R31, R31, UR4, 0x2 ;  /* 0x000000041f1f9c11 */ /* 0x000fe2000f8e10ff */
[----:B------:R-:W-:Y:S01]  /*4c50*/  @!P3 STS [R17], R10 ;  /* 0x0000000a1100b388 */ /* 0x000fe20000000800 */
[----:B------:R-:W-:Y:S01]  /*4c60*/  ISETP.NE.AND P3, PT, R12, RZ, PT ;  /* 0x000000ff0c00720c */ /* 0x000fe20003f65270 */
[--C-:B------:R-:W-:Y:S01]  /*4c70*/  @!P4 IMAD.IADD R30, R30, 0x1, -R23.reuse ;  /* 0x000000011e1ec824 */ /* 0x100fe200078e0a17 */
[----:B------:R-:W-:Y:S01]  /*4c80*/  LOP3.LUT R12, R2, 0x1, RZ, 0xc0, !PT ;  /* 0x00000001020c7812 */ /* 0x000fe200078ec0ff */
[----:B------:R0:W-:Y:S01]  /*4c90*/  @!P2 STS [R26], R9 ;  /* 0x000000091a00a388 */ /* 0x0001e20000000800 */
[--C-:B------:R-:W-:Y:S02]  /*4ca0*/  @!P0 IMAD.IADD R21, R21, 0x1, -R23.reuse ;  /* 0x0000000115158824 */ /* 0x100fe400078e0a17 */
[----:B------:R-:W-:Y:S01]  /*4cb0*/  ISETP.NE.U32.AND P2, PT, R12, 0x1, PT ;  /* 0x000000010c00780c */ /* 0x000fe20003f45070 */
[--C-:B------:R-:W-:Y:S01]  /*4cc0*/  @!P6 IMAD.IADD R20, R20, 0x1, -R23.reuse ;  /* 0x000000011414e824 */ /* 0x100fe200078e0a17 */
[----:B------:R-:W-:Y:S01]  /*4cd0*/  @!P4 LEA R30, R30, UR4, 0x2 ;  /* 0x000000041e1ecc11 */ /* 0x000fe2000f8e10ff */
[--C-:B------:R-:W-:Y:S01]  /*4ce0*/  @!P5 IMAD.IADD R18, R18, 0x1, -R23.reuse ;  /* 0x000000011212d824 */ /* 0x100fe200078e0a17 */
[----:B------:R-:W-:Y:S01]  /*4cf0*/  @!P0 LEA R21, R21, UR4, 0x2 ;  /* 0x0000000415158c11 */ /* 0x000fe2000f8e10ff */
[----:B------:R-:W-:Y:S01]  /*4d00*/  @!P1 STS [R31], R8 ;  /* 0x000000081f009388 */ /* 0x000fe20000000800 */
[----:B------:R-:W-:Y:S01]  /*4d10*/  @!P6 LEA R20, R20, UR4, 0x2 ;  /* 0x000000041414ec11 */ /* 0x000fe2000f8e10ff */
[----:B------:R-:W-:Y:S01]  /*4d20*/  @!P3 IMAD.IADD R14, R14, 0x1, -R23 ;  /* 0x000000010e0eb824 */ /* 0x000fe200078e0a17 */
[----:B0-----:R-:W-:Y:S01]  /*4d30*/  @!P5 LEA R9, R18, UR4, 0x2 ;  /* 0x000000041209dc11 */ /* 0x001fe2000f8e10ff */
[----:B------:R0:W-:Y:S01]  /*4d40*/  @!P4 STS [R30], R7 ;  /* 0x000000071e00c388 */ /* 0x0001e20000000800 */
[----:B------:R-:W-:-:S02]  /*4d50*/  ISETP.GE.AND P1, PT, R29, R22, PT ;  /* 0x000000161d00720c */ /* 0x000fc40003f26270 */
[----:B------:R-:W-:Y:S01]  /*4d60*/  @!P3 LEA R14, R14, UR4, 0x2 ;  /* 0x000000040e0ebc11 */ /* 0x000fe2000f8e10ff */
[----:B------:R-:W-:Y:S01]  /*4d70*/  @P2 IMAD.IADD R0, R0, 0x1, -R23 ;  /* 0x0000000100002824 */ /* 0x000fe200078e0a17 */
[----:B------:R1:W-:Y:S04]  /*4d80*/  @!P0 STS [R21], R6 ;  /* 0x0000000615008388 */ /* 0x0003e80000000800 */
[----:B------:R1:W-:Y:S01]  /*4d90*/  @!P6 STS [R20], R5 ;  /* 0x000000051400e388 */ /* 0x0003e20000000800 */
[----:B0-----:R-:W-:-:S03]  /*4da0*/  @P2 LEA R7, R0, UR4, 0x2 ;  /* 0x0000000400072c11 */ /* 0x001fc6000f8e10ff */
[----:B------:R1:W-:Y:S04]  /*4db0*/  @!P5 STS [R9], R4 ;  /* 0x000000040900d388 */ /* 0x0003e80000000800 */
[----:B------:R1:W-:Y:S04]  /*4dc0*/  @!P3 STS [R14], R3 ;  /* 0x000000030e00b388 */ /* 0x0003e80000000800 */
[----:B------:R1:W-:Y:S01]  /*4dd0*/  @P2 STS [R7], R2 ;  /* 0x0000000207002388 */ /* 0x0003e20000000800 */
[----:B------:R-:W-:Y:S06]  /*4de0*/  BAR.SYNC.DEFER_BLOCKING 0x0 ;  /* 0x0000000000007b1d */ /* 0x000fec0000010000 */
[----:B------:R-:W-:Y:S05]  /*4df0*/  @P1 EXIT ;  /* 0x000000000000194d */ /* 0x000fea0003800000 */
[----:B-1----:R-:W-:Y:S01]  /*4e00*/  LOP3.LUT R3, RZ, R29, RZ, 0x33, !PT ;  /* 0x0000001dff037212 */ /* 0x002fe200078e33ff */
[----:B------:R-:W0:Y:S01]  /*4e10*/  LDCU.U8 UR6, c[0x0][0x3b8] ;  /* 0x00007700ff0677ac */ /* 0x000e220008000000 */
[----:B------:R-:W-:Y:S03]  /*4e20*/  BSSY.RECONVERGENT B0, `(.L_x_107) ;  /* 0x000001e000007945 */ /* 0x000fe60003800200 */
[----:B------:R-:W-:Y:S01]  /*4e30*/  IMAD.IADD R2, R3, 0x1, R22 ;  /* 0x0000000103027824 */ /* 0x000fe200078e0216 */
[----:B------:R-:W1:Y:S03]  /*4e40*/  LDCU.64 UR10, c[0x0][0x390] ;  /* 0x00007200ff0a77ac */ /* 0x000e660008000a00 */
[C---:B------:R-:W-:Y:S01]  /*4e50*/  IMAD.HI.U32 R0, R2.reuse, -0x55555555, RZ ;  /* 0xaaaaaaab02007827 */ /* 0x040fe200078e00ff */
[----:B------:R-:W-:-:S04]  /*4e60*/  ISETP.GE.U32.AND P1, PT, R2, 0x480, PT ;  /* 0x000004800200780c */ /* 0x000fc80003f26070 */
[----:B------:R-:W-:-:S04]  /*4e70*/  SHF.R.U32.HI R0, RZ, 0x8, R0 ;  /* 0x00000008ff007819 */ /* 0x000fc80000011600 */
[----:B------:R-:W-:-:S04]  /*4e80*/  LOP3.LUT R3, R0, 0x3, RZ, 0xc0, !PT ;  /* 0x0000000300037812 */ /* 0x000fc800078ec0ff */
[----:B------:R-:W-:-:S13]  /*4e90*/  ISETP.NE.AND P0, PT, R3, 0x3, PT ;  /* 0x000000030300780c */ /* 0x000fda0003f05270 */
[----:B01----:R-:W-:Y:S05]  /*4ea0*/  @!P0 BRA `(.L_x_108) ;  /* 0x0000000000548947 */ /* 0x003fea0003800000 */
[----:B------:R-:W-:Y:S01]  /*4eb0*/  VIADD R0, R0, 0x1 ;  /* 0x0000000100007836 */ /* 0x000fe20000000000 */
[C---:B------:R-:W-:Y:S01]  /*4ec0*/  LEA R6, R29.reuse, UR4, 0x2 ;  /* 0x000000041d067c11 */ /* 0x040fe2000f8e10ff */
[----:B------:R-:W-:Y:S01]  /*4ed0*/  IMAD.IADD R7, R29, 0x1, R23 ;  /* 0x000000011d077824 */ /* 0x000fe200078e0217 */
[----:B------:R-:W-:Y:S02]  /*4ee0*/  ISETP.NE.AND P2, PT, RZ, UR6, PT ;  /* 0x00000006ff007c0c */ /* 0x000fe4000bf45270 */
[----:B------:R-:W-:-:S05]  /*4ef0*/  LOP3.LUT R0, R0, 0x3, RZ, 0xc0, !PT ;  /* 0x0000000300007812 */ /* 0x000fca00078ec0ff */
[----:B------:R-:W-:Y:S02]  /*4f00*/  IMAD R29, R0, 0x180, R29 ;  /* 0x00000180001d7824 */ /* 0x000fe400078e021d */
[----:B------:R-:W-:-:S07]  /*4f10*/  IMAD.MOV R0, RZ, RZ, -R0 ;  /* 0x000000ffff007224 */ /* 0x000fce00078e0a00 */
.L_x_109:
[----:B0-----:R-:W0:Y:S01]  /*4f20*/  @!P2 LDC.64 R4, c[0x0][0x3d0] ;  /* 0x0000f400ff04ab82 */ /* 0x001e220000000a00 */
[----:B------:R-:W-:Y:S01]  /*4f30*/  CS2R R2, SRZ ;  /* 0x0000000000027805 */ /* 0x000fe2000001ff00 */
[----:B------:R1:W2:Y:S05]  /*4f40*/  LDS R9, [R6] ;  /* 0x0000000006097984 */ /* 0x0002aa0000000800 */
[----:B0-----:R-:W3:Y:S01]  /*4f50*/  @!P2 LDG.E.64 R2, desc[UR8][R4.64] ;  /* 0x000000080402a981 */ /* 0x001ee2000c1e1b00 */
[----:B------:R-:W-:Y:S02]  /*4f60*/  VIADD R0, R0, 0x1 ;  /* 0x0000000100007836 */ /* 0x000fe40000000000 */
[----:B-1----:R-:W-:Y:S01]  /*4f70*/  VIADD R6, R6, 0x600 ;  /* 0x0000060006067836 */ /* 0x002fe20000000000 */
[----:B---3--:R-:W-:-:S04]  /*4f80*/  IADD3 R8, P0, PT, R7, R2, RZ ;  /* 0x0000000207087210 */ /* 0x008fc80007f1e0ff */
[C---:B------:R-:W-:Y:S01]  /*4f90*/  LEA.HI.X.SX32 R3, R7.reuse, R3, 0x1, P0 ;  /* 0x0000000307037211 */ /* 0x040fe200000f0eff */
[----:B------:R-:W-:Y:S01]  /*4fa0*/  VIADD R7, R7, 0x180 ;  /* 0x0000018007077836 */ /* 0x000fe20000000000 */
[----:B------:R-:W-:-:S04]  /*4fb0*/  LEA R2, P0, R8, UR10, 0x2 ;  /* 0x0000000a08027c11 */ /* 0x000fc8000f8010ff */
[----:B------:R-:W-:Y:S02]  /*4fc0*/  LEA.HI.X R3, R8, UR11, R3, 0x2, P0 ;  /* 0x0000000b08037c11 */ /* 0x000fe400080f1403 */
[----:B------:R-:W-:-:S03]  /*4fd0*/  ISETP.NE.AND P0, PT, R0, RZ, PT ;  /* 0x000000ff0000720c */ /* 0x000fc60003f05270 */
[----:B--2---:R0:W-:Y:S10]  /*4fe0*/  STG.E desc[UR8][R2.64], R9 ;  /* 0x0000000902007986 */ /* 0x0041f4000c101908 */
[----:B------:R-:W-:Y:S05]  /*4ff0*/  @P0 BRA `(.L_x_109) ;  /* 0xfffffffc00c80947 */ /* 0x000fea000383ffff */
.L_x_108:
[----:B------:R-:W-:Y:S05]  /*5000*/  BSYNC.RECONVERGENT B0 ;  /* 0x0000000000007941 */ /* 0x000fea0003800200 */
.L_x_107:
[----:B------:R-:W-:Y:S05]  /*5010*/  @!P1 EXIT ;  /* 0x000000000000994d */ /* 0x000fea0003800000 */
[----:B------:R-:W1:Y:S01]  /*5020*/  S2UR UR5, SR_CgaCtaId ;  /* 0x00000000000579c3 */ /* 0x000e620000008800 */
[----:B------:R-:W-:Y:S01]  /*5030*/  UMOV UR4, 0x400 ;  /* 0x0000040000047882 */ /* 0x000fe20000000000 */
[----:B------:R-:W-:Y:S01]  /*5040*/  UISETP.NE.AND UP0, UPT, UR6, URZ, UPT ;  /* 0x000000ff0600728c */ /* 0x000fe2000bf05270 */
[----:B------:R-:W-:Y:S01]  /*5050*/  IMAD.IADD R23, R29, 0x1, R23 ;  /* 0x000000011d177824 */ /* 0x000fe200078e0217 */
[----:B------:R-:W2:Y:S04]  /*5060*/  LDCU.64 UR10, c[0x0][0x390] ;  /* 0x00007200ff0a77ac */ /* 0x000ea80008000a00 */
[----:B------:R-:W-:Y:S01]  /*5070*/  PLOP3.LUT P0, PT, PT, PT, UP0, 0x80, 0x8 ;  /* 0x000000000008781c */ /* 0x000fe20003f0f008 */
[----:B-1----:R-:W-:-:S06]  /*5080*/  ULEA UR4, UR5, UR4, 0x18 ;  /* 0x0000000405047291 */ /* 0x002fcc000f8ec0ff */
[----:B------:R-:W-:-:S05]  /*5090*/  LEA R0, R29, UR4, 0x2 ;  /* 0x000000041d007c11 */ /* 0x000fca000f8e10ff */
[----:B--2---:R-:W-:-:S07]  /*50a0*/  VIADD R0, R0, 0xc00 ;  /* 0x00000c0000007836 */ /* 0x004fce0000000000 */
.L_x_110:
[----:B--2---:R-:W1:Y:S01]  /*50b0*/  @!P0 LDC.64 R6, c[0x0][0x3d0] ;  /* 0x0000f400ff068b82 */ /* 0x004e620000000a00 */
[----:B0-----:R-:W-:Y:S01]  /*50c0*/  CS2R R2, SRZ ;  /* 0x0000000000027805 */ /* 0x001fe2000001ff00 */
[----:B------:R-:W-:Y:S01]  /*50d0*/  UISETP.NE.AND UP0, UPT, UR6, URZ, UPT ;  /* 0x000000ff0600728c */ /* 0x000fe2000bf05270 */
[----:B------:R-:W0:Y:S01]  /*50e0*/  LDS R13, [R0+-0xc00] ;  /* 0xfff40000000d7984 */ /* 0x000e220000000800 */
[----:B------:R-:W-:-:S03]  /*50f0*/  SHF.R.S32.HI R17, RZ, 0x1f, R23 ;  /* 0x0000001fff117819 */ /* 0x000fc60000011417 */
[----:B------:R-:W2:Y:S04]  /*5100*/  LDS R15, [R0+-0x600] ;  /* 0xfffa0000000f7984 */ /* 0x000ea80000000800 */
[----:B-1----:R-:W3:Y:S01]  /*5110*/  @!P0 LDG.E.64 R2, desc[UR8][R6.64] ;  /* 0x0000000806028981 */ /* 0x002ee2000c1e1b00 */
[----:B------:R-:W-:-:S13]  /*5120*/  PLOP3.LUT P0, PT, PT, PT, UP0, 0x80, 0x8 ;  /* 0x000000000008781c */ /* 0x000fda0003f0f008 */
[----:B------:R-:W1:Y:S01]  /*5130*/  @!P0 LDC.64 R8, c[0x0][0x3d0] ;  /* 0x0000f400ff088b82 */ /* 0x000e620000000a00 */
[----:B---3--:R-:W-:-:S05]  /*5140*/  IADD3 R2, P1, PT, R23, R2, RZ ;  /* 0x0000000217027210 */ /* 0x008fca0007f3e0ff */
[----:B------:R-:W-:Y:S01]  /*5150*/  IMAD.X R3, R17, 0x1, R3, P1 ;  /* 0x0000000111037824 */ /* 0x000fe200008e0603 */
[----:B------:R-:W-:-:S04]  /*5160*/  LEA R4, P1, R2, UR10, 0x2 ;  /* 0x0000000a02047c11 */ /* 0x000fc8000f8210ff */
[----:B------:R-:W-:Y:S02]  /*5170*/  LEA.HI.X R5, R2, UR11, R3, 0x2, P1 ;  /* 0x0000000b02057c11 */ /* 0x000fe400088f1403 */
[----:B------:R-:W-:-:S03]  /*5180*/  CS2R R2, SRZ ;  /* 0x0000000000027805 */ /* 0x000fc6000001ff00 */
[----:B0-----:R0:W-:Y:S04]  /*5190*/  STG.E desc[UR8][R4.64], R13 ;  /* 0x0000000d04007986 */ /* 0x0011e8000c101908 */
[----:B-1----:R-:W3:Y:S01]  /*51a0*/  @!P0 LDG.E.64 R2, desc[UR8][R8.64] ;  /* 0x0000000808028981 */ /* 0x002ee2000c1e1b00 */
[----:B------:R-:W1:Y:S03]  /*51b0*/  @!P0 LDC.64 R10, c[0x0][0x3d0] ;  /* 0x0000f400ff0a8b82 */ /* 0x000e660000000a00 */
[----:B------:R-:W4:Y:S01]  /*51c0*/  LDS R13, [R0] ;  /* 0x00000000000d7984 */ /* 0x000f220000000800 */
[----:B---3--:R-:W-:-:S05]  /*51d0*/  IADD3 R2, P1, PT, R23, R2, RZ ;  /* 0x0000000217027210 */ /* 0x008fca0007f3e0ff */
[----:B------:R-:W-:Y:S01]  /*51e0*/  IMAD.X R3, R17, 0x1, R3, P1 ;  /* 0x0000000111037824 */ /* 0x000fe200008e0603 */
[----:B------:R-:W-:-:S04]  /*51f0*/  LEA R6, P1, R2, UR10, 0x2 ;  /* 0x0000000a02067c11 */ /* 0x000fc8000f8210ff */
[----:B------:R-:W-:Y:S02]  /*5200*/  LEA.HI.X R7, R2, UR11, R3, 0x2, P1 ;  /* 0x0000000b02077c11 */ /* 0x000fe400088f1403 */
[----:B------:R-:W-:-:S03]  /*5210*/  CS2R R2, SRZ ;  /* 0x0000000000027805 */ /* 0x000fc6000001ff00 */
[----:B--2---:R-:W-:Y:S04]  /*5220*/  STG.E desc[UR8][R6.64+0x600], R15 ;  /* 0x0006000f06007986 */ /* 0x004fe8000c101908 */
[----:B-1----:R-:W2:Y:S01]  /*5230*/  @!P0 LDG.E.64 R2, desc[UR8][R10.64] ;  /* 0x000000080a028981 */ /* 0x002ea2000c1e1b00 */
[----:B------:R-:W1:Y:S03]  /*5240*/  @!P0 LDC.64 R8, c[0x0][0x3d0] ;  /* 0x0000f400ff088b82 */ /* 0x000e660000000a00 */
[----:B------:R3:W5:Y:S01]  /*5250*/  LDS R7, [R0+0x600] ;  /* 0x0006000000077984 */ /* 0x0007620000000800 */
[----:B--2---:R-:W-:-:S05]  /*5260*/  IADD3 R2, P1, PT, R23, R2, RZ ;  /* 0x0000000217027210 */ /* 0x004fca0007f3e0ff */
[----:B------:R-:W-:Y:S01]  /*5270*/  IMAD.X R3, R17, 0x1, R3, P1 ;  /* 0x0000000111037824 */ /* 0x000fe200008e0603 */
[----:B0-----:R-:W-:-:S04]  /*5280*/  LEA R4, P1, R2, UR10, 0x2 ;  /* 0x0000000a02047c11 */ /* 0x001fc8000f8210ff */
[----:B------:R-:W-:Y:S02]  /*5290*/  LEA.HI.X R5, R2, UR11, R3, 0x2, P1 ;  /* 0x0000000b02057c11 */ /* 0x000fe400088f1403 */
[----:B------:R-:W-:-:S03]  /*52a0*/  CS2R R2, SRZ ;  /* 0x0000000000027805 */ /* 0x000fc6000001ff00 */
[----:B----4-:R2:W-:Y:S04]  /*52b0*/  STG.E desc[UR8][R4.64+0xc00], R13 ;  /* 0x000c000d04007986 */ /* 0x0105e8000c101908 */
[----:B-1----:R-:W4:Y:S01]  /*52c0*/  @!P0 LDG.E.64 R2, desc[UR8][R8.64] ;  /* 0x0000000808028981 */ /* 0x002f22000c1e1b00 */
[----:B------:R-:W-:Y:S02]  /*52d0*/  VIADD R29, R29, 0x600 ;  /* 0x000006001d1d7836 */ /* 0x000fe40000000000 */
[----:B---3--:R-:W-:Y:S01]  /*52e0*/  VIADD R0, R0, 0x1800 ;  /* 0x0000180000007836 */ /* 0x008fe20000000000 */
[C---:B----4-:R-:W-:Y:S01]  /*52f0*/  IADD3 R6, P1, PT, R23.reuse, R2, RZ ;  /* 0x0000000217067210 */ /* 0x050fe20007f3e0ff */
[----:B------:R-:W-:-:S04]  /*5300*/  VIADD R23, R23, 0x600 ;  /* 0x0000060017177836 */ /* 0x000fc80000000000 */
[----:B------:R-:W-:Y:S01]  /*5310*/  IMAD.X R3, R17, 0x1, R3, P1 ;  /* 0x0000000111037824 */ /* 0x000fe200008e0603 */
[----:B------:R-:W-:-:S04]  /*5320*/  LEA R2, P1, R6, UR10, 0x2 ;  /* 0x0000000a06027c11 */ /* 0x000fc8000f8210ff */
[----:B------:R-:W-:Y:S02]  /*5330*/  LEA.HI.X R3, R6, UR11, R3, 0x2, P1 ;  /* 0x0000000b06037c11 */ /* 0x000fe400088f1403 */
[----:B------:R-:W-:-:S03]  /*5340*/  ISETP.GE.AND P1, PT, R29, R22, PT ;  /* 0x000000161d00720c */ /* 0x000fc60003f26270 */
[----:B-----5:R2:W-:Y:S10]  /*5350*/  STG.E desc[UR8][R2.64+0x1200], R7 ;  /* 0x0012000702007986 */ /* 0x0205f4000c101908 */
[----:B------:R-:W-:Y:S05]  /*5360*/  @!P1 BRA `(.L_x_110) ;  /* 0xfffffffc00509947 */ /* 0x000fea000383ffff */
[----:B------:R-:W-:Y:S05]  /*5370*/  EXIT ;  /* 0x000000000000794d */ /* 0x000fea0003800000 */
.L_x_0:
[----:B------:R-:W0:Y:S01]  /*5380*/  LDCU UR10, c[0x0][0x3ac] ;  /* 0x00007580ff0a77ac */ /* 0x000e220008000800 */
[----:B------:R-:W-:Y:S01]  /*5390*/  ISETP.NE.AND P0, PT, R24, RZ, PT ;  /* 0x000000ff1800720c */ /* 0x000fe20003f05270 */
[----:B------:R-:W-:Y:S01]  /*53a0*/  BSSY.RECONVERGENT B1, `(.L_x_111) ;  /* 0x00005d3000017945 */ /* 0x000fe20003800200 */
[----:B0-----:R-:W-:-:S11]  /*53b0*/  UIADD3 UR5, UPT, UPT, -UR6, UR10, URZ ;  /* 0x0000000a06057290 */ /* 0x001fd6000fffe1ff */
[----:B------:R-:W-:Y:S05]  /*53c0*/  @P0 BRA `(.L_x_112) ;  /* 0x0000002800440947 */ /* 0x000fea0003800000 */
[----:B------:R-:W0:Y:S01]  /*53d0*/  S2R R29, SR_TID.X ;  /* 0x00000000001d7919 */ /* 0x000e220000002100 */
[----:B------:R-:W1:Y:S01]  /*53e0*/  LDC.64 R2, c[0x0][0x3c8] ;  /* 0x0000f200ff027b82 */ /* 0x000e620000000a00 */
[----:B------:R-:W2:Y:S01]  /*53f0*/  LDCU.U8 UR7, c[0x0][0x3b8] ;  /* 0x00007700ff0777ac */ /* 0x000ea20008000000 */
[----:B------:R-:W3:Y:S01]  /*5400*/  LDCU.64 UR12, c[0x0][0x380] ;  /* 0x00007000ff0c77ac */ /* 0x000ee20008000a00 */
[----:B--2---:R-:W-:-:S04]  /*5410*/  ISETP.NE.AND P0, PT, RZ, UR7, PT ;  /* 0x00000007ff007c0c */ /* 0x004fc8000bf05270 */
[----:B-1----:R-:W-:Y:S02]  /*5420*/  SEL R2, R2, RZ, !P0 ;  /* 0x000000ff02027207 */ /* 0x002fe40004000000 */
[----:B------:R-:W-:Y:S02]  /*5430*/  SEL R3, R3, RZ, !P0 ;  /* 0x000000ff03037207 */ /* 0x000fe40004000000 */
[C---:B0-----:R-:W-:Y:S02]  /*5440*/  LOP3.LUT R12, R29.reuse, 0x1f, RZ, 0xc0, !PT ;  /* 0x0000001f1d0c7812 */ /* 0x041fe400078ec0ff */
[----:B------:R-:W-:-:S05]  /*5450*/  LOP3.LUT R21, R29, 0x3e0, RZ, 0xc0, !PT ;  /* 0x000003e01d157812 */ /* 0x000fca00078ec0ff */
[----:B------:R-:W-:-:S04]  /*5460*/  IMAD R21, R21, 0xf, R12 ;  /* 0x0000000f15157824 */ /* 0x000fc800078e020c */
[C---:B------:R-:W-:Y:S01]  /*5470*/  VIADD R12, R21.reuse, 0x20 ;  /* 0x00000020150c7836 */ /* 0x040fe20000000000 */
[C---:B------:R-:W-:Y:S01]  /*5480*/  ISETP.GE.AND P3, PT, R21.reuse, UR5, PT ;  /* 0x0000000515007c0c */ /* 0x040fe2000bf66270 */
[C---:B------:R-:W-:Y:S02]  /*5490*/  VIADD R14, R21.reuse, 0x40 ;  /* 0x00000040150e7836 */ /* 0x040fe40000000000 */
[C---:B------:R-:W-:Y:S01]  /*54a0*/  VIADD R20, R21.reuse, 0x60 ;  /* 0x0000006015147836 */ /* 0x040fe20000000000 */
[----:B------:R-:W-:Y:S01]  /*54b0*/  ISETP.GE.AND P4, PT, R12, UR5, PT ;  /* 0x000000050c007c0c */ /* 0x000fe2000bf86270 */
[C---:B------:R-:W-:Y:S01]  /*54c0*/  VIADD R22, R21.reuse, 0xc0 ;  /* 0x000000c015167836 */ /* 0x040fe20000000000 */
[C---:B------:R-:W-:Y:S02]  /*54d0*/  IADD3 R12, P0, P1, R21.reuse, UR6, R2 ;  /* 0x00000006150c7c10 */ /* 0x040fe4000f91e002 */
[----:B------:R-:W-:Y:S01]  /*54e0*/  ISETP.GE.AND P5, PT, R14, UR5, PT ;  /* 0x000000050e007c0c */ /* 0x000fe2000bfa6270 */
[----:B------:R-:W-:Y:S01]  /*54f0*/  VIADD R14, R21, 0x80 ;  /* 0x00000080150e7836 */ /* 0x000fe20000000000 */
[----:B------:R-:W-:-:S02]  /*5500*/  IADD3.X R3, PT, PT, RZ, R3, RZ, P0, P1 ;  /* 0x00000003ff037210 */ /* 0x000fc400007e24ff */
[----:B---3--:R-:W-:Y:S02]  /*5510*/  LEA R2, P1, R12, UR12, 0x2 ;  /* 0x0000000c0c027c11 */ /* 0x008fe4000f8210ff */
[----:B------:R-:W-:Y:S01]  /*5520*/  ISETP.GE.AND P6, PT, R20, UR5, PT ;  /* 0x0000000514007c0c */ /* 0x000fe2000bfc6270 */
[C---:B------:R-:W-:Y:S01]  /*5530*/  VIADD R20, R21.reuse, 0xa0 ;  /* 0x000000a015147836 */ /* 0x040fe20000000000 */
[----:B------:R-:W-:Y:S01]  /*5540*/  ISETP.GE.AND P0, PT, R14, UR5, PT ;  /* 0x000000050e007c0c */ /* 0x000fe2000bf06270 */
[C---:B------:R-:W-:Y:S01]  /*5550*/  VIADD R14, R21.reuse, 0x100 ;  /* 0x00000100150e7836 */ /* 0x040fe20000000000 */
[----:B------:R-:W-:Y:S01]  /*5560*/  LEA.HI.X R3, R12, UR13, R3, 0x2, P1 ;  /* 0x0000000d0c037c11 */ /* 0x000fe200088f1403 */
[C---:B------:R-:W-:Y:S01]  /*5570*/  VIADD R12, R21.reuse, 0xe0 ;  /* 0x000000e0150c7836 */ /* 0x040fe20000000000 */
[----:B------:R-:W-:Y:S02]  /*5580*/  ISETP.GE.AND P1, PT, R20, UR5, PT ;  /* 0x0000000514007c0c */ /* 0x000fe4000bf26270 */
[----:B------:R-:W-:Y:S01]  /*5590*/  ISETP.GE.AND P2, PT, R22, UR5, PT ;  /* 0x0000000516007c0c */ /* 0x000fe2000bf46270 */
[----:B------:R-:W2:Y:S01]  /*55a0*/  @!P3 LDG.E R0, desc[UR8][R2.64] ;  /* 0x000000080200b981 */ /* 0x000ea2000c1e1900 */
[----:B------:R-:W-:Y:S01]  /*55b0*/  ISETP.GE.AND P3, PT, R12, UR5, PT ;  /* 0x000000050c007c0c */ /* 0x000fe2000bf66270 */
[----:B------:R-:W-:-:S02]  /*55c0*/  VIADD R12, R21, 0x120 ;  /* 0x00000120150c7836 */ /* 0x000fc40000000000 */
[----:B------:R-:W3:Y:S01]  /*55d0*/  @!P4 LDG.E R4, desc[UR8][R2.64+0x80] ;  /* 0x000080080204c981 */ /* 0x000ee2000c1e1900 */
[----:B------:R-:W-:Y:S01]  /*55e0*/  ISETP.GE.AND P4, PT, R14, UR5, PT ;  /* 0x000000050e007c0c */ /* 0x000fe2000bf86270 */
[C---:B------:R-:W-:Y:S02]  /*55f0*/  VIADD R14, R21.reuse, 0x140 ;  /* 0x00000140150e7836 */ /* 0x040fe40000000000 */
[----:B------:R-:W4:Y:S01]  /*5600*/  @!P5 LDG.E R5, desc[UR8][R2.64+0x100] ;  /* 0x000100080205d981 */ /* 0x000f22000c1e1900 */
[----:B------:R-:W-:Y:S01]  /*5610*/  ISETP.GE.AND P5, PT, R12, UR5, PT ;  /* 0x000000050c007c0c */ /* 0x000fe2000bfa6270 */
[C---:B------:R-:W-:Y:S02]  /*5620*/  VIADD R12, R21.reuse, 0x160 ;  /* 0x00000160150c7836 */ /* 0x040fe40000000000 */
[----:B------:R-:W5:Y:S01]  /*5630*/  @!P6 LDG.E R6, desc[UR8][R2.64+0x180] ;  /* 0x000180080206e981 */ /* 0x000f62000c1e1900 */
[----:B------:R-:W-:Y:S01]  /*5640*/  ISETP.GE.AND P6, PT, R14, UR5, PT ;  /* 0x000000050e007c0c */ /* 0x000fe2000bfc6270 */
[----:B------:R-:W-:-:S02]  /*5650*/  VIADD R14, R21, 0x180 ;  /* 0x00000180150e7836 */ /* 0x000fc40000000000 */
[----:B------:R-:W5:Y:S01]  /*5660*/  @!P0 LDG.E R7, desc[UR8][R2.64+0x200] ;  /* 0x0002000802078981 */ /* 0x000f62000c1e1900 */
[----:B------:R-:W-:Y:S01]  /*5670*/  ISETP.GE.AND P0, PT, R12, UR5, PT ;  /* 0x000000050c007c0c */ /* 0x000fe2000bf06270 */
[C---:B------:R-:W-:Y:S02]  /*5680*/  VIADD R12, R21.reuse, 0x1a0 ;  /* 0x000001a0150c7836 */ /* 0x040fe40000000000 */
[----:B------:R-:W5:Y:S01]  /*5690*/  @!P1 LDG.E R8, desc[UR8][R2.64+0x280] ;  /* 0x0002800802089981 */ /* 0x000f62000c1e1900 */
[----:B------:R-:W-:Y:S01]  /*56a0*/  ISETP.GE.AND P1, PT, R14, UR5, PT ;  /* 0x000000050e007c0c */ /* 0x000fe2000bf26270 */
[----:B------:R-:W-:Y:S02]  /*56b0*/  VIADD R14, R21, 0x1c0 ;  /* 0x000001c0150e7836 */ /* 0x000fe40000000000 */
[----:B------:R-:W5:Y:S01]  /*56c0*/  @!P2 LDG.E R9, desc[UR8][R2.64+0x300] ;  /* 0x000300080209a981 */ /* 0x000f62000c1e1900 */
[----:B------:R-:W-:-:S03]  /*56d0*/  ISETP.GE.AND P2, PT, R12, UR5, PT ;  /* 0x000000050c007c0c */ /* 0x000fc6000bf46270 */
[----:B------:R-:W5:Y:S01]  /*56e0*/  @!P3 LDG.E R10, desc[UR8][R2.64+0x380] ;  /* 0x00038008020ab981 */ /* 0x000f62000c1e1900 */
[----:B------:R-:W-:-:S03]  /*56f0*/  ISETP.GE.AND P3, PT, R14, UR5, PT ;  /* 0x000000050e007c0c */ /* 0x000fc6000bf66270 */
[----:B------:R-:W5:Y:S04]  /*5700*/  @!P4 LDG.E R11, desc[UR8][R2.64+0x400] ;  /* 0x00040008020bc981 */ /* 0x000f68000c1e1900 */
[----:B------:R-:W5:Y:S04]  /*5710*/  @!P5 LDG.E R13, desc[UR8][R2.64+0x480] ;  /* 0x00048008020dd981 */ /* 0x000f68000c1e1900 */
[----:B------:R-:W5:Y:S04]  /*5720*/  @!P6 LDG.E R15, desc[UR8][R2.64+0x500] ;  /* 0x00050008020fe981 */ /* 0x000f68000c1e1900 */
[----:B------:R-:W5:Y:S04]  /*5730*/  @!P0 LDG.E R16, desc[UR8][R2.64+0x580] ;  /* 0x0005800802108981 */ /* 0x000f68000c1e1900 */
[----:B------:R-:W5:Y:S04]  /*5740*/  @!P1 LDG.E R17, desc[UR8][R2.64+0x600] ;  /* 0x0006000802119981 */ /* 0x000f68000c1e1900 */
[----:B------:R-:W5:Y:S04]  /*5750*/  @!P2 LDG.E R18, desc[UR8][R2.64+0x680] ;  /* 0x000680080212a981 */ /* 0x000f68000c1e1900 */
[----:B------:R0:W5:Y:S01]  /*5760*/  @!P3 LDG.E R19, desc[UR8][R2.64+0x700] ;  /* 0x000700080213b981 */ /* 0x000162000c1e1900 */
[----:B------:R-:W1:Y:S01]  /*5770*/  S2UR UR6, SR_CgaCtaId ;  /* 0x00000000000679c3 */ /* 0x000e620000008800 */
[----:B------:R-:W-:Y:S01]  /*5780*/  SHF.R.U32.HI R33, RZ, 0x5, R29 ;  /* 0x00000005ff217819 */ /* 0x000fe2000001161d */
[----:B------:R-:W-:Y:S01]  /*5790*/  UMOV UR5, 0x400 ;  /* 0x0000040000057882 */ /* 0x000fe20000000000 */
[----:B------:R-:W0:Y:S01]  /*57a0*/  S2R R30, SR_LANEID ;  /* 0x00000000001e7919 */ /* 0x000e220000000000 */
[----:B------:R-:W-:-:S02]  /*57b0*/  UIMAD UR4, UR4, -0x1680, UR10 ;  /* 0xffffe980040478a4 */ /* 0x000fc4000f8e020a */
[----:B-1----:R-:W-:Y:S01]  /*57c0*/  ULEA UR5, UR6, UR5, 0x18 ;  /* 0x0000000506057291 */ /* 0x002fe2000f8ec0ff */
[----:B0-----:R-:W-:-:S05]  /*57d0*/  IMAD R12, R33, 0x1e0, R30 ;  /* 0x000001e0210c7824 */ /* 0x001fca00078e021e */
[----:B------:R-:W-:-:S05]  /*57e0*/  LEA R12, R12, UR5, 0x2 ;  /* 0x000000050c0c7c11 */ /* 0x000fca000f8e10ff */
[----:B--2---:R-:W-:Y:S04]  /*57f0*/  STS [R12], R0 ;  /* 0x000000000c007388 */ /* 0x004fe80000000800 */
[----:B---3--:R-:W-:Y:S04]  /*5800*/  STS [R12+0x80], R4 ;  /* 0x000080040c007388 */ /* 0x008fe80000000800 */
[----:B----4-:R0:W-:Y:S04]  /*5810*/  STS [R12+0x100], R5 ;  /* 0x000100050c007388 */ /* 0x0101e80000000800 */
[----:B-----5:R1:W-:Y:S04]  /*5820*/  STS [R12+0x180], R6 ;  /* 0x000180060c007388 */ /* 0x0203e80000000800 */
[----:B------:R2:W-:Y:S01]  /*5830*/  STS [R12+0x200], R7 ;  /* 0x000200070c007388 */ /* 0x0005e20000000800 */
[----:B0-----:R-:W-:-:S03]  /*5840*/  IMAD R5, R29, 0xf, RZ ;  /* 0x0000000f1d057824 */ /* 0x001fc600078e02ff */
[----:B------:R-:W-:Y:S01]  /*5850*/  STS [R12+0x280], R8 ;  /* 0x000280080c007388 */ /* 0x000fe20000000800 */
[----:B-1----:R-:W-:Y:S01]  /*5860*/  IMAD R6, R30, 0x38, R12 ;  /* 0x000000381e067824 */ /* 0x002fe200078e020c */
[C---:B------:R-:W-:Y:S02]  /*5870*/  ISETP.GE.AND P3, PT, R5.reuse, UR4, PT ;  /* 0x0000000405007c0c */ /* 0x040fe4000bf66270 */
[----:B------:R0:W-:Y:S01]  /*5880*/  STS [R12+0x300], R9 ;  /* 0x000300090c007388 */ /* 0x0001e20000000800 */
[C---:B------:R-:W-:Y:S02]  /*5890*/  VIADD R2, R5.reuse, 0x2 ;  /* 0x0000000205027836 */ /* 0x040fe40000000000 */
[C---:B------:R-:W-:Y:S01]  /*58a0*/  VIADD R0, R5.reuse, 0x1 ;  /* 0x0000000105007836 */ /* 0x040fe20000000000 */
[----:B------:R-:W-:Y:S01]  /*58b0*/  STS [R12+0x380], R10 ;  /* 0x0003800a0c007388 */ /* 0x000fe20000000800 */
[C---:B------:R-:W-:Y:S01]  /*58c0*/  VIADD R3, R5.reuse, 0x5 ;  /* 0x0000000505037836 */ /* 0x040fe20000000000 */
[----:B------:R-:W-:Y:S01]  /*58d0*/  ISETP.GE.AND P5, PT, R2, UR4, PT ;  /* 0x0000000402007c0c */ /* 0x000fe2000bfa6270 */
[C---:B------:R-:W-:Y:S01]  /*58e0*/  VIADD R2, R5.reuse, 0x4 ;  /* 0x0000000405027836 */ /* 0x040fe20000000000 */
[----:B------:R-:W-:Y:S01]  /*58f0*/  STS [R12+0x400], R11 ;  /* 0x0004000b0c007388 */ /* 0x000fe20000000800 */
[----:B------:R-:W-:Y:S01]  /*5900*/  ISETP.GE.AND P4, PT, R0, UR4, PT ;  /* 0x0000000400007c0c */ /* 0x000fe2000bf86270 */
[----:B------:R-:W-:Y:S01]  /*5910*/  VIADD R0, R5, 0x3 ;  /* 0x0000000305007836 */ /* 0x000fe20000000000 */
[----:B------:R-:W-:Y:S01]  /*5920*/  ISETP.GE.AND P1, PT, R3, UR4, PT ;  /* 0x0000000403007c0c */ /* 0x000fe2000bf26270 */
[----:B------:R-:W-:Y:S01]  /*5930*/  STS [R12+0x480], R13 ;  /* 0x0004800d0c007388 */ /* 0x000fe20000000800 */
[----:B------:R-:W-:Y:S01]  /*5940*/  ISETP.GE.AND P0, PT, R2, UR4, PT ;  /* 0x0000000402007c0c */ /* 0x000fe2000bf06270 */
[C---:B------:R-:W-:Y:S01]  /*5950*/  VIADD R2, R5.reuse, 0x7 ;  /* 0x0000000705027836 */ /* 0x040fe20000000000 */
[----:B------:R-:W-:Y:S01]  /*5960*/  ISETP.GE.AND P6, PT, R0, UR4, PT ;  /* 0x0000000400007c0c */ /* 0x000fe2000bfc6270 */
[----:B------:R-:W-:Y:S01]  /*5970*/  STS [R12+0x500], R15 ;  /* 0x0005000f0c007388 */ /* 0x000fe20000000800 */
[----:B------:R-:W-:-:S02]  /*5980*/  VIADD R3, R5, 0x8 ;  /* 0x0000000805037836 */ /* 0x000fc40000000000 */
[C---:B------:R-:W-:Y:S01]  /*5990*/  VIADD R4, R5.reuse, 0x6 ;  /* 0x0000000605047836 */ /* 0x040fe20000000000 */
[----:B------:R-:W-:Y:S01]  /*59a0*/  STS [R12+0x580], R16 ;  /* 0x000580100c007388 */ /* 0x000fe20000000800 */
[C---:B--2---:R-:W-:Y:S02]  /*59b0*/  VIADD R7, R5.reuse, 0xc ;  /* 0x0000000c05077836 */ /* 0x044fe40000000000 */
[C---:B0-----:R-:W-:Y:S01]  /*59c0*/  VIADD R9, R5.reuse, 0xd ;  /* 0x0000000d05097836 */ /* 0x041fe20000000000 */
[----:B------:R-:W-:Y:S01]  /*59d0*/  STS [R12+0x600], R17 ;  /* 0x000600110c007388 */ /* 0x000fe20000000800 */
[----:B------:R-:W-:Y:S01]  /*59e0*/  ISETP.GE.AND P2, PT, R4, UR4, PT ;  /* 0x0000000404007c0c */ /* 0x000fe2000bf46270 */
[C---:B------:R-:W-:Y:S02]  /*59f0*/  VIADD R4, R5.reuse, 0xa ;  /* 0x0000000a05047836 */ /* 0x040fe40000000000 */
[----:B------:R-:W-:Y:S01]  /*5a00*/  STS [R12+0x680], R18 ;  /* 0x000680120c007388 */ /* 0x000fe20000000800 */
[----:B------:R-:W-:-:S03]  /*5a10*/  VIADD R8, R5, 0xe ;  /* 0x0000000e05087836 */ /* 0x000fc60000000000 */
[----:B------:R-:W-:Y:S01]  /*5a20*/  STS [R12+0x700], R19 ;  /* 0x000700130c007388 */ /* 0x000fe20000000800 */
[----:B------:R-:W-:-:S03]  /*5a30*/  NOP ;  /* 0x0000000000007918 */ /* 0x000fc60000000000 */
[----:B------:R-:W0:Y:S04]  /*5a40*/  LDS R48, [R6] ;  /* 0x0000000006307984 */ /* 0x000e280000000800 */
[----:B------:R-:W1:Y:S04]  /*5a50*/  LDS R44, [R6+0x4] ;  /* 0x00000400062c7984 */ /* 0x000e680000000800 */
[----:B------:R-:W2:Y:S04]  /*5a60*/  LDS R40, [R6+0x8] ;  /* 0x0000080006287984 */ /* 0x000ea80000000800 */
[----:B------:R-:W3:Y:S04]  /*5a70*/  LDS R42, [R6+0xc] ;  /* 0x00000c00062a7984 */ /* 0x000ee80000000800 */
[----:B------:R-:W-:Y:S04]  /*5a80*/  LDS R52, [R6+0x10] ;  /* 0x0000100006347984 */ /* 0x000fe80000000800 */
[----:B------:R-:W4:Y:S04]  /*5a90*/  LDS R27, [R6+0x14] ;  /* 0x00001400061b7984 */ /* 0x000f280000000800 */
[----:B------:R-:W5:Y:S04]  /*5aa0*/  LDS R26, [R6+0x18] ;  /* 0x00001800061a7984 */ /* 0x000f680000000800 */
[----:B------:R-:W5:Y:S04]  /*5ab0*/  LDS R25, [R6+0x1c] ;  /* 0x00001c0006197984 */ /* 0x000f680000000800 */
[----:B------:R-:W5:Y:S04]  /*5ac0*/  LDS R24, [R6+0x20] ;  /* 0x0000200006187984 */ /* 0x000f680000000800 */
[----:B------:R-:W5:Y:S04]  /*5ad0*/  LDS R23, [R6+0x24] ;  /* 0x0000240006177984 */ /* 0x000f680000000800 */
[----:B------:R-:W5:Y:S01]  /*5ae0*/  LDS R50, [R6+0x28] ;  /* 0x0000280006327984 */ /* 0x000f620000000800 */
[----:B0-----:R-:W-:-:S03]  /*5af0*/  LOP3.LUT R53, R48, 0x1, RZ, 0xc, !PT ;  /* 0x0000000130357812 */ /* 0x001fc600078e0cff */
[----:B------:R-:W0:Y:S01]  /*5b00*/  LDS R46, [R6+0x2c] ;  /* 0x00002c00062e7984 */ /* 0x000e220000000800 */
[----:B------:R-:W-:Y:S02]  /*5b10*/  SEL R53, R53, 0x1, !P3 ;  /* 0x0000000135357807 */ /* 0x000fe40005800000 */
[----:B------:R-:W-:Y:S01]  /*5b20*/  ISETP.GE.AND P3, PT, R2, UR4, PT ;  /* 0x0000000402007c0c */ /* 0x000fe2000bf66270 */
[----:B------:R-:W0:Y:S01]  /*5b30*/  LDS R38, [R6+0x30] ;  /* 0x0000300006267984 */ /* 0x000e220000000800 */
[----:B-1----:R-:W-:Y:S02]  /*5b40*/  LOP3.LUT R49, R44, 0x1, RZ, 0xc, !PT ;  /* 0x000000012c317812 */ /* 0x002fe400078e0cff */
[----:B--2---:R-:W-:Y:S01]  /*5b50*/  LOP3.LUT R45, R40, 0x1, RZ, 0xc, !PT ;  /* 0x00000001282d7812 */ /* 0x004fe200078e0cff */
[----:B------:R-:W1:Y:S01]  /*5b60*/  LDS R0, [R6+0x34] ;  /* 0x0000340006007984 */ /* 0x000e620000000800 */
[----:B------:R-:W-:Y:S02]  /*5b70*/  SEL R49, R49, 0x1, !P4 ;  /* 0x0000000131317807 */ /* 0x000fe40006000000 */
[----:B------:R-:W-:Y:S01]  /*5b80*/  ISETP.GE.AND P4, PT, R3, UR4, PT ;  /* 0x0000000403007c0c */ /* 0x000fe2000bf86270 */
[----:B------:R2:W1:Y:S01]  /*5b90*/  LDS R2, [R6+0x38] ;  /* 0x0000380006027984 */ /* 0x0004620000000800 */
[----:B------:R-:W-:Y:S01]  /*5ba0*/  VIADD R3, R5, 0x9 ;  /* 0x0000000905037836 */ /* 0x000fe20000000000 */
[----:B---3--:R-:W-:Y:S01]  /*5bb0*/  LOP3.LUT R41, R42, 0x1, RZ, 0xc, !PT ;  /* 0x000000012a297812 */ /* 0x008fe200078e0cff */
[----:B------:R-:W-:Y:S01]  /*5bc0*/  IMAD.IADD R43, R53, 0x1, R49 ;  /* 0x00000001352b7824 */ /* 0x000fe200078e0231 */
[----:B------:R-:W-:Y:S01]  /*5bd0*/  SEL R45, R45, 0x1, !P5 ;  /* 0x000000012d2d7807 */ /* 0x000fe20006800000 */
[----:B----4-:R-:W-:Y:S01]  /*5be0*/  STL [R1+0x8], R27 ;  /* 0x0000081b01007387 */ /* 0x010fe20000100800 */
[----:B------:R-:W-:-:S02]  /*5bf0*/  ISETP.GE.AND P5, PT, R3, UR4, PT ;  /* 0x0000000403007c0c */ /* 0x000fc4000bfa6270 */
[----:B------:R-:W-:Y:S01]  /*5c00*/  SEL R41, R41, 0x1, !P6 ;  /* 0x0000000129297807 */ /* 0x000fe20007000000 */
[----:B--2---:R-:W-:Y:S01]  /*5c10*/  VIADD R6, R5, 0xb ;  /* 0x0000000b05067836 */ /* 0x004fe20000000000 */
[----:B------:R-:W-:Y:S01]  /*5c20*/  BAR.SYNC.DEFER_BLOCKING 0x0 ;  /* 0x0000000000007b1d */ /* 0x000fe20000010000 */
[----:B------:R-:W-:Y:S01]  /*5c30*/  ISETP.GE.AND P6, PT, R4, UR4, PT ;  /* 0x0000000404007c0c */ /* 0x000fe2000bfc6270 */
[----:B------:R-:W-:Y:S01]  /*5c40*/  IMAD.IADD R39, R45, 0x1, R43 ;  /* 0x000000012d277824 */ /* 0x000fe200078e022b */
[----:B------:R-:W-:Y:S02]  /*5c50*/  LOP3.LUT R3, R52, 0x1, RZ, 0xc, !PT ;  /* 0x0000000134037812 */ /* 0x000fe400078e0cff */
[----:B------:R-:W-:Y:S02]  /*5c60*/  LOP3.LUT R4, R27, 0x1, RZ, 0xc, !PT ;  /* 0x000000011b047812 */ /* 0x000fe400078e0cff */
[----:B------:R-:W-:Y:S01]  /*5c70*/  SEL R3, R3, 0x1, !P0 ;  /* 0x0000000103037807 */ /* 0x000fe20004000000 */
[----:B-----5:R-:W-:Y:S01]  /*5c80*/  STL [R1+0x10], R26 ;  /* 0x0000101a01007387 */ /* 0x020fe20000100800 */
[----:B------:R-:W-:-:S02]  /*5c90*/  ISETP.GE.AND P0, PT, R6, UR4, PT ;  /* 0x0000000406007c0c */ /* 0x000fc4000bf06270 */
[----:B------:R-:W-:Y:S01]  /*5ca0*/  SEL R4, R4, 0x1, !P1 ;  /* 0x0000000104047807 */ /* 0x000fe20004800000 */
[----:B------:R-:W-:Y:S01]  /*5cb0*/  STL [R1+0xc], R25 ;  /* 0x00000c1901007387 */ /* 0x000fe20000100800 */
[----:B------:R-:W-:Y:S02]  /*5cc0*/  ISETP.GE.AND P1, PT, R7, UR4, PT ;  /* 0x0000000407007c0c */ /* 0x000fe4000bf26270 */
[----:B------:R-:W-:Y:S01]  /*5cd0*/  LOP3.LUT R6, R26, 0x1, RZ, 0xc, !PT ;  /* 0x000000011a067812 */ /* 0x000fe200078e0cff */
[----:B------:R1:W-:Y:S01]  /*5ce0*/  STL [R1+0x4], R24 ;  /* 0x0000041801007387 */ /* 0x0003e20000100800 */
[----:B------:R-:W-:Y:S02]  /*5cf0*/  LOP3.LUT R7, R25, 0x1, RZ, 0xc, !PT ;  /* 0x0000000119077812 */ /* 0x000fe400078e0cff */
[----:B------:R-:W-:Y:S01]  /*5d00*/  IADD3 R10, PT, PT, R45, R49, R53 ;  /* 0x000000312d0a7210 */ /* 0x000fe20007ffe035 */
[----:B------:R-:W-:Y:S01]  /*5d10*/  STL [R1], R23 ;  /* 0x0000001701007387 */ /* 0x000fe20000100800 */
[----:B------:R-:W-:-:S02]  /*5d20*/  SEL R5, R6, 0x1, !P2 ;  /* 0x0000000106057807 */ /* 0x000fc40005000000 */
[----:B------:R-:W-:Y:S02]  /*5d30*/  SEL R6, R7, 0x1, !P3 ;  /* 0x0000000107067807 */ /* 0x000fe40005800000 */
[----:B------:R-:W-:Y:S02]  /*5d40*/  LOP3.LUT R7, R24, 0x1, RZ, 0xc, !PT ;  /* 0x0000000118077812 */ /* 0x000fe400078e0cff */
[----:B------:R-:W-:Y:S02]  /*5d50*/  IADD3 R12, PT, PT, R3, R41, R10 ;  /* 0x00000029030c7210 */ /* 0x000fe40007ffe00a */
[----:B------:R-:W-:Y:S02]  /*5d60*/  ISETP.GE.AND P2, PT, R9, UR4, PT ;  /* 0x0000000409007c0c */ /* 0x000fe4000bf46270 */
[----:B------:R-:W-:Y:S02]  /*5d70*/  ISETP.GE.AND P3, PT, R8, UR4, PT ;  /* 0x0000000408007c0c */ /* 0x000fe4000bf66270 */
[----:B------:R-:W-:-:S02]  /*5d80*/  LOP3.LUT R8, R23, 0x1, RZ, 0xc, !PT ;  /* 0x0000000117087812 */ /* 0x000fc400078e0cff */
[----:B------:R-:W-:Y:S02]  /*5d90*/  LOP3.LUT R9, R50, 0x1, RZ, 0xc, !PT ;  /* 0x0000000132097812 */ /* 0x000fe400078e0cff */
[----:B------:R-:W-:Y:S02]  /*5da0*/  SEL R7, R7, 0x1, !P4 ;  /* 0x0000000107077807 */ /* 0x000fe40006000000 */
[----:B------:R-:W-:Y:S02]  /*5db0*/  IADD3 R12, PT, PT, R5, R4, R12 ;  /* 0x00000004050c7210 */ /* 0x000fe40007ffe00c */
[----:B0-----:R-:W-:Y:S02]  /*5dc0*/  LOP3.LUT R10, R46, 0x1, RZ, 0xc, !PT ;  /* 0x000000012e0a7812 */ /* 0x001fe400078e0cff */
[----:B------:R-:W-:Y:S02]  /*5dd0*/  LOP3.LUT R11, R38, 0x1, RZ, 0xc, !PT ;  /* 0x00000001260b7812 */ /* 0x000fe400078e0cff */
[----:B------:R-:W-:-:S02]  /*5de0*/  SEL R8, R8, 0x1, !P5 ;  /* 0x0000000108087807 */ /* 0x000fc40006800000 */
[----:B------:R-:W-:Y:S02]  /*5df0*/  SEL R9, R9, 0x1, !P6 ;  /* 0x0000000109097807 */ /* 0x000fe40007000000 */
[----:B------:R-:W-:Y:S02]  /*5e00*/  IADD3 R12, PT, PT, R7, R6, R12 ;  /* 0x00000006070c7210 */ /* 0x000fe40007ffe00c */
[----:B-1----:R-:W-:Y:S02]  /*5e10*/  LOP3.LUT R24, R0, 0x1, RZ, 0xc, !PT ;  /* 0x0000000100187812 */ /* 0x002fe400078e0cff */
[----:B------:R-:W-:Y:S02]  /*5e20*/  LOP3.LUT R25, R2, 0x1, RZ, 0xc, !PT ;  /* 0x0000000102197812 */ /* 0x000fe400078e0cff */
[----:B------:R-:W-:Y:S02]  /*5e30*/  SEL R10, R10, 0x1, !P0 ;  /* 0x000000010a0a7807 */ /* 0x000fe40004000000 */
[----:B------:R-:W-:-:S02]  /*5e40*/  SEL R11, R11, 0x1, !P1 ;  /* 0x000000010b0b7807 */ /* 0x000fc40004800000 */
[----:B------:R-:W-:Y:S02]  /*5e50*/  IADD3 R12, PT, PT, R9, R8, R12 ;  /* 0x00000008090c7210 */ /* 0x000fe40007ffe00c */
[----:B------:R-:W-:Y:S02]  /*5e60*/  SEL R24, R24, 0x1, !P2 ;  /* 0x0000000118187807 */ /* 0x000fe40005000000 */
[----:B------:R-:W-:Y:S02]  /*5e70*/  SEL R25, R25, 0x1, !P3 ;  /* 0x0000000119197807 */ /* 0x000fe40005800000 */
[----:B------:R-:W-:Y:S02]  /*5e80*/  IADD3 R12, PT, PT, R11, R10, R12 ;  /* 0x0000000a0b0c7210 */ /* 0x000fe40007ffe00c */
[----:B------:R-:W-:Y:S02]  /*5e90*/  ISETP.NE.AND P1, PT, R30, 0x1f, PT ;  /* 0x0000001f1e00780c */ /* 0x000fe40003f25270 */
[----:B------:R-:W-:-:S02]  /*5ea0*/  IADD3 R12, PT, PT, R25, R24, R12 ;  /* 0x00000018190c7210 */ /* 0x000fc40007ffe00c */
[C---:B------:R-:W-:Y:S02]  /*5eb0*/  ISETP.NE.AND P2, PT, R33.reuse, 0x4, PT ;  /* 0x000000042100780c */ /* 0x040fe40003f45270 */
[C---:B------:R-:W-:Y:S01]  /*5ec0*/  ISETP.NE.AND P3, PT, R33.reuse, 0x5, PT ;  /* 0x000000052100780c */ /* 0x040fe20003f65270 */
[----:B------:R-:W0:Y:S01]  /*5ed0*/  SHFL.UP P0, R13, R12, 0x1, RZ ;  /* 0x042000000c0d7989 */ /* 0x000e2200000000ff */
[C---:B------:R-:W-:Y:S02]  /*5ee0*/  ISETP.NE.AND P4, PT, R33.reuse, 0x6, PT ;  /* 0x000000062100780c */ /* 0x040fe40003f85270 */
[----:B------:R-:W-:-:S03]  /*5ef0*/  ISETP.NE.AND P5, PT, R33, 0xa, PT ;  /* 0x0000000a2100780c */ /* 0x000fc60003fa5270 */
[----:B------:R-:W-:Y:S01]  /*5f00*/  @!P1 LEA R35, R33, UR5, 0x2 ;  /* 0x0000000521239c11 */ /* 0x000fe2000f8e10ff */
        /* <DEDUP_REMOVED lines=9> */
[----:B------:R-:W-:Y:S01]  /*5fa0*/  ISETP.NE.AND P0, PT, R33, 0x2, PT ;  /* 0x000000022100780c */ /* 0x000fe20003f05270 */
[----:B------:R-:W-:-:S03]  /*5fb0*/  IMAD.IADD R27, R41, 0x1, R39 ;  /* 0x00000001291b7824 */ /* 0x000fc600078e0227 */
[----:B------:R-:W-:Y:S01]  /*5fc0*/  @!P1 STS [R35], R26 ;  /* 0x0000001a23009388 */ /* 0x000fe20000000800 */
[----:B------:R-:W-:Y:S01]  /*5fd0*/  BAR.SYNC.DEFER_BLOCKING 0x0 ;  /* 0x0000000000007b1d */ /* 0x000fe20000010000 */
[----:B------:R-:W-:Y:S01]  /*5fe0*/  ISETP.NE.AND P1, PT, R33, 0x3, PT ;  /* 0x000000032100780c */ /* 0x000fe20003f25270 */
[----:B------:R-:W-:-:S04]  /*5ff0*/  IMAD.IADD R28, R3, 0x1, R27 ;  /* 0x00000001031c7824 */ /* 0x000fc800078e021b */
[----:B------:R-:W0:Y:S04]  /*6000*/  LDS.128 R12, [UR5] ;  /* 0x00000005ff0c7984 */ /* 0x000e280008000c00 */
[----:B------:R-:W1:Y:S04]  /*6010*/  LDS.128 R16, [UR5+0x10] ;  /* 0x00001005ff107984 */ /* 0x000e680008000c00 */
[----:B------:R-:W2:Y:S01]  /*6020*/  LDS.128 R20, [UR5+0x20] ;  /* 0x00002005ff147984 */ /* 0x000ea20008000c00 */
[----:B0-----:R-:W-:-:S05]  /*6030*/  IMAD.IADD R31, R12, 0x1, R13 ;  /* 0x000000010c1f7824 */ /* 0x001fca00078e020d */
[----:B------:R-:W-:Y:S01]  /*6040*/  SEL R32, R31, R12, !P0 ;  /* 0x0000000c1f207207 */ /* 0x000fe20004000000 */
[----:B------:R-:W-:Y:S01]  /*6050*/  IMAD.IADD R31, R14, 0x1, R31 ;  /* 0x000000010e1f7824 */ /* 0x000fe200078e021f */
[----:B------:R-:W-:Y:S01]  /*6060*/  ISETP.GE.U32.AND P0, PT, R29, 0x20, PT ;  /* 0x000000201d00780c */ /* 0x000fe20003f06070 */
[----:B------:R-:W-:Y:S02]  /*6070*/  IMAD.IADD R29, R4, 0x1, R28 ;  /* 0x00000001041d7824 */ /* 0x000fe400078e021c */
[----:B------:R-:W-:Y:S01]  /*6080*/  IMAD.IADD R35, R15, 0x1, R31 ;  /* 0x000000010f237824 */ /* 0x000fe200078e021f */
[----:B------:R-:W-:Y:S02]  /*6090*/  SEL R32, R31, R32, !P1 ;  /* 0x000000201f207207 */ /* 0x000fe40004800000 */
[----:B------:R-:W-:Y:S01]  /*60a0*/  ISETP.NE.AND P1, PT, R30, RZ, PT ;  /* 0x000000ff1e00720c */ /* 0x000fe20003f25270 */
[----:B------:R-:W-:Y:S01]  /*60b0*/  IMAD.IADD R30, R5, 0x1, R29 ;  /* 0x00000001051e7824 */ /* 0x000fe200078e021d */
[C---:B------:R-:W-:Y:S01]  /*60c0*/  SEL R31, R35.reuse, R32, !P2 ;  /* 0x00000020231f7207 */ /* 0x040fe20005000000 */
[----:B-1----:R-:W-:Y:S01]  /*60d0*/  IMAD.IADD R32, R35, 0x1, R16 ;  /* 0x0000000123207824 */ /* 0x002fe200078e0210 */
[----:B------:R-:W-:-:S03]  /*60e0*/  ISETP.NE.AND P2, PT, R33, 0x8, PT ;  /* 0x000000082100780c */ /* 0x000fc60003f45270 */
[----:B------:R-:W-:Y:S01]  /*60f0*/  IMAD.IADD R47, R17, 0x1, R32 ;  /* 0x00000001112f7824 */ /* 0x000fe200078e0220 */
[----:B------:R-:W-:Y:S01]  /*6100*/  SEL R34, R32, R31, !P3 ;  /* 0x0000001f20227207 */ /* 0x000fe20005800000 */
[----:B------:R-:W-:Y:S01]  /*6110*/  IMAD.IADD R31, R6, 0x1, R30 ;  /* 0x00000001061f7824 */ /* 0x000fe200078e021e */
[----:B------:R-:W-:Y:S02]  /*6120*/  ISETP.NE.AND P3, PT, R33, 0x7, PT ;  /* 0x000000072100780c */ /* 0x000fe40003f65270 */
[----:B------:R-:W-:Y:S01]  /*6130*/  SEL R34, R47, R34, !P4 ;  /* 0x000000222f227207 */ /* 0x000fe20006000000 */
[----:B------:R-:W-:Y:S01]  /*6140*/  IMAD.IADD R47, R18, 0x1, R47 ;  /* 0x00000001122f7824 */ /* 0x000fe200078e022f */
[----:B------:R-:W-:Y:S01]  /*6150*/  ISETP.NE.AND P4, PT, R33, 0x9, PT ;  /* 0x000000092100780c */ /* 0x000fe20003f85270 */
[----:B------:R-:W-:-:S03]  /*6160*/  IMAD.IADD R32, R7, 0x1, R31 ;  /* 0x0000000107207824 */ /* 0x000fc600078e021f */
[----:B------:R-:W-:Y:S01]  /*6170*/  SEL R34, R47, R34, !P3 ;  /* 0x000000222f227207 */ /* 0x000fe20005800000 */
[----:B------:R-:W-:Y:S01]  /*6180*/  IMAD.IADD R47, R19, 0x1, R47 ;  /* 0x00000001132f7824 */ /* 0x000fe200078e022f */
[----:B------:R-:W-:Y:S01]  /*6190*/  ISETP.NE.AND P3, PT, R33, 0xb, PT ;  /* 0x0000000b2100780c */ /* 0x000fe20003f65270 */
[----:B------:R-:W-:-:S03]  /*61a0*/  IMAD.IADD R33, R8, 0x1, R32 ;  /* 0x0000000108217824 */ /* 0x000fc600078e0220 */
[C---:B------:R-:W-:Y:S01]  /*61b0*/  SEL R35, R47.reuse, R34, !P2 ;  /* 0x000000222f237207 */ /* 0x040fe20005000000 */
[----:B--2---:R-:W-:Y:S02]  /*61c0*/  IMAD.IADD R47, R47, 0x1, R20 ;  /* 0x000000012f2f7824 */ /* 0x004fe400078e0214 */
[----:B------:R-:W-:-:S03]  /*61d0*/  IMAD.IADD R34, R9, 0x1, R33 ;  /* 0x0000000109227824 */ /* 0x000fc600078e0221 */
[----:B------:R-:W-:Y:S01]  /*61e0*/  SEL R37, R47, R35, !P4 ;  /* 0x000000232f257207 */ /* 0x000fe20006000000 */
[----:B------:R-:W-:Y:S02]  /*61f0*/  IMAD.IADD R35, R10, 0x1, R34 ;  /* 0x000000010a237824 */ /* 0x000fe400078e0222 */
[----:B------:R-:W-:Y:S02]  /*6200*/  IMAD.IADD R47, R21, 0x1, R47 ;  /* 0x00000001152f7824 */ /* 0x000fe400078e022f */
[----:B------:R-:W-:-:S03]  /*6210*/  IMAD.IADD R36, R11, 0x1, R35 ;  /* 0x000000010b247824 */ /* 0x000fc600078e0223 */
[----:B------:R-:W-:Y:S01]  /*6220*/  SEL R51, R47, R37, !P5 ;  /* 0x000000252f337207 */ /* 0x000fe20006800000 */
[----:B------:R-:W-:Y:S02]  /*6230*/  IMAD.IADD R37, R24, 0x1, R36 ;  /* 0x0000000118257824 */ /* 0x000fe400078e0224 */
[----:B------:R-:W-:-:S03]  /*6240*/  IMAD.IADD R47, R22, 0x1, R47 ;  /* 0x00000001162f7824 */ /* 0x000fc600078e022f */
[----:B------:R-:W-:Y:S02]  /*6250*/  IADD3 R26, PT, PT, R26, -R25, -R37 ;  /* 0x800000191a1a7210 */ /* 0x000fe40007ffe825 */
[----:B------:R-:W-:Y:S02]  /*6260*/  SEL R51, R47, R51, !P3 ;  /* 0x000000332f337207 */ /* 0x000fe40005800000 */
[----:B------:R-:W-:Y:S02]  /*6270*/  SEL R26, R26, RZ, P1 ;  /* 0x000000ff1a1a7207 */ /* 0x000fe40000800000 */
[----:B------:R-:W-:-:S03]  /*6280*/  SEL R51, R51, RZ, P0 ;  /* 0x000000ff33337207 */ /* 0x000fc60000000000 */
[----:B------:R0:W-:Y:S02]  /*6290*/  STL [R1+0x14], R26 ;  /* 0x0000141a01007387 */ /* 0x0001e40000100800 */
[----:B0-----:R-:W-:Y:S02]  /*62a0*/  IADD3 R26, PT, PT, R47, UR4, R23 ;  /* 0x000000042f1a7c10 */ /* 0x001fe4000fffe017 */
[----:B------:R-:W2:Y:S01]  /*62b0*/  LDL.LU R47, [R1+0x14] ;  /* 0x00001400012f7983 */ /* 0x000ea20000300800 */
[----:B------:R-:W-:Y:S02]  /*62c0*/  BSSY.RECONVERGENT B0, `(.L_x_113) ;  /* 0x00001a0000007945 */ /* 0x000fe40003800200 */
[----:B------:R-:W-:-:S05]  /*62d0*/  VIADD R26, R26, 0xffffe980 ;  /* 0xffffe9801a1a7836 */ /* 0x000fca0000000000 */
[----:B------:R-:W-:Y:S01]  /*62e0*/  ISETP.GT.AND P0, PT, R26, 0x180, PT ;  /* 0x000001801a00780c */ /* 0x000fe20003f04270 */
[----:B--2---:R-:W-:-:S04]  /*62f0*/  IMAD.IADD R51, R51, 0x1, R47 ;  /* 0x0000000133337824 */ /* 0x004fc800078e022f */
[--C-:B------:R-:W-:Y:S02]  /*6300*/  IMAD.IADD R43, R43, 0x1, R51.reuse ;  /* 0x000000012b2b7824 */ /* 0x100fe400078e0233 */
[--C-:B------:R-:W-:Y:S02]  /*6310*/  IMAD.IADD R39, R39, 0x1, R51.reuse ;  /* 0x0000000127277824 */ /* 0x100fe400078e0233 */
[--C-:B------:R-:W-:Y:S02]  /*6320*/  IMAD.IADD R27, R27, 0x1, R51.reuse ;  /* 0x000000011b1b7824 */ /* 0x100fe400078e0233 */
[--C-:B------:R-:W-:Y:S02]  /*6330*/  IMAD.IADD R28, R28, 0x1, R51.reuse ;  /* 0x000000011c1c7824 */ /* 0x100fe400078e0233 */
[--C-:B------:R-:W-:Y:S02]  /*6340*/  IMAD.IADD R29, R29, 0x1, R51.reuse ;  /* 0x000000011d1d7824 */ /* 0x100fe400078e0233 */
[----:B------:R-:W-:-:S02]  /*6350*/  IMAD.IADD R30, R30, 0x1, R51 ;  /* 0x000000011e1e7824 */ /* 0x000fc400078e0233 */
[--C-:B------:R-:W-:Y:S02]  /*6360*/  IMAD.IADD R31, R31, 0x1, R51.reuse ;  /* 0x000000011f1f7824 */ /* 0x100fe400078e0233 */
[--C-:B------:R-:W-:Y:S02]  /*6370*/  IMAD.IADD R32, R32, 0x1, R51.reuse ;  /* 0x0000000120207824 */ /* 0x100fe400078e0233 */
[--C-:B------:R-:W-:Y:S02]  /*6380*/  IMAD.IADD R33, R33, 0x1, R51.reuse ;  /* 0x0000000121217824 */ /* 0x100fe400078e0233 */
[--C-:B------:R-:W-:Y:S02]  /*6390*/  IMAD.IADD R34, R34, 0x1, R51.reuse ;  /* 0x0000000122227824 */ /* 0x100fe400078e0233 */
[--C-:B------:R-:W-:Y:S02]  /*63a0*/  IMAD.IADD R35, R35, 0x1, R51.reuse ;  /* 0x0000000123237824 */ /* 0x100fe400078e0233 */
[----:B------:R-:W-:-:S02]  /*63b0*/  IMAD.IADD R36, R36, 0x1, R51 ;  /* 0x0000000124247824 */ /* 0x000fc400078e0233 */
[--C-:B------:R-:W-:Y:S02]  /*63c0*/  IMAD.IADD R37, R37, 0x1, R51.reuse ;  /* 0x0000000125257824 */ /* 0x100fe400078e0233 */
[----:B------:R-:W-:Y:S01]  /*63d0*/  IMAD.IADD R47, R53, 0x1, R51 ;  /* 0x00000001352f7824 */ /* 0x000fe200078e0233 */
[----:B------:R-:W-:Y:S06]  /*63e0*/  @P0 BRA `(.L_x_114) ;  /* 0x0000000c00d00947 */ /* 0x000fec0003800000 */
[----:B------:R-:W-:Y:S01]  /*63f0*/  ISETP.GE.AND P0, PT, R51, R26, PT ;  /* 0x0000001a3300720c */ /* 0x000fe20003f06270 */
[----:B------:R-:W-:Y:S03]  /*6400*/  BSSY.RECONVERGENT B2, `(.L_x_115) ;  /* 0x000000e000027945 */ /* 0x000fe60003800200 */
[----:B------:R-:W-:-:S13]  /*6410*/  ISETP.NE.AND P0, PT, R53, RZ, !P0 ;  /* 0x000000ff3500720c */ /* 0x000fda0004705270 */
[----:B------:R-:W-:Y:S05]  /*6420*/  @!P0 BRA `(.L_x_116) ;  /* 0x00000000002c8947 */ /* 0x000fea0003800000 */
[----:B------:R-:W-:Y:S01]  /*6430*/  UISETP.NE.AND UP0, UPT, UR7, URZ, UPT ;  /* 0x000000ff0700728c */ /* 0x000fe2000bf05270 */
[----:B------:R-:W-:Y:S01]  /*6440*/  CS2R R12, SRZ ;  /* 0x00000000000c7805 */ /* 0x000fe2000001ff00 */
[----:B------:R-:W0:Y:S07]  /*6450*/  LDCU.64 UR12, c[0x0][0x390] ;  /* 0x00007200ff0c77ac */ /* 0x000e2e0008000a00 */
[----:B------:R-:W-:Y:S05]  /*6460*/  BRA.U UP0, `(.L_x_117) ;  /* 0x0000000100087547 */ /* 0x000fea000b800000 */
[----:B------:R-:W1:Y:S02]  /*6470*/  LDC.64 R12, c[0x0][0x3d0] ;  /* 0x0000f400ff0c7b82 */ /* 0x000e640000000a00 */
[----:B-1----:R-:W5:Y:S02]  /*6480*/  LDG.E.64 R12, desc[UR8][R12.64] ;  /* 0x000000080c0c7981 */ /* 0x002f64000c1e1b00 */
.L_x_117:
[----:B-----5:R-:W-:-:S04]  /*6490*/  IADD3 R14, P0, PT, R51, R12, RZ ;  /* 0x0000000c330e7210 */ /* 0x020fc80007f1e0ff */
[----:B------:R-:W-:Y:S02]  /*64a0*/  LEA.HI.X.SX32 R13, R51, R13, 0x1, P0 ;  /* 0x0000000d330d7211 */ /* 0x000fe400000f0eff */
[----:B0-----:R-:W-:-:S04]  /*64b0*/  LEA R12, P0, R14, UR12, 0x2 ;  /* 0x0000000c0e0c7c11 */ /* 0x001fc8000f8010ff */
[----:B------:R-:W-:-:S05]  /*64c0*/  LEA.HI.X R13, R14, UR13, R13, 0x2, P0 ;  /* 0x0000000d0e0d7c11 */ /* 0x000fca00080f140d */
[----:B------:R0:W-:Y:S04]  /*64d0*/  STG.E desc[UR8][R12.64], R48 ;  /* 0x000000300c007986 */ /* 0x0001e8000c101908 */
.L_x_116:
[----:B------:R-:W-:Y:S05]  /*64e0*/  BSYNC.RECONVERGENT B2 ;  /* 0x0000000000027941 */ /* 0x000fea0003800200 */
.L_x_115:
[----:B------:R-:W-:Y:S01]  /*64f0*/  ISETP.GE.AND P0, PT, R47, R26, PT ;  /* 0x0000001a2f00720c */ /* 0x000fe20003f06270 */
[----:B------:R-:W-:Y:S03]  /*6500*/  BSSY.RECONVERGENT B2, `(.L_x_118) ;  /* 0x000000e000027945 */ /* 0x000fe60003800200 */
[----:B------:R-:W-:-:S13]  /*6510*/  ISETP.EQ.OR P0, PT, R49, RZ, P0 ;  /* 0x000000ff3100720c */ /* 0x000fda0000702670 */
[----:B------:R-:W-:Y:S05]  /*6520*/  @P0 BRA `(.L_x_119) ;  /* 0x00000000002c0947 */ /* 0x000fea0003800000 */
[----:B------:R-:W-:Y:S01]  /*6530*/  UISETP.NE.AND UP0, UPT, UR7, URZ, UPT ;  /* 0x000000ff0700728c */ /* 0x000fe2000bf05270 */
[----:B0-----:R-:W-:Y:S01]  /*6540*/  CS2R R12, SRZ ;  /* 0x00000000000c7805 */ /* 0x001fe2000001ff00 */
[----:B------:R-:W0:Y:S07]  /*6550*/  LDCU.64 UR12, c[0x0][0x390] ;  /* 0x00007200ff0c77ac */ /* 0x000e2e0008000a00 */
[----:B------:R-:W-:Y:S05]  /*6560*/  BRA.U UP0, `(.L_x_120) ;  /* 0x0000000100087547 */ /* 0x000fea000b800000 */
[----:B------:R-:W1:Y:S02]  /*6570*/  LDC.64 R12, c[0x0][0x3d0] ;  /* 0x0000f400ff0c7b82 */ /* 0x000e640000000a00 */
[----:B-1----:R-:W5:Y:S02]  /*6580*/  LDG.E.64 R12, desc[UR8][R12.64] ;  /* 0x000000080c0c7981 */ /* 0x002f64000c1e1b00 */
.L_x_120:
[----:B-----5:R-:W-:-:S04]  /*6590*/  IADD3 R14, P0, PT, R47, R12, RZ ;  /* 0x0000000c2f0e7210 */ /* 0x020fc80007f1e0ff */
[----:B------:R-:W-:Y:S02]  /*65a0*/  LEA.HI.X.SX32 R13, R47, R13, 0x1, P0 ;  /* 0x0000000d2f0d7211 */ /* 0x000fe400000f0eff */
[----:B0-----:R-:W-:-:S04]  /*65b0*/  LEA R12, P0, R14, UR12, 0x2 ;  /* 0x0000000c0e0c7c11 */ /* 0x001fc8000f8010ff */
[----:B------:R-:W-:-:S05]  /*65c0*/  LEA.HI.X R13, R14, UR13, R13, 0x2, P0 ;  /* 0x0000000d0e0d7c11 */ /* 0x000fca00080f140d */
[----:B------:R1:W-:Y:S04]  /*65d0*/  STG.E desc[UR8][R12.64], R44 ;  /* 0x0000002c0c007986 */ /* 0x0003e8000c101908 */
.L_x_119:
[----:B------:R-:W-:Y:S05]  /*65e0*/  BSYNC.RECONVERGENT B2 ;  /* 0x0000000000027941 */ /* 0x000fea0003800200 */
.L_x_118:
[----:B------:R-:W-:Y:S01]  /*65f0*/  ISETP.GE.AND P0, PT, R43, R26, PT ;  /* 0x0000001a2b00720c */ /* 0x000fe20003f06270 */
[----:B------:R-:W-:Y:S03]  /*6600*/  BSSY.RECONVERGENT B2, `(.L_x_121) ;  /* 0x000000e000027945 */ /* 0x000fe60003800200 */
[----:B------:R-:W-:-:S13]  /*6610*/  ISETP.EQ.OR P0, PT, R45, RZ, P0 ;  /* 0x000000ff2d00720c */ /* 0x000fda0000702670 */
[----:B------:R-:W-:Y:S05]  /*6620*/  @P0 BRA `(.L_x_122) ;  /* 0x00000000002c0947 */ /* 0x000fea0003800000 */
[----:B------:R-:W-:Y:S01]  /*6630*/  UISETP.NE.AND UP0, UPT, UR7, URZ, UPT ;  /* 0x000000ff0700728c */ /* 0x000fe2000bf05270 */
[----:B01----:R-:W-:Y:S01]  /*6640*/  CS2R R12, SRZ ;  /* 0x00000000000c7805 */ /* 0x003fe2000001ff00 */
[----:B------:R-:W0:Y:S07]  /*6650*/  LDCU.64 UR12, c[0x0][0x390] ;  /* 0x00007200ff0c77ac */ /* 0x000e2e0008000a00 */
[----:B------:R-:W-:Y:S05]  /*6660*/  BRA.U UP0, `(.L_x_123) ;  /* 0x0000000100087547 */ /* 0x000fea000b800000 */
[----:B------:R-:W1:Y:S02]  /*6670*/  LDC.64 R12, c[0x0][0x3d0] ;  /* 0x0000f400ff0c7b82 */ /* 0x000e640000000a00 */
[----:B-1----:R-:W5:Y:S02]  /*6680*/  LDG.E.64 R12, desc[UR8][R12.64] ;  /* 0x000000080c0c7981 */ /* 0x002f64000c1e1b00 */
.L_x_123:
[----:B-----5:R-:W-:-:S04]  /*6690*/  IADD3 R14, P0, PT, R43, R12, RZ ;  /* 0x0000000c2b0e7210 */ /* 0x020fc80007f1e0ff */
[----:B------:R-:W-:Y:S02]  /*66a0*/  LEA.HI.X.SX32 R13, R43, R13, 0x1, P0 ;  /* 0x0000000d2b0d7211 */ /* 0x000fe400000f0eff */
[----:B0-----:R-:W-:-:S04]  /*66b0*/  LEA R12, P0, R14, UR12, 0x2 ;  /* 0x0000000c0e0c7c11 */ /* 0x001fc8000f8010ff */
[----:B------:R-:W-:-:S05]  /*66c0*/  LEA.HI.X R13, R14, UR13, R13, 0x2, P0 ;  /* 0x0000000d0e0d7c11 */ /* 0x000fca00080f140d */
[----:B------:R2:W-:Y:S04]  /*66d0*/  STG.E desc[UR8][R12.64], R40 ;  /* 0x000000280c007986 */ /* 0x0005e8000c101908 */
.L_x_122:
[----:B------:R-:W-:Y:S05]  /*66e0*/  BSYNC.RECONVERGENT B2 ;  /* 0x0000000000027941 */ /* 0x000fea0003800200 */
.L_x_121:
[----:B------:R-:W-:Y:S01]  /*66f0*/  ISETP.GE.AND P0, PT, R39, R26, PT ;  /* 0x0000001a2700720c */ /* 0x000fe20003f06270 */
[----:B------:R-:W-:Y:S03]  /*6700*/  BSSY.RECONVERGENT B2, `(.L_x_124) ;  /* 0x000000e000027945 */ /* 0x000fe60003800200 */
[----:B------:R-:W-:-:S13]  /*6710*/  ISETP.EQ.OR P0, PT, R41, RZ, P0 ;  /* 0x000000ff2900720c */ /* 0x000fda0000702670 */
[----:B------:R-:W-:Y:S05]  /*6720*/  @P0 BRA `(.L_x_125) ;  /* 0x00000000002c0947 */ /* 0x000fea0003800000 */
[----:B------:R-:W-:Y:S01]  /*6730*/  UISETP.NE.AND UP0, UPT, UR7, URZ, UPT ;  /* 0x000000ff0700728c */ /* 0x000fe2000bf05270 */
[----:B012---:R-:W-:Y:S01]  /*6740*/  CS2R R12, SRZ ;  /* 0x00000000000c7805 */ /* 0x007fe2000001ff00 */
[----:B------:R-:W0:Y:S07]  /*6750*/  LDCU.64 UR12, c[0x0][0x390] ;  /* 0x00007200ff0c77ac */ /* 0x000e2e0008000a00 */
[----:B------:R-:W-:Y:S05]  /*6760*/  BRA.U UP0, `(.L_x_126) ;  /* 0x0000000100087547 */ /* 0x000fea000b800000 */
[----:B------:R-:W1:Y:S02]  /*6770*/  LDC.64 R12, c[0x0][0x3d0] ;  /* 0x0000f400ff0c7b82 */ /* 0x000e640000000a00 */
[----:B-1----:R-:W5:Y:S02]  /*6780*/  LDG.E.64 R12, desc[UR8][R12.64] ;  /* 0x000000080c0c7981 */ /* 0x002f64000c1e1b00 */
.L_x_126:
[----:B-----5:R-:W-:-:S04]  /*6790*/  IADD3 R14, P0, PT, R39, R12, RZ ;  /* 0x0000000c270e7210 */ /* 0x020fc80007f1e0ff */
[----:B------:R-:W-:Y:S02]  /*67a0*/  LEA.HI.X.SX32 R13, R39, R13, 0x1, P0 ;  /* 0x0000000d270d7211 */ /* 0x000fe400000f0eff */
[----:B0-----:R-:W-:-:S04]  /*67b0*/  LEA R12, P0, R14, UR12, 0x2 ;  /* 0x0000000c0e0c7c11 */ /* 0x001fc8000f8010ff */
[----:B------:R-:W-:-:S05]  /*67c0*/  LEA.HI.X R13, R14, UR13, R13, 0x2, P0 ;  /* 0x0000000d0e0d7c11 */ /* 0x000fca00080f140d */
[----:B------:R3:W-:Y:S04]  /*67d0*/  STG.E desc[UR8][R12.64], R42 ;  /* 0x0000002a0c007986 */ /* 0x0007e8000c101908 */
.L_x_125:
[----:B------:R-:W-:Y:S05]  /*67e0*/  BSYNC.RECONVERGENT B2 ;  /* 0x0000000000027941 */ /* 0x000fea0003800200 */
.L_x_124:
[----:B------:R-:W-:Y:S01]  /*67f0*/  ISETP.GE.AND P0, PT, R27, R26, PT ;  /* 0x0000001a1b00720c */ /* 0x000fe20003f06270 */
[----:B------:R-:W-:Y:S03]  /*6800*/  BSSY.RECONVERGENT B2, `(.L_x_127) ;  /* 0x000000e000027945 */ /* 0x000fe60003800200 */
[----:B------:R-:W-:-:S13]  /*6810*/  ISETP.EQ.OR P0, PT, R3, RZ, P0 ;  /* 0x000000ff0300720c */ /* 0x000fda0000702670 */
[----:B------:R-:W-:Y:S05]  /*6820*/  @P0 BRA `(.L_x_128) ;  /* 0x00000000002c0947 */ /* 0x000fea0003800000 */
[----:B------:R-:W-:Y:S01]  /*6830*/  UISETP.NE.AND UP0, UPT, UR7, URZ, UPT ;  /* 0x000000ff0700728c */ /* 0x000fe2000bf05270 */
[----:B0123--:R-:W-:Y:S01]  /*6840*/  CS2R R12, SRZ ;  /* 0x00000000000c7805 */ /* 0x00ffe2000001ff00 */
[----:B------:R-:W0:Y:S07]  /*6850*/  LDCU.64 UR12, c[0x0][0x390] ;  /* 0x00007200ff0c77ac */ /* 0x000e2e0008000a00 */
[----:B------:R-:W-:Y:S05]  /*6860*/  BRA.U UP0, `(.L_x_129) ;  /* 0x0000000100087547 */ /* 0x000fea000b800000 */
[----:B------:R-:W1:Y:S02]  /*6870*/  LDC.64 R12, c[0x0][0x3d0] ;  /* 0x0000f400ff0c7b82 */ /* 0x000e640000000a00 */
[----:B-1----:R-:W5:Y:S02]  /*6880*/  LDG.E.64 R12, desc[UR8][R12.64] ;  /* 0x000000080c0c7981 */ /* 0x002f64000c1e1b00 */
.L_x_129:
[----:B-----5:R-:W-:-:S04]  /*6890*/  IADD3 R3, P0, PT, R27, R12, RZ ;  /* 0x0000000c1b037210 */ /* 0x020fc80007f1e0ff */
[----:B------:R-:W-:Y:S02]  /*68a0*/  LEA.HI.X.SX32 R14, R27, R13, 0x1, P0 ;  /* 0x0000000d1b0e7211 */ /* 0x000fe400000f0eff */
[----:B0-----:R-:W-:-:S04]  /*68b0*/  LEA R12, P0, R3, UR12, 0x2 ;  /* 0x0000000c030c7c11 */ /* 0x001fc8000f8010ff */
[----:B------:R-:W-:-:S05]  /*68c0*/  LEA.HI.X R13, R3, UR13, R14, 0x2, P0 ;  /* 0x0000000d030d7c11 */ /* 0x000fca00080f140e */
[----:B------:R4:W-:Y:S04]  /*68d0*/  STG.E desc[UR8][R12.64], R52 ;  /* 0x000000340c007986 */ /* 0x0009e8000c101908 */
.L_x_128:
[----:B------:R-:W-:Y:S05]  /*68e0*/  BSYNC.RECONVERGENT B2 ;  /* 0x0000000000027941 */ /* 0x000fea0003800200 */
.L_x_127:
[----:B------:R-:W-:Y:S01]  /*68f0*/  ISETP.GE.AND P0, PT, R28, R26, PT ;  /* 0x0000001a1c00720c */ /* 0x000fe20003f06270 */
[----:B------:R-:W-:Y:S03]  /*6900*/  BSSY.RECONVERGENT B2, `(.L_x_130) ;  /* 0x000000f000027945 */ /* 0x000fe60003800200 */
[----:B------:R-:W-:-:S13]  /*6910*/  ISETP.EQ.OR P0, PT, R4, RZ, P0 ;  /* 0x000000ff0400720c */ /* 0x000fda0000702670 */
[----:B------:R-:W-:Y:S05]  /*6920*/  @P0 BRA `(.L_x_131) ;  /* 0x0000000000300947 */ /* 0x000fea0003800000 */
[----:B------:R-:W-:Y:S01]  /*6930*/  UISETP.NE.AND UP0, UPT, UR7, URZ, UPT ;  /* 0x000000ff0700728c */ /* 0x000fe2000bf05270 */
[----:B01234-:R-:W-:Y:S01]  /*6940*/  CS2R R12, SRZ ;  /* 0x00000000000c7805 */ /* 0x01ffe2000001ff00 */
[----:B------:R-:W0:Y:S07]  /*6950*/  LDCU.64 UR12, c[0x0][0x390] ;  /* 0x00007200ff0c77ac */ /* 0x000e2e0008000a00 */
[----:B------:R-:W-:Y:S05]  /*6960*/  BRA.U UP0, `(.L_x_132) ;  /* 0x0000000100087547 */ /* 0x000fea000b800000 */
[----:B------:R-:W1:Y:S02]  /*6970*/  LDC.64 R12, c[0x0][0x3d0] ;  /* 0x0000f400ff0c7b82 */ /* 0x000e640000000a00 */
[----:B-1----:R-:W5:Y:S02]  /*6980*/  LDG.E.64 R12, desc[UR8][R12.64] ;  /* 0x000000080c0c7981 */ /* 0x002f64000c1e1b00 */
.L_x_132:
[----:B------:R-:W2:Y:S01]  /*6990*/  LDL.LU R4, [R1+0x8] ;  /* 0x0000080001047983 */ /* 0x000ea20000300800 */
[----:B-----5:R-:W-:-:S04]  /*69a0*/  IADD3 R3, P0, PT, R28, R12, RZ ;  /* 0x0000000c1c037210 */ /* 0x020fc80007f1e0ff */
[----:B------:R-:W-:Y:S02]  /*69b0*/  LEA.HI.X.SX32 R28, R28, R13, 0x1, P0 ;  /* 0x0000000d1c1c7211 */ /* 0x000fe400000f0eff */
[----:B0-----:R-:W-:-:S04]  /*69c0*/  LEA R12, P0, R3, UR12, 0x2 ;  /* 0x0000000c030c7c11 */ /* 0x001fc8000f8010ff */
[----:B------:R-:W-:-:S05]  /*69d0*/  LEA.HI.X R13, R3, UR13, R28, 0x2, P0 ;  /* 0x0000000d030d7c11 */ /* 0x000fca00080f141c */
[----:B--2---:R0:W-:Y:S04]  /*69e0*/  STG.E desc[UR8][R12.64], R4 ;  /* 0x000000040c007986 */ /* 0x0041e8000c101908 */
.L_x_131:
[----:B------:R-:W-:Y:S05]  /*69f0*/  BSYNC.RECONVERGENT B2 ;  /* 0x0000000000027941 */ /* 0x000fea0003800200 */
.L_x_130:
        /* <DEDUP_REMOVED lines=10> */
.L_x_135:
[----:B-1234-:R-:W2:Y:S01]  /*6aa0*/  LDL.LU R13, [R1+0x10] ;  /* 0x00001000010d7983 */ /* 0x01eea20000300800 */
[----:B-----5:R-:W-:-:S04]  /*6ab0*/  IADD3 R3, P0, PT, R29, R4, RZ ;  /* 0x000000041d037210 */ /* 0x020fc80007f1e0ff */
[----:B------:R-:W-:Y:S02]  /*6ac0*/  LEA.HI.X.SX32 R12, R29, R5, 0x1, P0 ;  /* 0x000000051d0c7211 */ /* 0x000fe400000f0eff */
[----:B0-----:R-:W-:-:S04]  /*6ad0*/  LEA R4, P0, R3, UR12, 0x2 ;  /* 0x0000000c03047c11 */ /* 0x001fc8000f8010ff */
[----:B------:R-:W-:-:S05]  /*6ae0*/  LEA.HI.X R5, R3, UR13, R12, 0x2, P0 ;  /* 0x0000000d03057c11 */ /* 0x000fca00080f140c */
[----:B--2---:R0:W-:Y:S04]  /*6af0*/  STG.E desc[UR8][R4.64], R13 ;  /* 0x0000000d04007986 */ /* 0x0041e8000c101908 */
.L_x_134:
[----:B------:R-:W-:Y:S05]  /*6b00*/  BSYNC.RECONVERGENT B2 ;  /* 0x0000000000027941 */ /* 0x000fea0003800200 */
.L_x_133:
        /* <DEDUP_REMOVED lines=10> */
.L_x_138:
[----:B------:R-:W2:Y:S01]  /*6bb0*/  LDL.LU R6, [R1+0xc] ;  /* 0x00000c0001067983 */ /* 0x000ea20000300800 */
[----:B-----5:R-:W-:-:S04]  /*6bc0*/  IADD3 R3, P0, PT, R30, R4, RZ ;  /* 0x000000041e037210 */ /* 0x020fc80007f1e0ff */
[----:B------:R-:W-:Y:S02]  /*6bd0*/  LEA.HI.X.SX32 R30, R30, R5, 0x1, P0 ;  /* 0x000000051e1e7211 */ /* 0x000fe400000f0eff */
[----:B0-----:R-:W-:-:S04]  /*6be0*/  LEA R4, P0, R3, UR12, 0x2 ;  /* 0x0000000c03047c11 */ /* 0x001fc8000f8010ff */
[----:B------:R-:W-:-:S05]  /*6bf0*/  LEA.HI.X R5, R3, UR13, R30, 0x2, P0 ;  /* 0x0000000d03057c11 */ /* 0x000fca00080f141e */
[----:B--2---:R0:W-:Y:S04]  /*6c00*/  STG.E desc[UR8][R4.64], R6 ;  /* 0x0000000604007986 */ /* 0x0041e8000c101908 */
.L_x_137:
[----:B------:R-:W-:Y:S05]  /*6c10*/  BSYNC.RECONVERGENT B2 ;  /* 0x0000000000027941 */ /* 0x000fea0003800200 */
.L_x_136:
        /* <DEDUP_REMOVED lines=10> */
.L_x_141:
[----:B------:R-:W2:Y:S01]  /*6cc0*/  LDL.LU R7, [R1+0x4] ;  /* 0x0000040001077983 */ /* 0x000ea20000300800 */
[----:B-----5:R-:W-:-:S04]  /*6cd0*/  IADD3 R3, P0, PT, R31, R4, RZ ;  /* 0x000000041f037210 */ /* 0x020fc80007f1e0ff */
[----:B------:R-:W-:Y:S02]  /*6ce0*/  LEA.HI.X.SX32 R6, R31, R5, 0x1, P0 ;  /* 0x000000051f067211 */ /* 0x000fe400000f0eff */
[----:B0-----:R-:W-:-:S04]  /*6cf0*/  LEA R4, P0, R3, UR12, 0x2 ;  /* 0x0000000c03047c11 */ /* 0x001fc8000f8010ff */
[----:B------:R-:W-:-:S05]  /*6d00*/  LEA.HI.X R5, R3, UR13, R6, 0x2, P0 ;  /* 0x0000000d03057c11 */ /* 0x000fca00080f1406 */
[----:B--2---:R0:W-:Y:S04]  /*6d10*/  STG.E desc[UR8][R4.64], R7 ;  /* 0x0000000704007986 */ /* 0x0041e8000c101908 */
.L_x_140:
[----:B------:R-:W-:Y:S05]  /*6d20*/  BSYNC.RECONVERGENT B2 ;  /* 0x0000000000027941 */ /* 0x000fea0003800200 */
.L_x_139:
        /* <DEDUP_REMOVED lines=10> */
.L_x_144:
[----:B------:R-:W2:Y:S01]  /*6dd0*/  LDL.LU R6, [R1] ;  /* 0x0000000001067983 */ /* 0x000ea20000300800 */
[----:B-----5:R-:W-:-:S04]  /*6de0*/  IADD3 R3, P0, PT, R32, R4, RZ ;  /* 0x0000000420037210 */ /* 0x020fc80007f1e0ff */
[----:B------:R-:W-:Y:S02]  /*6df0*/  LEA.HI.X.SX32 R32, R32, R5, 0x1, P0 ;  /* 0x0000000520207211 */ /* 0x000fe400000f0eff */
[----:B0-----:R-:W-:-:S04]  /*6e00*/  LEA R4, P0, R3, UR12, 0x2 ;  /* 0x0000000c03047c11 */ /* 0x001fc8000f8010ff */
[----:B------:R-:W-:-:S05]  /*6e10*/  LEA.HI.X R5, R3, UR13, R32, 0x2, P0 ;  /* 0x0000000d03057c11 */ /* 0x000fca00080f1420 */
[----:B--2---:R0:W-:Y:S04]  /*6e20*/  STG.E desc[UR8][R4.64], R6 ;  /* 0x0000000604007986 */ /* 0x0041e8000c101908 */
.L_x_143:
[----:B------:R-:W-:Y:S05]  /*6e30*/  BSYNC.RECONVERGENT B2 ;  /* 0x0000000000027941 */ /* 0x000fea0003800200 */
.L_x_142:
        /* <DEDUP_REMOVED lines=10> */
.L_x_147:
[----:B-----5:R-:W-:-:S04]  /*6ee0*/  IADD3 R3, P0, PT, R33, R4, RZ ;  /* 0x0000000421037210 */ /* 0x020fc80007f1e0ff */
[----:B------:R-:W-:Y:S02]  /*6ef0*/  LEA.HI.X.SX32 R6, R33, R5, 0x1, P0 ;  /* 0x0000000521067211 */ /* 0x000fe400000f0eff */
[----:B0-----:R-:W-:-:S04]  /*6f00*/  LEA R4, P0, R3, UR12, 0x2 ;  /* 0x0000000c03047c11 */ /* 0x001fc8000f8010ff */
[----:B------:R-:W-:-:S05]  /*6f10*/  LEA.HI.X R5, R3, UR13, R6, 0x2, P0 ;  /* 0x0000000d03057c11 */ /* 0x000fca00080f1406 */
[----:B------:R0:W-:Y:S04]  /*6f20*/  STG.E desc[UR8][R4.64], R50 ;  /* 0x0000003204007986 */ /* 0x0001e8000c101908 */
.L_x_146:
[----:B------:R-:W-:Y:S05]  /*6f30*/  BSYNC.RECONVERGENT B2 ;  /* 0x0000000000027941 */ /* 0x000fea0003800200 */
.L_x_145:
        /* <DEDUP_REMOVED lines=10> */
.L_x_150:
[----:B-----5:R-:W-:-:S04]  /*6fe0*/  IADD3 R3, P0, PT, R34, R4, RZ ;  /* 0x0000000422037210 */ /* 0x020fc80007f1e0ff */
[----:B------:R-:W-:Y:S02]  /*6ff0*/  LEA.HI.X.SX32 R34, R34, R5, 0x1, P0 ;  /* 0x0000000522227211 */ /* 0x000fe400000f0eff */
[----:B0-----:R-:W-:-:S04]  /*7000*/  LEA R4, P0, R3, UR12, 0x2 ;  /* 0x0000000c03047c11 */ /* 0x001fc8000f8010ff */
[----:B------:R-:W-:-:S05]  /*7010*/  LEA.HI.X R5, R3, UR13, R34, 0x2, P0 ;  /* 0x0000000d03057c11 */ /* 0x000fca00080f1422 */
[----:B------:R0:W-:Y:S04]  /*7020*/  STG.E desc[UR8][R4.64], R46 ;  /* 0x0000002e04007986 */ /* 0x0001e8000c101908 */
.L_x_149:
[----:B------:R-:W-:Y:S05]  /*7030*/  BSYNC.RECONVERGENT B2 ;  /* 0x0000000000027941 */ /* 0x000fea0003800200 */
.L_x_148:
        /* <DEDUP_REMOVED lines=10> */
.L_x_153:
[----:B-----5:R-:W-:-:S04]  /*70e0*/  IADD3 R3, P0, PT, R35, R4, RZ ;  /* 0x0000000423037210 */ /* 0x020fc80007f1e0ff */
[----:B------:R-:W-:Y:S02]  /*70f0*/  LEA.HI.X.SX32 R6, R35, R5, 0x1, P0 ;  /* 0x0000000523067211 */ /* 0x000fe400000f0eff */
[----:B0-----:R-:W-:-:S04]  /*7100*/  LEA R4, P0, R3, UR12, 0x2 ;  /* 0x0000000c03047c11 */ /* 0x001fc8000f8010ff */
[----:B------:R-:W-:-:S05]  /*7110*/  LEA.HI.X R5, R3, UR13, R6, 0x2, P0 ;  /* 0x0000000d03057c11 */ /* 0x000fca00080f1406 */
[----:B------:R0:W-:Y:S04]  /*7120*/  STG.E desc[UR8][R4.64], R38 ;  /* 0x0000002604007986 */ /* 0x0001e8000c101908 */
.L_x_152:
[----:B------:R-:W-:Y:S05]  /*7130*/  BSYNC.RECONVERGENT B2 ;  /* 0x0000000000027941 */ /* 0x000fea0003800200 */
.L_x_151:
        /* <DEDUP_REMOVED lines=10> */
.L_x_156:
[----:B-----5:R-:W-:-:S04]  /*71e0*/  IADD3 R3, P0, PT, R36, R4, RZ ;  /* 0x0000000424037210 */ /* 0x020fc80007f1e0ff */
[----:B------:R-:W-:Y:S02]  /*71f0*/  LEA.HI.X.SX32 R36, R36, R5, 0x1, P0 ;  /* 0x0000000524247211 */ /* 0x000fe400000f0eff */
[----:B0-----:R-:W-:-:S04]  /*7200*/  LEA R4, P0, R3, UR12, 0x2 ;  /* 0x0000000c03047c11 */ /* 0x001fc8000f8010ff */
[----:B------:R-:W-:-:S05]  /*7210*/  LEA.HI.X R5, R3, UR13, R36, 0x2, P0 ;  /* 0x0000000d03057c11 */ /* 0x000fca00080f1424 */
[----:B------:R0:W-:Y:S04]  /*7220*/  STG.E desc[UR8][R4.64], R0 ;  /* 0x0000000004007986 */ /* 0x0001e8000c101908 */
.L_x_155:
[----:B------:R-:W-:Y:S05]  /*7230*/  BSYNC.RECONVERGENT B2 ;  /* 0x0000000000027941 */ /* 0x000fea0003800200 */
.L_x_154:
[----:B------:R-:W-:-:S04]  /*7240*/  ISETP.GE.AND P0, PT, R37, R26, PT ;  /* 0x0000001a2500720c */ /* 0x000fc80003f06270 */
        /* <DEDUP_REMOVED lines=8> */
.L_x_158:
[----:B-----5:R-:W-:-:S04]  /*72d0*/  IADD3 R0, P0, PT, R37, R4, RZ ;  /* 0x0000000425007210 */ /* 0x020fc80007f1e0ff */
[----:B------:R-:W-:Y:S02]  /*72e0*/  LEA.HI.X.SX32 R5, R37, R5, 0x1, P0 ;  /* 0x0000000525057211 */ /* 0x000fe400000f0eff */
[----:B0-----:R-:W-:-:S04]  /*72f0*/  LEA R4, P0, R0, UR12, 0x2 ;  /* 0x0000000c00047c11 */ /* 0x001fc8000f8010ff */
[----:B------:R-:W-:-:S05]  /*7300*/  LEA.HI.X R5, R0, UR13, R5, 0x2, P0 ;  /* 0x0000000d00057c11 */ /* 0x000fca00080f1405 */
[----:B------:R0:W-:Y:S01]  /*7310*/  STG.E desc[UR8][R4.64], R2 ;  /* 0x0000000204007986 */ /* 0x0001e2000c101908 */
[----:B------:R-:W-:Y:S05]  /*7320*/  BRA `(.L_x_157) ;  /* 0x0000000800647947 */ /* 0x000fea0003800000 */
.L_x_114:
[----:B------:R-:W-:Y:S01]  /*7330*/  ISETP.NE.AND P3, PT, R53, RZ, PT ;  /* 0x000000ff3500720c */ /* 0x000fe20003f65270 */
[----:B------:R-:W-:Y:S01]  /*7340*/  BAR.SYNC.DEFER_BLOCKING 0x0 ;  /* 0x0000000000007b1d */ /* 0x000fe20000010000 */
[----:B------:R-:W-:Y:S02]  /*7350*/  ISETP.NE.AND P4, PT, R49, RZ, PT ;  /* 0x000000ff3100720c */ /* 0x000fe40003f85270 */
[----:B------:R-:W-:Y:S02]  /*7360*/  ISETP.NE.AND P5, PT, R45, RZ, PT ;  /* 0x000000ff2d00720c */ /* 0x000fe40003fa5270 */
[----:B------:R-:W-:Y:S01]  /*7370*/  ISETP.NE.AND P6, PT, R41, RZ, PT ;  /* 0x000000ff2900720c */ /* 0x000fe20003fc5270 */
[----:B------:R-:W0:Y:S01]  /*7380*/  LDCU.64 UR12, c[0x0][0x390] ;  /* 0x00007200ff0c77ac */ /* 0x000e220008000a00 */
[----:B------:R-:W2:Y:S01]  /*7390*/  LDL.LU R53, [R1] ;  /* 0x0000000001357983 */ /* 0x000ea20000300800 */
[----:B------:R-:W-:-:S03]  /*73a0*/  ISETP.NE.AND P0, PT, R3, RZ, PT ;  /* 0x000000ff0300720c */ /* 0x000fc60003f05270 */
[----:B------:R-:W3:Y:S04]  /*73b0*/  LDL.LU R49, [R1+0x4] ;  /* 0x0000040001317983 */ /* 0x000ee80000300800 */
[----:B------:R-:W4:Y:S04]  /*73c0*/  LDL.LU R45, [R1+0xc] ;  /* 0x00000c00012d7983 */ /* 0x000f280000300800 */
[----:B------:R-:W5:Y:S04]  /*73d0*/  LDL.LU R41, [R1+0x10] ;  /* 0x0000100001297983 */ /* 0x000f680000300800 */
[----:B------:R-:W2:Y:S01]  /*73e0*/  LDL.LU R3, [R1+0x8] ;  /* 0x0000080001037983 */ /* 0x000ea20000300800 */
[----:B------:R-:W-:-:S02]  /*73f0*/  @P3 LEA R51, R51, UR5, 0x2 ;  /* 0x0000000533333c11 */ /* 0x000fc4000f8e10ff */
[----:B------:R-:W-:Y:S02]  /*7400*/  @P4 LEA R47, R47, UR5, 0x2 ;  /* 0x000000052f2f4c11 */ /* 0x000fe4000f8e10ff */
[----:B------:R-:W-:Y:S01]  /*7410*/  ISETP.NE.AND P1, PT, R4, RZ, PT ;  /* 0x000000ff0400720c */ /* 0x000fe20003f25270 */
[----:B------:R-:W-:Y:S01]  /*7420*/  @P3 STS [R51], R48 ;  /* 0x0000003033003388 */ /* 0x000fe20000000800 */
[----:B------:R-:W-:Y:S02]  /*7430*/  ISETP.NE.AND P2, PT, R5, RZ, PT ;  /* 0x000000ff0500720c */ /* 0x000fe40003f45270 */
[----:B------:R-:W-:Y:S01]  /*7440*/  @P5 LEA R43, R43, UR5, 0x2 ;  /* 0x000000052b2b5c11 */ /* 0x000fe2000f8e10ff */
[----:B------:R-:W-:Y:S01]  /*7450*/  @P4 STS [R47], R44 ;  /* 0x0000002c2f004388 */ /* 0x000fe20000000800 */
[----:B------:R-:W-:Y:S02]  /*7460*/  ISETP.NE.AND P4, PT, R7, RZ, PT ;  /* 0x000000ff0700720c */ /* 0x000fe40003f85270 */
[----:B------:R-:W-:Y:S01]  /*7470*/  ISETP.NE.AND P3, PT, R6, RZ, PT ;  /* 0x000000ff0600720c */ /* 0x000fe20003f65270 */
[----:B------:R-:W1:Y:S01]  /*7480*/  S2R R7, SR_TID.X ;  /* 0x0000000000077919 */ /* 0x000e620000002100 */
[----:B------:R-:W-:-:S02]  /*7490*/  @P6 LEA R39, R39, UR5, 0x2 ;  /* 0x0000000527276c11 */ /* 0x000fc4000f8e10ff */
[----:B------:R-:W-:Y:S01]  /*74a0*/  @P0 LEA R27, R27, UR5, 0x2 ;  /* 0x000000051b1b0c11 */ /* 0x000fe2000f8e10ff */
[----:B------:R-:W-:Y:S01]  /*74b0*/  @P5 STS [R43], R40 ;  /* 0x000000282b005388 */ /* 0x000fe20000000800 */
[----:B------:R-:W-:Y:S02]  /*74c0*/  ISETP.NE.AND P5, PT, R8, RZ, PT ;  /* 0x000000ff0800720c */ /* 0x000fe40003fa5270 */
[----:B------:R-:W-:Y:S01]  /*74d0*/  @P1 LEA R28, R28, UR5, 0x2 ;  /* 0x000000051c1c1c11 */ /* 0x000fe2000f8e10ff */
[----:B------:R-:W-:Y:S01]  /*74e0*/  @P6 STS [R39], R42 ;  /* 0x0000002a27006388 */ /* 0x000fe20000000800 */
[----:B------:R-:W-:Y:S02]  /*74f0*/  ISETP.NE.AND P6, PT, R9, RZ, PT ;  /* 0x000000ff0900720c */ /* 0x000fe40003fc5270 */
[----:B------:R-:W-:Y:S01]  /*7500*/  @P2 LEA R29, R29, UR5, 0x2 ;  /* 0x000000051d1d2c11 */ /* 0x000fe2000f8e10ff */
[----:B------:R-:W-:Y:S01]  /*7510*/  @P0 STS [R27], R52 ;  /* 0x000000341b000388 */ /* 0x000fe20000000800 */
[----:B------:R-:W-:-:S02]  /*7520*/  ISETP.NE.AND P0, PT, R10, RZ, PT ;  /* 0x000000ff0a00720c */ /* 0x000fc40003f05270 */
[----:B------:R-:W-:Y:S02]  /*7530*/  @P3 LEA R30, R30, UR5, 0x2 ;  /* 0x000000051e1e3c11 */ /* 0x000fe4000f8e10ff */
[----:B------:R-:W-:Y:S02]  /*7540*/  @P4 LEA R31, R31, UR5, 0x2 ;  /* 0x000000051f1f4c11 */ /* 0x000fe4000f8e10ff */
[----:B------:R-:W-:-:S03]  /*7550*/  @P5 LEA R32, R32, UR5, 0x2 ;  /* 0x0000000520205c11 */ /* 0x000fc6000f8e10ff */
[----:B------:R-:W-:Y:S01]  /*7560*/  @P6 LEA R33, R33, UR5, 0x2 ;  /* 0x0000000521216c11 */ /* 0x000fe2000f8e10ff */
[----:B--2---:R2:W-:Y:S01]  /*7570*/  @P1 STS [R28], R3 ;  /* 0x000000031c001388 */ /* 0x0045e20000000800 */
[----:B------:R-:W-:-:S03]  /*7580*/  ISETP.NE.AND P1, PT, R11, RZ, PT ;  /* 0x000000ff0b00720c */ /* 0x000fc60003f25270 */
[----:B-----5:R0:W-:Y:S01]  /*7590*/  @P2 STS [R29], R41 ;  /* 0x000000291d002388 */ /* 0x0201e20000000800 */
[----:B------:R-:W-:-:S03]  /*75a0*/  ISETP.NE.AND P2, PT, R24, RZ, PT ;  /* 0x000000ff1800720c */ /* 0x000fc60003f45270 */
[----:B----4-:R4:W-:Y:S01]  /*75b0*/  @P3 STS [R30], R45 ;  /* 0x0000002d1e003388 */ /* 0x0109e20000000800 */
[----:B------:R-:W-:Y:S02]  /*75c0*/  ISETP.NE.AND P3, PT, R25, RZ, PT ;  /* 0x000000ff1900720c */ /* 0x000fe40003f65270 */
[----:B--2---:R-:W-:Y:S01]  /*75d0*/  @P0 LEA R3, R34, UR5, 0x2 ;  /* 0x0000000522030c11 */ /* 0x004fe2000f8e10ff */
[----:B---3--:R4:W-:Y:S02]  /*75e0*/  @P4 STS [R31], R49 ;  /* 0x000000311f004388 */ /* 0x0089e40000000800 */
[----:B------:R-:W-:Y:S02]  /*75f0*/  @P1 LEA R35, R35, UR5, 0x2 ;  /* 0x0000000523231c11 */ /* 0x000fe4000f8e10ff */
[----:B------:R4:W-:Y:S02]  /*7600*/  @P5 STS [R32], R53 ;  /* 0x0000003520005388 */ /* 0x0009e40000000800 */
[----:B------:R-:W-:-:S02]  /*7610*/  @P2 LEA R5, R36, UR5, 0x2 ;  /* 0x0000000524052c11 */ /* 0x000fc4000f8e10ff */
[----:B------:R4:W-:Y:S02]  /*7620*/  @P6 STS [R33], R50 ;  /* 0x0000003221006388 */ /* 0x0009e40000000800 */
[----:B------:R-:W-:Y:S02]  /*7630*/  @P3 LEA R37, R37, UR5, 0x2 ;  /* 0x0000000525253c11 */ /* 0x000fe4000f8e10ff */
[----:B------:R4:W-:Y:S01]  /*7640*/  @P0 STS [R3], R46 ;  /* 0x0000002e03000388 */ /* 0x0009e20000000800 */
[----:B-1----:R-:W-:-:S03]  /*7650*/  ISETP.GE.U32.AND P0, PT, R7, R26, PT ;  /* 0x0000001a0700720c */ /* 0x002fc60003f06070 */
[----:B------:R4:W-:Y:S04]  /*7660*/  @P1 STS [R35], R38 ;  /* 0x0000002623001388 */ /* 0x0009e80000000800 */
[----:B------:R4:W-:Y:S04]  /*7670*/  @P2 STS [R5], R0 ;  /* 0x0000000005002388 */ /* 0x0009e80000000800 */
[----:B------:R4:W-:Y:S01]  /*7680*/  @P3 STS [R37], R2 ;  /* 0x0000000225003388 */ /* 0x0009e20000000800 */
[----:B------:R-:W-:Y:S06]  /*7690*/  BAR.SYNC.DEFER_BLOCKING 0x0 ;  /* 0x0000000000007b1d */ /* 0x000fec0000010000 */
[----:B0-----:R-:W-:Y:S05]  /*76a0*/  @P0 BRA `(.L_x_157) ;  /* 0x0000000400840947 */ /* 0x001fea0003800000 */
[----:B------:R-:W-:Y:S01]  /*76b0*/  IADD3 R13, PT, PT, R15, R13, R14 ;  /* 0x0000000d0f0d7210 */ /* 0x000fe20007ffe00e */
[----:B----4-:R-:W-:Y:S01]  /*76c0*/  IMAD.MOV.U32 R5, RZ, RZ, R7 ;  /* 0x000000ffff057224 */ /* 0x010fe200078e0007 */
[----:B------:R-:W-:Y:S02]  /*76d0*/  BSSY.RECONVERGENT B2, `(.L_x_159) ;  /* 0x0000025000027945 */ /* 0x000fe40003800200 */
[----:B------:R-:W-:-:S04]  /*76e0*/  IADD3 R13, PT, PT, R17, R13, R16 ;  /* 0x0000000d110d7210 */ /* 0x000fc80007ffe010 */
[----:B------:R-:W-:-:S04]  /*76f0*/  IADD3 R13, PT, PT, R19, R13, R18 ;  /* 0x0000000d130d7210 */ /* 0x000fc80007ffe012 */
[----:B------:R-:W-:-:S04]  /*7700*/  IADD3 R13, PT, PT, R21, R13, R20 ;  /* 0x0000000d150d7210 */ /* 0x000fc80007ffe014 */
[----:B------:R-:W-:-:S04]  /*7710*/  IADD3 R13, PT, PT, R23, R13, R22 ;  /* 0x0000000d170d7210 */ /* 0x000fc80007ffe016 */
[----:B------:R-:W-:-:S04]  /*7720*/  IADD3 R12, PT, PT, R13, UR10, R12 ;  /* 0x0000000a0d0c7c10 */ /* 0x000fc8000fffe00c */
[----:B------:R-:W-:-:S05]  /*7730*/  IADD3 R12, PT, PT, R12, -0x1681, -R5 ;  /* 0xffffe97f0c0c7810 */ /* 0x000fca0007ffe805 */
[----:B------:R-:W-:-:S05]  /*7740*/  IMAD.HI.U32 R0, R12, -0x55555555, RZ ;  /* 0xaaaaaaab0c007827 */ /* 0x000fca00078e00ff */
[----:B------:R-:W-:-:S04]  /*7750*/  SHF.R.U32.HI R0, RZ, 0x8, R0 ;  /* 0x00000008ff007819 */ /* 0x000fc80000011600 */
[----:B------:R-:W-:-:S04]  /*7760*/  LOP3.LUT R2, R0, 0x3, RZ, 0xc0, !PT ;  /* 0x0000000300027812 */ /* 0x000fc800078ec0ff */
[----:B------:R-:W-:-:S13]  /*7770*/  ISETP.NE.AND P0, PT, R2, 0x3, PT ;  /* 0x000000030200780c */ /* 0x000fda0003f05270 */
[----:B------:R-:W-:Y:S05]  /*7780*/  @!P0 BRA `(.L_x_160) ;  /* 0x0000000000648947 */ /* 0x000fea0003800000 */
[----:B------:R-:W-:Y:S01]  /*7790*/  VIADD R0, R0, 0x1 ;  /* 0x0000000100007836 */ /* 0x000fe20000000000 */
[----:B------:R-:W-:Y:S01]  /*77a0*/  BSSY.RECONVERGENT B3, `(.L_x_160) ;  /* 0x0000017000037945 */ /* 0x000fe20003800200 */
[----:B------:R-:W-:Y:S01]  /*77b0*/  ISETP.NE.AND P2, PT, RZ, UR7, PT ;  /* 0x00000007ff007c0c */ /* 0x000fe2000bf45270 */
[----:B------:R-:W-:Y:S01]  /*77c0*/  IMAD.MOV.U32 R9, RZ, RZ, R5 ;  /* 0x000000ffff097224 */ /* 0x000fe200078e0005 */
[----:B------:R-:W-:Y:S01]  /*77d0*/  LEA R6, R5, UR5, 0x2 ;  /* 0x0000000505067c11 */ /* 0x000fe2000f8e10ff */
[----:B------:R-:W-:Y:S01]  /*77e0*/  IMAD.MOV.U32 R11, RZ, RZ, RZ ;  /* 0x000000ffff0b7224 */ /* 0x000fe200078e00ff */
[----:B------:R-:W-:-:S05]  /*77f0*/  LOP3.LUT R0, R0, 0x3, RZ, 0xc0, !PT ;  /* 0x0000000300007812 */ /* 0x000fca00078ec0ff */
[----:B------:R-:W-:-:S07]  /*7800*/  IMAD.MOV R0, RZ, RZ, -R0 ;  /* 0x000000ffff007224 */ /* 0x000fce00078e0a00 */
.L_x_161:
[----:B0-----:R-:W0:Y:S01]  /*7810*/  @!P2 LDC.64 R4, c[0x0][0x3d0] ;  /* 0x0000f400ff04ab82 */ /* 0x001e220000000a00 */
[----:B------:R-:W-:Y:S01]  /*7820*/  CS2R R2, SRZ ;  /* 0x0000000000027805 */ /* 0x000fe2000001ff00 */
[----:B------:R1:W2:Y:S05]  /*7830*/  LDS R7, [R6] ;  /* 0x0000000006077984 */ /* 0x0002aa0000000800 */
[----:B0-----:R0:W3:Y:S01]  /*7840*/  @!P2 LDG.E.64 R2, desc[UR8][R4.64] ;  /* 0x000000080402a981 */ /* 0x0010e2000c1e1b00 */
[----:B------:R-:W-:Y:S02]  /*7850*/  VIADD R0, R0, 0x1 ;  /* 0x0000000100007836 */ /* 0x000fe40000000000 */
[----:B-1----:R-:W-:Y:S01]  /*7860*/  VIADD R6, R6, 0x600 ;  /* 0x0000060006067836 */ /* 0x002fe20000000000 */
[----:B0-----:R-:W-:-:S02]  /*7870*/  IADD3 R5, P1, PT, R9, 0x180, RZ ;  /* 0x0000018009057810 */ /* 0x001fc40007f3e0ff */
[----:B---3--:R-:W-:-:S03]  /*7880*/  IADD3 R8, P0, PT, R9, R2, RZ ;  /* 0x0000000209087210 */ /* 0x008fc60007f1e0ff */
[----:B------:R-:W-:Y:S02]  /*7890*/  IMAD.MOV.U32 R9, RZ, RZ, R5 ;  /* 0x000000ffff097224 */ /* 0x000fe400078e0005 */
        /* <DEDUP_REMOVED lines=8> */
.L_x_160:
[----:B------:R-:W-:Y:S05]  /*7920*/  BSYNC.RECONVERGENT B2 ;  /* 0x0000000000027941 */ /* 0x000fea0003800200 */
.L_x_159:
[----:B------:R-:W-:-:S13]  /*7930*/  ISETP.GE.U32.AND P0, PT, R12, 0x480, PT ;  /* 0x000004800c00780c */ /* 0x000fda0003f06070 */
[----:B------:R-:W-:Y:S05]  /*7940*/  @!P0 BRA `(.L_x_157) ;  /* 0x0000000000dc8947 */ /* 0x000fea0003800000 */
[----:B------:R-:W1:Y:S01]  /*7950*/  S2UR UR6, SR_CgaCtaId ;  /* 0x00000000000679c3 */ /* 0x000e620000008800 */
[----:B------:R-:W-:Y:S01]  /*7960*/  UMOV UR4, 0x400 ;  /* 0x0000040000047882 */ /* 0x000fe20000000000 */
[----:B------:R-:W-:Y:S02]  /*7970*/  UISETP.NE.AND UP0, UPT, UR7, URZ, UPT ;  /* 0x000000ff0700728c */ /* 0x000fe4000bf05270 */
[----:B------:R-:W-:Y:S01]  /*7980*/  ISETP.NE.AND P0, PT, RZ, UR7, PT ;  /* 0x00000007ff007c0c */ /* 0x000fe2000bf05270 */
[----:B------:R-:W-:Y:S02]  /*7990*/  IMAD.MOV.U32 R21, RZ, RZ, RZ ;  /* 0x000000ffff157224 */ /* 0x000fe400078e00ff */
[----:B------:R-:W-:Y:S01]  /*79a0*/  IMAD.MOV.U32 R23, RZ, RZ, RZ ;  /* 0x000000ffff177224 */ /* 0x000fe200078e00ff */
[----:B0-----:R-:W0:Y:S01]  /*79b0*/  LDC.64 R2, c[0x0][0x390] ;  /* 0x0000e400ff027b82 */ /* 0x001e220000000a00 */
[----:B------:R-:W-:Y:S01]  /*79c0*/  PLOP3.LUT P1, PT, PT, PT, UP0, 0x80, 0x8 ;  /* 0x000000000008781c */ /* 0x000fe20003f2f008 */
[----:B-1----:R-:W-:-:S06]  /*79d0*/  ULEA UR4, UR6, UR4, 0x18 ;  /* 0x0000000406047291 */ /* 0x002fcc000f8ec0ff */
[C---:B------:R-:W-:Y:S01]  /*79e0*/  LEA R0, R5.reuse, UR4, 0x2 ;  /* 0x0000000405007c11 */ /* 0x040fe2000f8e10ff */
[----:B0-----:R-:W-:-:S04]  /*79f0*/  IMAD.WIDE.U32 R2, R5, 0x4, R2 ;  /* 0x0000000405027825 */ /* 0x001fc800078e0002 */
[----:B------:R-:W-:-:S07]  /*7a00*/  VIADD R0, R0, 0xc00 ;  /* 0x00000c0000007836 */ /* 0x000fce0000000000 */
.L_x_162:
[----:B-1----:R-:W0:Y:S01]  /*7a10*/  @!P1 LDC.64 R10, c[0x0][0x3d0] ;  /* 0x0000f400ff0a9b82 */ /* 0x002e220000000a00 */
[----:B------:R-:W-:Y:S01]  /*7a20*/  CS2R R6, SRZ ;  /* 0x0000000000067805 */ /* 0x000fe2000001ff00 */
[----:B------:R-:W1:Y:S04]  /*7a30*/  LDS R17, [R0+-0xc00] ;  /* 0xfff4000000117984 */ /* 0x000e680000000800 */
[----:B------:R-:W2:Y:S04]  /*7a40*/  LDS R19, [R0+-0x600] ;  /* 0xfffa000000137984 */ /* 0x000ea80000000800 */
[----:B0-----:R-:W3:Y:S01]  /*7a50*/  @!P1 LDG.E.64 R6, desc[UR8][R10.64] ;  /* 0x000000080a069981 */ /* 0x001ee2000c1e1b00 */
[----:B------:R-:W-:-:S13]  /*7a60*/  PLOP3.LUT P1, PT, P0, PT, PT, 0x80, 0x8 ;  /* 0x000000000008781c */ /* 0x000fda000072f070 */
        /* <DEDUP_REMOVED lines=37> */
.L_x_157:
[----:B------:R-:W-:Y:S05]  /*7cc0*/  BSYNC.RECONVERGENT B0 ;  /* 0x0000000000007941 */ /* 0x000fea0003800200 */
.L_x_113:
[----:B------:R-:W-:Y:S05]  /*7cd0*/  BRA `(.L_x_163) ;  /* 0x0000003000fc7947 */ /* 0x000fea0003800000 */
.L_x_112:
[----:B------:R-:W0:Y:S01]  /*7ce0*/  S2R R36, SR_TID.X ;  /* 0x0000000000247919 */ /* 0x000e220000002100 */
[----:B------:R-:W1:Y:S01]  /*7cf0*/  LDC.64 R2, c[0x0][0x3c8] ;  /* 0x0000f200ff027b82 */ /* 0x000e620000000a00 */
[----:B------:R-:W2:Y:S01]  /*7d00*/  LDCU.U8 UR7, c[0x0][0x3b8] ;  /* 0x00007700ff0777ac */ /* 0x000ea20008000000 */
[----:B------:R-:W3:Y:S01]  /*7d10*/  LDCU.64 UR12, c[0x0][0x380] ;  /* 0x00007000ff0c77ac */ /* 0x000ee20008000a00 */
[----:B--2---:R-:W-:Y:S01]  /*7d20*/  ISETP.NE.AND P1, PT, RZ, UR7, PT ;  /* 0x00000007ff007c0c */ /* 0x004fe2000bf25270 */
[----:B------:R-:W-:-:S03]  /*7d30*/  USHF.R.S32.HI UR7, URZ, 0x1f, UR6 ;  /* 0x0000001fff077899 */ /* 0x000fc60008011406 */
        /* <DEDUP_REMOVED lines=14> */
[----:B------:R-:W-:-:S02]  /*7e20*/  IADD3.X R3, PT, PT, RZ, UR7, R3, P2, P3 ;  /* 0x00000007ff037c10 */ /* 0x000fc400097e6403 */
[----:B---3--:R-:W-:Y:S02]  /*7e30*/  LEA R2, P2, R18, UR12, 0x2 ;  /* 0x0000000c12027c11 */ /* 0x008fe4000f8410ff */
[----:B------:R-:W-:Y:S01]  /*7e40*/  ISETP.GE.AND P6, PT, R20, UR5, PT ;  /* 0x0000000514007c0c */ /* 0x000fe2000bfc6270 */
[C---:B------:R-:W-:Y:S01]  /*7e50*/  VIADD R20, R19.reuse, 0x80 ;  /* 0x0000008013147836 */ /* 0x040fe20000000000 */
[----:B------:R-:W-:Y:S01]  /*7e60*/  LEA.HI.X R3, R18, UR13, R3, 0x2, P2 ;  /* 0x0000000d12037c11 */ /* 0x000fe200090f1403 */
[----:B------:R-:W-:Y:S01]  /*7e70*/  VIADD R18, R19, 0xe0 ;  /* 0x000000e013127836 */ /* 0x000fe20000000000 */
[----:B------:R-:W-:Y:S02]  /*7e80*/  ISETP.GE.AND P3, PT, R21, UR5, PT ;  /* 0x0000000515007c0c */ /* 0x000fe4000bf66270 */
[----:B------:R-:W-:Y:S01]  /*7e90*/  ISETP.GE.AND P5, PT, R20, UR5, PT ;  /* 0x0000000514007c0c */ /* 0x000fe2000bfa6270 */
[----:B------:R-:W2:Y:S01]  /*7ea0*/  @!P1 LDG.E R0, desc[UR8][R2.64] ;  /* 0x0000000802009981 */ /* 0x000ea2000c1e1900 */
[----:B------:R-:W-:Y:S01]  /*7eb0*/  ISETP.GE.AND P1, PT, R18, UR5, PT ;  /* 0x0000000512007c0c */ /* 0x000fe2000bf26270 */
[C---:B------:R-:W-:Y:S01]  /*7ec0*/  VIADD R20, R19.reuse, 0x100 ;  /* 0x0000010013147836 */ /* 0x040fe20000000000 */
[----:B------:R-:W-:Y:S01]  /*7ed0*/  ISETP.GE.AND P2, PT, R22, UR5, PT ;  /* 0x0000000516007c0c */ /* 0x000fe2000bf46270 */
[----:B------:R-:W-:Y:S01]  /*7ee0*/  VIADD R18, R19, 0x120 ;  /* 0x0000012013127836 */ /* 0x000fe20000000000 */
[----:B------:R-:W3:Y:S02]  /*7ef0*/  @!P0 LDG.E R4, desc[UR8][R2.64+0x80] ;  /* 0x0000800802048981 */ /* 0x000ee4000c1e1900 */
[----:B------:R-:W-:-:S02]  /*7f00*/  ISETP.GE.AND P0, PT, R20, UR5, PT ;  /* 0x0000000514007c0c */ /* 0x000fc4000bf06270 */
[----:B------:R-:W4:Y:S01]  /*7f10*/  @!P4 LDG.E R5, desc[UR8][R2.64+0x100] ;  /* 0x000100080205c981 */ /* 0x000f22000c1e1900 */
[----:B------:R-:W-:Y:S01]  /*7f20*/  ISETP.GE.AND P4, PT, R18, UR5, PT ;  /* 0x0000000512007c0c */ /* 0x000fe2000bf86270 */
[C---:B------:R-:W-:Y:S02]  /*7f30*/  VIADD R20, R19.reuse, 0x140 ;  /* 0x0000014013147836 */ /* 0x040fe40000000000 */
[C---:B------:R-:W-:Y:S01]  /*7f40*/  VIADD R18, R19.reuse, 0x160 ;  /* 0x0000016013127836 */ /* 0x040fe20000000000 */
[----:B------:R-:W5:Y:S02]  /*7f50*/  @!P6 LDG.E R6, desc[UR8][R2.64+0x180] ;  /* 0x000180080206e981 */ /* 0x000f64000c1e1900 */
[----:B------:R-:W-:Y:S02]  /*7f60*/  ISETP.GE.AND P6, PT, R20, UR5, PT ;  /* 0x0000000514007c0c */ /* 0x000fe4000bfc6270 */
[----:B------:R-:W5:Y:S01]  /*7f70*/  @!P5 LDG.E R7, desc[UR8][R2.64+0x200] ;  /* 0x000200080207d981 */ /* 0x000f62000c1e1900 */
[----:B------:R-:W-:Y:S01]  /*7f80*/  ISETP.GE.AND P5, PT, R18, UR5, PT ;  /* 0x0000000512007c0c */ /* 0x000fe2000bfa6270 */
[----:B------:R-:W-:-:S02]  /*7f90*/  VIADD R20, R19, 0x180 ;  /* 0x0000018013147836 */ /* 0x000fc40000000000 */
[C---:B------:R-:W-:Y:S01]  /*7fa0*/  VIADD R18, R19.reuse, 0x1a0 ;  /* 0x000001a013127836 */ /* 0x040fe20000000000 */
[----:B------:R-:W5:Y:S01]  /*7fb0*/  @!P3 LDG.E R8, desc[UR8][R2.64+0x280] ;  /* 0x000280080208b981 */ /* 0x000f62000c1e1900 */
[----:B------:R-:W-:Y:S01]  /*7fc0*/  VIADD R19, R19, 0x1c0 ;  /* 0x000001c013137836 */ /* 0x000fe20000000000 */
[----:B------:R-:W-:Y:S02]  /*7fd0*/  ISETP.GE.AND P3, PT, R20, UR5, PT ;  /* 0x0000000514007c0c */ /* 0x000fe4000bf66270 */
        /* <DEDUP_REMOVED lines=11> */
[----:B------:R-:W1:Y:S01]  /*8090*/  S2R R25, SR_LANEID ;  /* 0x0000000000197919 */ /* 0x000e620000000000 */
[----:B------:R-:W0:Y:S01]  /*80a0*/  S2UR UR7, SR_CgaCtaId ;  /* 0x00000000000779c3 */ /* 0x000e220000008800 */
[----:B------:R-:W-:Y:S01]  /*80b0*/  SHF.R.U32.HI R26, RZ, 0x5, R36 ;  /* 0x00000005ff1a7819 */ /* 0x000fe20000011624 */
[----:B------:R-:W-:-:S02]  /*80c0*/  UMOV UR6, 0x400 ;  /* 0x0000040000067882 */ /* 0x000fc40000000000 */
[----:B0-----:R-:W-:Y:S02]  /*80d0*/  ULEA UR6, UR7, UR6, 0x18 ;  /* 0x0000000607067291 */ /* 0x001fe4000f8ec0ff */
[----:B-1----:R-:W-:-:S05]  /*80e0*/  IMAD R18, R26, 0x1e0, R25 ;  /* 0x000001e01a127824 */ /* 0x002fca00078e0219 */
[----:B------:R-:W-:Y:S01]  /*80f0*/  LEA R18, R18, UR6, 0x2 ;  /* 0x0000000612127c11 */ /* 0x000fe2000f8e10ff */
[----:B------:R-:W-:-:S04]  /*8100*/  IMAD R2, R36, 0xf, RZ ;  /* 0x0000000f24027824 */ /* 0x000fc800078e02ff */
[----:B------:R-:W-:-:S05]  /*8110*/  VIADD R3, R2, 0x1 ;  /* 0x0000000102037836 */ /* 0x000fca0000000000 */
[----:B------:R-:W-:Y:S01]  /*8120*/  ISETP.GE.AND P4, PT, R3, UR5, PT ;  /* 0x0000000503007c0c */ /* 0x000fe2000bf86270 */
[C---:B------:R-:W-:Y:S01]  /*8130*/  VIADD R3, R2.reuse, 0x3 ;  /* 0x0000000302037836 */ /* 0x040fe20000000000 */
[----:B------:R-:W-:-:S04]  /*8140*/  ISETP.GE.AND P3, PT, R2, UR5, PT ;  /* 0x0000000502007c0c */ /* 0x000fc8000bf66270 */
[----:B------:R-:W-:Y:S01]  /*8150*/  ISETP.GE.AND P6, PT, R3, UR5, PT ;  /* 0x0000000503007c0c */ /* 0x000fe2000bfc6270 */
[----:B------:R-:W-:Y:S01]  /*8160*/  VIADD R3, R2, 0x7 ;  /* 0x0000000702037836 */ /* 0x000fe20000000000 */
[----:B--2---:R0:W-:Y:S04]  /*8170*/  STS [R18], R0 ;  /* 0x0000000012007388 */ /* 0x0041e80000000800 */
[----:B---3--:R1:W-:Y:S01]  /*8180*/  STS [R18+0x80], R4 ;  /* 0x0000800412007388 */ /* 0x0083e20000000800 */
[----:B0-----:R-:W-:-:S03]  /*8190*/  IMAD R0, R25, 0x38, R18 ;  /* 0x0000003819007824 */ /* 0x001fc600078e0212 */
        /* <DEDUP_REMOVED lines=14> */
[----:B------:R-:W0:Y:S04]  /*8280*/  LDS R43, [R0+0x10] ;  /* 0x00001000002b7984 */ /* 0x000e280000000800 */
[----:B------:R-:W2:Y:S04]  /*8290*/  LDS R39, [R0] ;  /* 0x0000000000277984 */ /* 0x000ea80000000800 */
[----:B------:R-:W3:Y:S04]  /*82a0*/  LDS R38, [R0+0x4] ;  /* 0x0000040000267984 */ /* 0x000ee80000000800 */
[----:B------:R-:W4:Y:S04]  /*82b0*/  LDS R37, [R0+0x8] ;  /* 0x0000080000257984 */ /* 0x000f280000000800 */
[----:B------:R-:W5:Y:S04]  /*82c0*/  LDS R48, [R0+0x18] ;  /* 0x0000180000307984 */ /* 0x000f680000000800 */
[----:B------:R-:W5:Y:S04]  /*82d0*/  LDS R35, [R0+0xc] ;  /* 0x00000c0000237984 */ /* 0x000f680000000800 */
[----:B------:R-:W5:Y:S04]  /*82e0*/  LDS R47, [R0+0x14] ;  /* 0x00001400002f7984 */ /* 0x000f680000000800 */
[----:B------:R-:W5:Y:S04]  /*82f0*/  LDS R46, [R0+0x1c] ;  /* 0x00001c00002e7984 */ /* 0x000f680000000800 */
[----:B------:R-:W5:Y:S04]  /*8300*/  LDS R45, [R0+0x20] ;  /* 0x00002000002d7984 */ /* 0x000f680000000800 */
[----:B------:R-:W5:Y:S04]  /*8310*/  LDS R42, [R0+0x24] ;  /* 0x00002400002a7984 */ /* 0x000f680000000800 */
[----:B------:R-:W5:Y:S04]  /*8320*/  LDS R41, [R0+0x28] ;  /* 0x0000280000297984 */ /* 0x000f680000000800 */
[----:B------:R-:W5:Y:S04]  /*8330*/  LDS R34, [R0+0x2c] ;  /* 0x00002c0000227984 */ /* 0x000f680000000800 */
[----:B------:R-:W5:Y:S01]  /*8340*/  LDS R33, [R0+0x30] ;  /* 0x0000300000217984 */ /* 0x000f620000000800 */
[----:B-1----:R-:W-:-:S03]  /*8350*/  VIADD R4, R2, 0x2 ;  /* 0x0000000202047836 */ /* 0x002fc60000000000 */
[----:B------:R-:W1:Y:S04]  /*8360*/  LDS R32, [R0+0x34] ;  /* 0x0000340000207984 */ /* 0x000e680000000800 */
[----:B------:R2:W1:Y:S01]  /*8370*/  LDS R30, [R0+0x38] ;  /* 0x00003800001e7984 */ /* 0x0004620000000800 */
[----:B------:R-:W-:Y:S01]  /*8380*/  ISETP.GE.AND P5, PT, R4, UR5, PT ;  /* 0x0000000504007c0c */ /* 0x000fe2000bfa6270 */
[C---:B------:R-:W-:Y:S01]  /*8390*/  VIADD R4, R2.reuse, 0x4 ;  /* 0x0000000402047836 */ /* 0x040fe20000000000 */
[----:B0-----:R-:W-:Y:S01]  /*83a0*/  LOP3.LUT R10, R43, 0x1, RZ, 0xc, !PT ;  /* 0x000000012b0a7812 */ /* 0x001fe200078e0cff */
[----:B------:R-:W-:-:S03]  /*83b0*/  VIADD R6, R2, 0x6 ;  /* 0x0000000602067836 */ /* 0x000fc60000000000 */
[----:B------:R-:W-:Y:S01]  /*83c0*/  ISETP.GE.AND P0, PT, R4, UR5, PT ;  /* 0x0000000504007c0c */ /* 0x000fe2000bf06270 */
[----:B--2---:R-:W-:Y:S01]  /*83d0*/  VIADD R0, R2, 0xb ;  /* 0x0000000b02007836 */ /* 0x004fe20000000000 */
[----:B------:R-:W-:Y:S02]  /*83e0*/  LOP3.LUT R31, R39, 0x1, RZ, 0xc, !PT ;  /* 0x00000001271f7812 */ /* 0x000fe400078e0cff */
[----:B---3--:R-:W-:Y:S02]  /*83f0*/  LOP3.LUT R29, R38, 0x1, RZ, 0xc, !PT ;  /* 0x00000001261d7812 */ /* 0x008fe400078e0cff */
[----:B----4-:R-:W-:Y:S02]  /*8400*/  LOP3.LUT R28, R37, 0x1, RZ, 0xc, !PT ;  /* 0x00000001251c7812 */ /* 0x010fe400078e0cff */
[----:B------:R-:W-:Y:S02]  /*8410*/  SEL R10, R10, 0x1, !P0 ;  /* 0x000000010a0a7807 */ /* 0x000fe40004000000 */
[----:B------:R-:W-:Y:S01]  /*8420*/  ISETP.GE.AND P0, PT, R0, UR5, PT ;  /* 0x0000000500007c0c */ /* 0x000fe2000bf06270 */
[----:B------:R-:W-:Y:S01]  /*8430*/  VIADD R0, R2, 0xd ;  /* 0x0000000d02007836 */ /* 0x000fe20000000000 */
[----:B------:R-:W-:Y:S01]  /*8440*/  ISETP.GE.AND P2, PT, R6, UR5, PT ;  /* 0x0000000506007c0c */ /* 0x000fe2000bf46270 */
[----:B------:R-:W-:Y:S01]  /*8450*/  VIADD R5, R2, 0x5 ;  /* 0x0000000502057836 */ /* 0x000fe20000000000 */
[----:B-----5:R-:W-:Y:S01]  /*8460*/  LOP3.LUT R8, R48, 0x1, RZ, 0xc, !PT ;  /* 0x0000000130087812 */ /* 0x020fe200078e0cff */
[----:B------:R-:W-:Y:S01]  /*8470*/  VIADD R4, R2, 0x8 ;  /* 0x0000000802047836 */ /* 0x000fe20000000000 */
[----:B------:R-:W-:-:S02]  /*8480*/  SEL R31, R31, 0x1, !P3 ;  /* 0x000000011f1f7807 */ /* 0x000fc40005800000 */
[----:B------:R-:W-:Y:S02]  /*8490*/  SEL R29, R29, 0x1, !P4 ;  /* 0x000000011d1d7807 */ /* 0x000fe40006000000 */
[----:B------:R-:W-:Y:S02]  /*84a0*/  LOP3.LUT R11, R35, 0x1, RZ, 0xc, !PT ;  /* 0x00000001230b7812 */ /* 0x000fe400078e0cff */
[----:B------:R-:W-:Y:S02]  /*84b0*/  SEL R28, R28, 0x1, !P5 ;  /* 0x000000011c1c7807 */ /* 0x000fe40006800000 */
[----:B------:R-:W-:Y:S01]  /*84c0*/  ISETP.GE.AND P3, PT, R3, UR5, PT ;  /* 0x0000000503007c0c */ /* 0x000fe2000bf66270 */
[----:B------:R-:W-:Y:S01]  /*84d0*/  VIADD R3, R2, 0x9 ;  /* 0x0000000902037836 */ /* 0x000fe20000000000 */
[----:B------:R-:W-:Y:S02]  /*84e0*/  SEL R8, R8, 0x1, !P2 ;  /* 0x0000000108087807 */ /* 0x000fe40005000000 */
[----:B------:R-:W-:-:S02]  /*84f0*/  ISETP.GE.AND P2, PT, R0, UR5, PT ;  /* 0x0000000500007c0c */ /* 0x000fc4000bf46270 */
[----:B------:R-:W-:Y:S02]  /*8500*/  ISETP.GE.AND P1, PT, R5, UR5, PT ;  /* 0x0000000505007c0c */ /* 0x000fe4000bf26270 */
[----:B------:R-:W-:Y:S02]  /*8510*/  SEL R11, R11, 0x1, !P6 ;  /* 0x000000010b0b7807 */ /* 0x000fe40007000000 */
[----:B------:R-:W-:Y:S02]  /*8520*/  LOP3.LUT R9, R47, 0x1, RZ, 0xc, !PT ;  /* 0x000000012f097812 */ /* 0x000fe400078e0cff */
[----:B------:R-:W-:Y:S02]  /*8530*/  IADD3 R0, PT, PT, R28, R29, R31 ;  /* 0x0000001d1c007210 */ /* 0x000fe40007ffe01f */
[----:B------:R-:W-:Y:S01]  /*8540*/  ISETP.GE.AND P4, PT, R4, UR5, PT ;  /* 0x0000000504007c0c */ /* 0x000fe2000bf86270 */
[C---:B------:R-:W-:Y:S01]  /*8550*/  VIADD R4, R2.reuse, 0xa ;  /* 0x0000000a02047836 */ /* 0x040fe20000000000 */
[----:B------:R-:W-:Y:S01]  /*8560*/  ISETP.GE.AND P5, PT, R3, UR5, PT ;  /* 0x0000000503007c0c */ /* 0x000fe2000bfa6270 */
[----:B------:R-:W-:Y:S01]  /*8570*/  VIADD R3, R2, 0xc ;  /* 0x0000000c02037836 */ /* 0x000fe20000000000 */
[----:B------:R-:W-:-:S02]  /*8580*/  SEL R9, R9, 0x1, !P1 ;  /* 0x0000000109097807 */ /* 0x000fc40004800000 */
[----:B------:R-:W-:Y:S02]  /*8590*/  LOP3.LUT R7, R46, 0x1, RZ, 0xc, !PT ;  /* 0x000000012e077812 */ /* 0x000fe400078e0cff */
[----:B------:R-:W-:Y:S02]  /*85a0*/  LOP3.LUT R6, R45, 0x1, RZ, 0xc, !PT ;  /* 0x000000012d067812 */ /* 0x000fe400078e0cff */
[----:B------:R-:W-:Y:S01]  /*85b0*/  IADD3 R0, PT, PT, R10, R11, R0 ;  /* 0x0000000b0a007210 */ /* 0x000fe20007ffe000 */
[----:B------:R-:W-:Y:S01]  /*85c0*/  VIADD R2, R2, 0xe ;  /* 0x0000000e02027836 */ /* 0x000fe20000000000 */
[----:B------:R-:W-:Y:S01]  /*85d0*/  BAR.SYNC.DEFER_BLOCKING 0x0 ;  /* 0x0000000000007b1d */ /* 0x000fe20000010000 */
[----:B------:R-:W-:Y:S02]  /*85e0*/  ISETP.GE.AND P6, PT, R4, UR5, PT ;  /* 0x0000000504007c0c */ /* 0x000fe4000bfc6270 */
[----:B------:R-:W-:Y:S02]  /*85f0*/  SEL R7, R7, 0x1, !P3 ;  /* 0x0000000107077807 */ /* 0x000fe40005800000 */
[----:B------:R-:W-:-:S02]  /*8600*/  LOP3.LUT R5, R42, 0x1, RZ, 0xc, !PT ;  /* 0x000000012a057812 */ /* 0x000fc400078e0cff */
[----:B------:R-:W-:Y:S02]  /*8610*/  LOP3.LUT R4, R41, 0x1, RZ, 0xc, !PT ;  /* 0x0000000129047812 */ /* 0x000fe400078e0cff */
[----:B------:R-:W-:Y:S02]  /*8620*/  SEL R6, R6, 0x1, !P4 ;  /* 0x0000000106067807 */ /* 0x000fe40006000000 */
[----:B------:R-:W-:Y:S02]  /*8630*/  IADD3 R12, PT, PT, R8, R9, R0 ;  /* 0x00000009080c7210 */ /* 0x000fe40007ffe000 */
[----:B------:R-:W-:Y:S02]  /*8640*/  ISETP.GE.AND P1, PT, R3, UR5, PT ;  /* 0x0000000503007c0c */ /* 0x000fe4000bf26270 */
[----:B------:R-:W-:Y:S02]  /*8650*/  ISETP.GE.AND P3, PT, R2, UR5, PT ;  /* 0x0000000502007c0c */ /* 0x000fe4000bf66270 */
[----:B------:R-:W-:-:S02]  /*8660*/  LOP3.LUT R3, R34, 0x1, RZ, 0xc, !PT ;  /* 0x0000000122037812 */ /* 0x000fc400078e0cff */
[----:B------:R-:W-:Y:S02]  /*8670*/  LOP3.LUT R2, R33, 0x1, RZ, 0xc, !PT ;  /* 0x0000000121027812 */ /* 0x000fe400078e0cff */
[----:B------:R-:W-:Y:S02]  /*8680*/  SEL R5, R5, 0x1, !P5 ;  /* 0x0000000105057807 */ /* 0x000fe40006800000 */
[----:B------:R-:W-:Y:S02]  /*8690*/  SEL R4, R4, 0x1, !P6 ;  /* 0x0000000104047807 */ /* 0x000fe40007000000 */
[----:B------:R-:W-:Y:S02]  /*86a0*/  IADD3 R12, PT, PT, R6, R7, R12 ;  /* 0x00000007060c7210 */ /* 0x000fe40007ffe00c */
[----:B-1----:R-:W-:Y:S02]  /*86b0*/  LOP3.LUT R0, R32, 0x1, RZ, 0xc, !PT ;  /* 0x0000000120007812 */ /* 0x002fe400078e0cff */
[----:B------:R-:W-:-:S02]  /*86c0*/  LOP3.LUT R50, R30, 0x1, RZ, 0xc, !PT ;  /* 0x000000011e327812 */ /* 0x000fc400078e0cff */
[----:B------:R-:W-:Y:S02]  /*86d0*/  SEL R3, R3, 0x1, !P0 ;  /* 0x0000000103037807 */ /* 0x000fe40004000000 */
[----:B------:R-:W-:Y:S02]  /*86e0*/  SEL R2, R2, 0x1, !P1 ;  /* 0x0000000102027807 */ /* 0x000fe40004800000 */
[----:B------:R-:W-:Y:S02]  /*86f0*/  IADD3 R12, PT, PT, R4, R5, R12 ;  /* 0x00000005040c7210 */ /* 0x000fe40007ffe00c */
[----:B------:R-:W-:Y:S02]  /*8700*/  SEL R0, R0, 0x1, !P2 ;  /* 0x0000000100007807 */ /* 0x000fe40005000000 */
[----:B------:R-:W-:Y:S02]  /*8710*/  SEL R50, R50, 0x1, !P3 ;  /* 0x0000000132327807 */ /* 0x000fe40005800000 */
[----:B------:R-:W-:-:S04]  /*8720*/  IADD3 R27, PT, PT, R2, R3, R12 ;  /* 0x00000003021b7210 */ /* 0x000fc80007ffe00c */
[----:B------:R-:W-:-:S05]  /*8730*/  IADD3 R27, PT, PT, R50, R0, R27 ;  /* 0x00000000321b7210 */ /* 0x000fca0007ffe01b */
[----:B------:R-:W0:Y:S02]  /*8740*/  SHFL.UP P0, R12, R27, 0x1, RZ ;  /* 0x042000001b0c7989 */ /* 0x000e2400000000ff */
[----:B0-----:R-:W-:-:S05]  /*8750*/  @P0 IMAD.IADD R12, R27, 0x1, R12 ;  /* 0x000000011b0c0824 */ /* 0x001fca00078e020c */
[----:B------:R-:W0:Y:S02]  /*8760*/  SHFL.UP P0, R13, R12, 0x2, RZ ;  /* 0x044000000c0d7989 */ /* 0x000e2400000000ff */
[----:B0-----:R-:W-:-:S05]  /*8770*/  @P0 IMAD.IADD R13, R12, 0x1, R13 ;  /* 0x000000010c0d0824 */ /* 0x001fca00078e020d */
[----:B------:R-:W0:Y:S02]  /*8780*/  SHFL.UP P0, R20, R13, 0x4, RZ ;  /* 0x048000000d147989 */ /* 0x000e2400000000ff */
[----:B0-----:R-:W-:-:S05]  /*8790*/  @P0 IMAD.IADD R20, R13, 0x1, R20 ;  /* 0x000000010d140824 */ /* 0x001fca00078e0214 */
[----:B------:R-:W0:Y:S01]  /*87a0*/  SHFL.UP P0, R21, R20, 0x8, RZ ;  /* 0x0500000014157989 */ /* 0x000e2200000000ff */
[----:B------:R-:W-:Y:S01]  /*87b0*/  ISETP.NE.AND P1, PT, R25, 0x1f, PT ;  /* 0x0000001f1900780c */ /* 0x000fe20003f25270 */
[----:B0-----:R-:W-:-:S05]  /*87c0*/  @P0 IMAD.IADD R21, R20, 0x1, R21 ;  /* 0x0000000114150824 */ /* 0x001fca00078e0215 */
[----:B------:R-:W0:Y:S07]  /*87d0*/  SHFL.UP P0, R40, R21, 0x10, RZ ;  /* 0x0600000015287989 */ /* 0x000e2e00000000ff */
[----:B------:R-:W-:Y:S01]  /*87e0*/  @!P1 LEA R49, R26, UR6, 0x2 ;  /* 0x000000061a319c11 */ /* 0x000fe2000f8e10ff */
[----:B0-----:R-:W-:-:S05]  /*87f0*/  @P0 IMAD.IADD R40, R21, 0x1, R40 ;  /* 0x0000000115280824 */ /* 0x001fca00078e0228 */
[----:B------:R-:W-:Y:S01]  /*8800*/  @!P1 STS [R49], R40 ;  /* 0x0000002831009388 */ /* 0x000fe20000000800 */
[----:B------:R-:W-:Y:S06]  /*8810*/  BAR.SYNC.DEFER_BLOCKING 0x0 ;  /* 0x0000000000007b1d */ /* 0x000fec0000010000 */
[----:B------:R-:W0:Y:S04]  /*8820*/  LDS.128 R12, [UR6] ;  /* 0x00000006ff0c7984 */ /* 0x000e280008000c00 */
[----:B------:R-:W1:Y:S04]  /*8830*/  LDS.128 R16, [UR6+0x10] ;  /* 0x00001006ff107984 */ /* 0x000e680008000c00 */
[----:B------:R-:W2:Y:S01]  /*8840*/  LDS.128 R20, [UR6+0x20] ;  /* 0x00002006ff147984 */ /* 0x000ea20008000c00 */
[----:B------:R-:W-:Y:S01]  /*8850*/  ISETP.NE.AND P0, PT, R26, 0x2, PT ;  /* 0x000000021a00780c */ /* 0x000fe20003f05270 */
[----:B0-----:R-:W-:-:S04]  /*8860*/  IMAD.IADD R13, R12, 0x1, R13 ;  /* 0x000000010c0d7824 */ /* 0x001fc800078e020d */
[----:B------:R-:W-:Y:S01]  /*8870*/  IMAD.IADD R14, R14, 0x1, R13 ;  /* 0x000000010e0e7824 */ /* 0x000fe200078e020d */
[----:B------:R-:W-:Y:S02]  /*8880*/  SEL R12, R13, R12, !P0 ;  /* 0x0000000c0d0c7207 */ /* 0x000fe40004000000 */
[----:B------:R-:W-:Y:S01]  /*8890*/  ISETP.NE.AND P0, PT, R26, 0x3, PT ;  /* 0x000000031a00780c */ /* 0x000fe20003f05270 */
[----:B------:R-:W-:-:S03]  /*88a0*/  IMAD.IADD R15, R15, 0x1, R14 ;  /* 0x000000010f0f7824 */ /* 0x000fc600078e020e */
[----:B------:R-:W-:Y:S02]  /*88b0*/  SEL R12, R14, R12, !P0 ;  /* 0x0000000c0e0c7207 */ /* 0x000fe40004000000 */
[----:B------:R-:W-:Y:S01]  /*88c0*/  ISETP.NE.AND P0, PT, R26, 0x4, PT ;  /* 0x000000041a00780c */ /* 0x000fe20003f05270 */
[----:B-1----:R-:W-:-:S03]  /*88d0*/  IMAD.IADD R16, R15, 0x1, R16 ;  /* 0x000000010f107824 */ /* 0x002fc600078e0210 */
[----:B------:R-:W-:Y:S02]  /*88e0*/  SEL R12, R15, R12, !P0 ;  /* 0x0000000c0f0c7207 */ /* 0x000fe40004000000 */
[----:B------:R-:W-:Y:S01]  /*88f0*/  ISETP.NE.AND P0, PT, R26, 0x5, PT ;  /* 0x000000051a00780c */ /* 0x000fe20003f05270 */
[----:B------:R-:W-:-:S03]  /*8900*/  IMAD.IADD R17, R17, 0x1, R16 ;  /* 0x0000000111117824 */ /* 0x000fc600078e0210 */
[----:B------:R-:W-:Y:S02]  /*8910*/  SEL R12, R16, R12, !P0 ;  /* 0x0000000c100c7207 */ /* 0x000fe40004000000 */
[----:B------:R-:W-:Y:S01]  /*8920*/  ISETP.NE.AND P0, PT, R26, 0x6, PT ;  /* 0x000000061a00780c */ /* 0x000fe20003f05270 */
[----:B------:R-:W-:-:S03]  /*8930*/  IMAD.IADD R18, R18, 0x1, R17 ;  /* 0x0000000112127824 */ /* 0x000fc600078e0211 */
[----:B------:R-:W-:Y:S02]  /*8940*/  SEL R12, R17, R12, !P0 ;  /* 0x0000000c110c7207 */ /* 0x000fe40004000000 */
[----:B------:R-:W-:Y:S01]  /*8950*/  ISETP.NE.AND P0, PT, R26, 0x7, PT ;  /* 0x000000071a00780c */ /* 0x000fe20003f05270 */
[----:B------:R-:W-:-:S03]  /*8960*/  IMAD.IADD R19, R19, 0x1, R18 ;  /* 0x0000000113137824 */ /* 0x000fc600078e0212 */
[----:B------:R-:W-:Y:S02]  /*8970*/  SEL R12, R18, R12, !P0 ;  /* 0x0000000c120c7207 */ /* 0x000fe40004000000 */
[C---:B------:R-:W-:Y:S01]  /*8980*/  ISETP.NE.AND P0, PT, R26.reuse, 0x8, PT ;  /* 0x000000081a00780c */ /* 0x040fe20003f05270 */
[C---:B--2---:R-:W-:Y:S01]  /*8990*/  IMAD.IADD R20, R19.reuse, 0x1, R20 ;  /* 0x0000000113147824 */ /* 0x044fe200078e0214 */
[C---:B------:R-:W-:Y:S02]  /*89a0*/  ISETP.NE.AND P1, PT, R26.reuse, 0x9, PT ;  /* 0x000000091a00780c */ /* 0x040fe40003f25270 */
[----:B------:R-:W-:Y:S01]  /*89b0*/  SEL R12, R19, R12, !P0 ;  /* 0x0000000c130c7207 */ /* 0x000fe20004000000 */
[----:B------:R-:W-:Y:S01]  /*89c0*/  IMAD.IADD R21, R21, 0x1, R20 ;  /* 0x0000000115157824 */ /* 0x000fe200078e0214 */
[----:B------:R-:W-:Y:S02]  /*89d0*/  ISETP.NE.AND P0, PT, R26, 0xa, PT ;  /* 0x0000000a1a00780c */ /* 0x000fe40003f05270 */
[----:B------:R-:W-:Y:S01]  /*89e0*/  SEL R12, R20, R12, !P1 ;  /* 0x0000000c140c7207 */ /* 0x000fe20004800000 */
[----:B------:R-:W-:Y:S01]  /*89f0*/  IMAD.IADD R22, R22, 0x1, R21 ;  /* 0x0000000116167824 */ /* 0x000fe200078e0215 */
[----:B------:R-:W-:-:S02]  /*8a00*/  ISETP.NE.AND P1, PT, R26, 0xb, PT ;  /* 0x0000000b1a00780c */ /* 0x000fc40003f25270 */
[----:B------:R-:W-:Y:S01]  /*8a10*/  SEL R12, R21, R12, !P0 ;  /* 0x0000000c150c7207 */ /* 0x000fe20004000000 */
[----:B------:R-:W-:Y:S01]  /*8a20*/  IMAD.IADD R27, R40, 0x1, -R27 ;  /* 0x00000001281b7824 */ /* 0x000fe200078e0a1b */
[----:B------:R-:W-:Y:S02]  /*8a30*/  ISETP.NE.AND P2, PT, R25, RZ, PT ;  /* 0x000000ff1900720c */ /* 0x000fe40003f45270 */
[----:B------:R-:W-:Y:S02]  /*8a40*/  SEL R12, R22, R12, !P1 ;  /* 0x0000000c160c7207 */ /* 0x000fe40004800000 */
[C---:B------:R-:W-:Y:S02]  /*8a50*/  ISETP.GT.U32.AND P1, PT, R36.reuse, 0x1f, PT ;  /* 0x0000001f2400780c */ /* 0x040fe40003f24070 */
[----:B------:R-:W-:Y:S02]  /*8a60*/  SEL R13, R27, RZ, P2 ;  /* 0x000000ff1b0d7207 */ /* 0x000fe40001000000 */
[----:B------:R-:W-:-:S03]  /*8a70*/  ISETP.GE.U32.AND P0, PT, R36, 0x20, PT ;  /* 0x000000202400780c */ /* 0x000fc60003f06070 */
[----:B------:R-:W-:Y:S02]  /*8a80*/  IMAD.IADD R12, R12, 0x1, R13 ;  /* 0x000000010c0c7824 */ /* 0x000fe400078e020d */
[----:B------:R-:W-:-:S03]  /*8a90*/  IMAD.IADD R23, R23, 0x1, R22 ;  /* 0x0000000117177824 */ /* 0x000fc600078e0216 */
[----:B------:R-:W-:Y:S01]  /*8aa0*/  SEL R49, R27, R12, !P0 ;  /* 0x0000000c1b317207 */ /* 0x000fe20004000000 */
[----:B------:R-:W-:Y:S06]  /*8ab0*/  @P1 BRA `(.L_x_164) ;  /* 0x0000000800dc1947 */ /* 0x000fec0003800000 */
[----:B------:R-:W0:Y:S01]  /*8ac0*/  LDC.64 R12, c[0x0][0x3a0] ;  /* 0x0000e800ff0c7b82 */ /* 0x000e220000000a00 */
[----:B------:R-:W-:Y:S02]  /*8ad0*/  ISETP.NE.AND P0, PT, R36, RZ, PT ;  /* 0x000000ff2400720c */ /* 0x000fe40003f05270 */
        /* <DEDUP_REMOVED lines=13> */
.L_x_260:
[----:B------:R-:W-:Y:S05]  /*8bb0*/  @!P0 BRA `(.L_x_166) ;  /* 0x00000000007c8947 */ /* 0x000fea0003800000 */
[----:B------:R-:W-:-:S07]  /*8bc0*/  IMAD.MOV.U32 R19, RZ, RZ, 0x2f2 ;  /* 0x000002f2ff137424 */ /* 0x000fce00078e00ff */
.L_x_168:
        /* <DEDUP_REMOVED lines=29> */
.L_x_263:
[----:B------:R-:W-:Y:S05]  /*8da0*/  @P0 BRA `(.L_x_168) ;  /* 0xfffffffc00880947 */ /* 0x000fea000383ffff */
.L_x_166:
[----:B------:R-:W-:Y:S01]  /*8db0*/  LOP3.LUT R40, RZ, R36, RZ, 0x33, !PT ;  /* 0x00000024ff287212 */ /* 0x000fe200078e33ff */
[----:B------:R-:W-:Y:S01]  /*8dc0*/  UMOV UR7, 0xffffffff ;  /* 0xffffffff00077882 */ /* 0x000fe20000000000 */
[----:B------:R-:W-:-:S03]  /*8dd0*/  ISETP.NE.AND P0, PT, R16, 0x65, PT ;  /* 0x000000651000780c */ /* 0x000fc60003f05270 */
[----:B------:R-:W-:Y:S01]  /*8de0*/  VIADD R40, R40, UR4 ;  /* 0x0000000428287c36 */ /* 0x000fe20008000000 */
[----:B------:R-:W-:Y:S09]  /*8df0*/  BRA.DIV UR7, `(.L_x_169) ;  /* 0x0000002e07d47947 */ /* 0x000ff2000b800000 */
[----:B------:R-:W0:Y:S01]  /*8e00*/  S2R R51, SR_GEMASK ;  /* 0x0000000000337919 */ /* 0x000e220000003c00 */
[----:B------:R-:W-:Y:S01]  /*8e10*/  VOTE.ANY R18, PT, !P0 ;  /* 0x0000000000127806 */ /* 0x000fe200040e0100 */
[----:B------:R-:W-:-:S03]  /*8e20*/  VIADD R19, R25, 0x2 ;  /* 0x0000000219137836 */ /* 0x000fc60000000000 */
[----:B0-----:R-:W-:-:S05]  /*8e30*/  LOP3.LUT R18, R18, 0x80000000, R51, 0xec, !PT ;  /* 0x8000000012127812 */ /* 0x001fca00078eec33 */
[----:B------:R-:W-:-:S05]  /*8e40*/  VIADD R13, R18, 0xffffffff ;  /* 0xffffffff120d7836 */ /* 0x000fca0000000000 */
[----:B------:R-:W-:-:S04]  /*8e50*/  LOP3.LUT R13, R18, R13, RZ, 0xc, !PT ;  /* 0x0000000d120d7212 */ /* 0x000fc800078e0cff */
[----:B------:R0:W1:Y:S02]  /*8e60*/  POPC R20, R13 ;  /* 0x0000000d00147309 */ /* 0x0000640000000000 */
[C---:B0-----:R-:W-:Y:S01]  /*8e70*/  VIADD R13, R25.reuse, 0x4 ;  /* 0x00000004190d7836 */ /* 0x041fe20000000000 */
[----:B-1----:R-:W0:Y:S01]  /*8e80*/  SHFL.DOWN PT, R21, R17, 0x1, R20 ;  /* 0x0820000011157989 */ /* 0x002e2200000e0014 */
[----:B------:R-:W-:-:S04]  /*8e90*/  ISETP.GE.AND P0, PT, R25, R20, PT ;  /* 0x000000141900720c */ /* 0x000fc80003f06270 */
[----:B0-----:R-:W-:Y:S02]  /*8ea0*/  SEL R12, R21, RZ, !P0 ;  /* 0x000000ff150c7207 */ /* 0x001fe40004000000 */
[----:B------:R-:W-:-:S03]  /*8eb0*/  ISETP.GT.AND P0, PT, R19, R20, PT ;  /* 0x000000141300720c */ /* 0x000fc60003f04270 */
[----:B------:R-:W-:Y:S02]  /*8ec0*/  IMAD.IADD R27, R12, 0x1, R17 ;  /* 0x000000010c1b7824 */ /* 0x000fe400078e0211 */
[----:B------:R-:W-:-:S03]  /*8ed0*/  VIADD R17, R25, 0x10 ;  /* 0x0000001019117836 */ /* 0x000fc60000000000 */
[----:B------:R-:W0:Y:S02]  /*8ee0*/  SHFL.DOWN PT, R21, R27, 0x2, R20 ;  /* 0x084000001b157989 */ /* 0x000e2400000e0014 */
[-C--:B------:R-:W-:Y:S02]  /*8ef0*/  ISETP.GT.AND P1, PT, R17, R20.reuse, PT ;  /* 0x000000141100720c */ /* 0x080fe40003f24270 */
[----:B0-----:R-:W-:Y:S02]  /*8f00*/  SEL R12, R21, RZ, !P0 ;  /* 0x000000ff150c7207 */ /* 0x001fe40004000000 */
[----:B------:R-:W-:Y:S01]  /*8f10*/  ISETP.GT.AND P0, PT, R13, R20, PT ;  /* 0x000000140d00720c */ /* 0x000fe20003f04270 */
[----:B------:R-:W-:Y:S02]  /*8f20*/  VIADD R13, R25, 0x8 ;  /* 0x00000008190d7836 */ /* 0x000fe40000000000 */
[----:B------:R-:W-:-:S05]  /*8f30*/  IMAD.IADD R22, R27, 0x1, R12 ;  /* 0x000000011b167824 */ /* 0x000fca00078e020c */
[----:B------:R-:W0:Y:S02]  /*8f40*/  SHFL.DOWN PT, R21, R22, 0x4, R20 ;  /* 0x0880000016157989 */ /* 0x000e2400000e0014 */
[----:B0-----:R-:W-:Y:S02]  /*8f50*/  SEL R21, R21, RZ, !P0 ;  /* 0x000000ff15157207 */ /* 0x001fe40004000000 */
[----:B------:R-:W-:Y:S02]  /*8f60*/  ISETP.GT.AND P0, PT, R13, R20, PT ;  /* 0x000000140d00720c */ /* 0x000fe40003f04270 */
[----:B------:R-:W0:Y:S01]  /*8f70*/  LDC.64 R12, c[0x0][0x3a0] ;  /* 0x0000e800ff0c7b82 */ /* 0x000e220000000a00 */
[----:B------:R-:W-:-:S05]  /*8f80*/  IMAD.IADD R26, R22, 0x1, R21 ;  /* 0x00000001161a7824 */ /* 0x000fca00078e0215 */
[----:B------:R-:W1:Y:S01]  /*8f90*/  SHFL.DOWN PT, R21, R26, 0x8, R20 ;  /* 0x090000001a157989 */ /* 0x000e6200000e0014 */
[----:B0-----:R-:W-:-:S05]  /*8fa0*/  IADD3 R22, P2, PT, R12, 0x100, RZ ;  /* 0x000001000c167810 */ /* 0x001fca0007f5e0ff */
[----:B------:R-:W-:Y:S01]  /*8fb0*/  IMAD.X R27, RZ, RZ, R13, P2 ;  /* 0x000000ffff1b7224 */ /* 0x000fe200010e060d */
[----:B-1----:R-:W-:Y:S02]  /*8fc0*/  SEL R21, R21, RZ, !P0 ;  /* 0x000000ff15157207 */ /* 0x002fe40004000000 */
[----:B------:R-:W-:-:S03]  /*8fd0*/  ISETP.NE.AND P0, PT, R16, 0x65, PT ;  /* 0x000000651000780c */ /* 0x000fc60003f05270 */
[----:B------:R-:W-:-:S05]  /*8fe0*/  IMAD.IADD R53, R26, 0x1, R21 ;  /* 0x000000011a357824 */ /* 0x000fca00078e0215 */
[----:B------:R-:W0:Y:S05]  /*8ff0*/  SHFL.DOWN PT, R21, R53, 0x10, R20 ;  /* 0x0a00000035157989 */ /* 0x000e2a00000e0014 */
[----:B------:R-:W-:Y:S02]  /*9000*/  VOTE.ALL P0, P0 ;  /* 0x0000000000ff7806 */ /* 0x000fe40000000000 */
[----:B0-----:R-:W-:-:S05]  /*9010*/  SEL R26, R21, RZ, !P1 ;  /* 0x000000ff151a7207 */ /* 0x001fca0004800000 */
[----:B------:R-:W-:-:S07]  /*9020*/  IMAD.IADD R26, R53, 0x1, R26 ;  /* 0x00000001351a7824 */ /* 0x000fce00078e021a */
.L_x_272:
[----:B------:R-:W-:Y:S05]  /*9030*/  @!P0 BRA `(.L_x_170) ;  /* 0x00000004003c8947 */ /* 0x000fea0003800000 */
[----:B------:R-:W-:-:S07]  /*9040*/  IMAD.MOV.U32 R44, RZ, RZ, 0x2f2 ;  /* 0x000002f2ff2c7424 */ /* 0x000fce00078e00ff */
.L_x_176:
        /* <DEDUP_REMOVED lines=10> */
.L_x_275:
[----:B------:R-:W-:Y:S05]  /*90f0*/  @!P0 BRA `(.L_x_172) ;  /* 0x00000000007c8947 */ /* 0x000fea0003800000 */
[----:B------:R-:W-:-:S07]  /*9100*/  IMAD.MOV.U32 R19, RZ, RZ, R44 ;  /* 0x000000ffff137224 */ /* 0x000fce00078e002c */
.L_x_174:
        /* <DEDUP_REMOVED lines=29> */
.L_x_278:
[----:B------:R-:W-:Y:S05]  /*92e0*/  @P0 BRA `(.L_x_174) ;  /* 0xfffffffc00880947 */ /* 0x000fea000383ffff */
.L_x_172:
[----:B------:R-:W-:Y:S01]  /*92f0*/  UMOV UR7, 0xffffffff ;  /* 0xffffffff00077882 */ /* 0x000fe20000000000 */
[----:B------:R-:W-:Y:S02]  /*9300*/  ISETP.NE.AND P0, PT, R16, 0x65, PT ;  /* 0x000000651000780c */ /* 0x000fe40003f05270 */
[----:B------:R-:W-:Y:S11]  /*9310*/  BRA.DIV UR7, `(.L_x_175) ;  /* 0x0000002e07cc7947 */ /* 0x000ff6000b800000 */
[----:B------:R-:W-:Y:S01]  /*9320*/  VOTE.ANY R18, PT, !P0 ;  /* 0x0000000000127806 */ /* 0x000fe200040e0100 */
[----:B------:R-:W-:Y:S02]  /*9330*/  VIADD R19, R25, 0x2 ;  /* 0x0000000219137836 */ /* 0x000fe40000000000 */
[----:B------:R-:W-:Y:S01]  /*9340*/  VIADD R40, R40, 0xffffffe0 ;  /* 0xffffffe028287836 */ /* 0x000fe20000000000 */
[----:B------:R-:W-:-:S05]  /*9350*/  LOP3.LUT R18, R18, 0x80000000, R51, 0xec, !PT ;  /* 0x8000000012127812 */ /* 0x000fca00078eec33 */
[----:B------:R-:W-:-:S05]  /*9360*/  VIADD R13, R18, 0xffffffff ;  /* 0xffffffff120d7836 */ /* 0x000fca0000000000 */
[----:B------:R-:W-:-:S04]  /*9370*/  LOP3.LUT R18, R18, R13, RZ, 0xc, !PT ;  /* 0x0000000d12127212 */ /* 0x000fc800078e0cff */
[----:B------:R-:W0:Y:S02]  /*9380*/  POPC R20, R18 ;  /* 0x0000001200147309 */ /* 0x000e240000000000 */
[----:B0-----:R-:W0:Y:S01]  /*9390*/  SHFL.DOWN PT, R21, R17, 0x1, R20 ;  /* 0x0820000011157989 */ /* 0x001e2200000e0014 */
[----:B------:R-:W-:-:S04]  /*93a0*/  ISETP.GE.AND P0, PT, R25, R20, PT ;  /* 0x000000141900720c */ /* 0x000fc80003f06270 */
[----:B0-----:R-:W-:Y:S02]  /*93b0*/  SEL R12, R21, RZ, !P0 ;  /* 0x000000ff150c7207 */ /* 0x001fe40004000000 */
[----:B------:R-:W-:Y:S01]  /*93c0*/  ISETP.GT.AND P0, PT, R19, R20, PT ;  /* 0x000000141300720c */ /* 0x000fe20003f04270 */
[C---:B------:R-:W-:Y:S02]  /*93d0*/  VIADD R19, R25.reuse, 0x4 ;  /* 0x0000000419137836 */ /* 0x040fe40000000000 */
[----:B------:R-:W-:Y:S02]  /*93e0*/  IMAD.IADD R13, R12, 0x1, R17 ;  /* 0x000000010c0d7824 */ /* 0x000fe400078e0211 */
[----:B------:R-:W-:-:S03]  /*93f0*/  VIADD R17, R25, 0x10 ;  /* 0x0000001019117836 */ /* 0x000fc60000000000 */
[----:B------:R-:W0:Y:S02]  /*9400*/  SHFL.DOWN PT, R21, R13, 0x2, R20 ;  /* 0x084000000d157989 */ /* 0x000e2400000e0014 */
[-C--:B------:R-:W-:Y:S02]  /*9410*/  ISETP.GT.AND P1, PT, R17, R20.reuse, PT ;  /* 0x000000141100720c */ /* 0x080fe40003f24270 */
[----:B0-----:R-:W-:Y:S02]  /*9420*/  SEL R12, R21, RZ, !P0 ;  /* 0x000000ff150c7207 */ /* 0x001fe40004000000 */
[----:B------:R-:W-:-:S03]  /*9430*/  ISETP.GT.AND P0, PT, R19, R20, PT ;  /* 0x000000141300720c */ /* 0x000fc60003f04270 */
[----:B------:R-:W-:Y:S02]  /*9440*/  IMAD.IADD R53, R13, 0x1, R12 ;  /* 0x000000010d357824 */ /* 0x000fe400078e020c */
[----:B------:R-:W-:-:S03]  /*9450*/  VIADD R13, R25, 0x8 ;  /* 0x00000008190d7836 */ /* 0x000fc60000000000 */
        /* <DEDUP_REMOVED lines=12> */
.L_x_287:
[----:B------:R-:W-:Y:S05]  /*9520*/  @P0 BRA `(.L_x_176) ;  /* 0xfffffff800c80947 */ /* 0x000fea000383ffff */
.L_x_170:
        /* <DEDUP_REMOVED lines=16> */
.L_x_164:
[----:B------:R-:W-:Y:S05]  /*9630*/  WARPSYNC.ALL ;  /* 0x0000000000007948 */ /* 0x000fea0003800000 */
[----:B------:R-:W0:Y:S08]  /*9640*/  S2UR UR6, SR_CgaCtaId ;  /* 0x00000000000679c3 */ /* 0x000e300000008800 */
[----:B------:R-:W-:Y:S01]  /*9650*/  BAR.SYNC.DEFER_BLOCKING 0x0 ;  /* 0x0000000000007b1d */ /* 0x000fe20000010000 */
[----:B------:R-:W-:Y:S01]  /*9660*/  ISETP.NE.AND P0, PT, R36, RZ, PT ;  /* 0x000000ff2400720c */ /* 0x000fe20003f05270 */
[----:B------:R-:W-:-:S04]  /*9670*/  UIADD3 UR5, UPT, UPT, -UR5, 0x1680, URZ ;  /* 0x0000168005057890 */ /* 0x000fc8000fffe1ff */
[----:B------:R-:W-:Y:S02]  /*9680*/  UMOV UR4, 0x400 ;  /* 0x0000040000047882 */ /* 0x000fe40000000000 */
[----:B0-----:R-:W-:-:S09]  /*9690*/  ULEA UR4, UR6, UR4, 0x18 ;  /* 0x0000000406047291 */ /* 0x001fd2000f8ec0ff */
[----:B--2---:R-:W0:Y:S04]  /*96a0*/  LDS R13, [UR4+0x3c] ;  /* 0x00003c04ff0d7984 */ /* 0x004e280008000800 */
[----:B------:R-:W1:Y:S01]  /*96b0*/  LDS.128 R24, [UR4+0x40] ;  /* 0x00004004ff187984 */ /* 0x000e620008000c00 */
[----:B0-----:R-:W-:Y:S01]  /*96c0*/  SEL R13, R13, RZ, P0 ;  /* 0x000000ff0d0d7207 */ /* 0x001fe20000000000 */
[----:B-1----:R-:W-:-:S04]  /*96d0*/  VIADD R26, R26, -UR5 ;  /* 0x800000051a1a7c36 */ /* 0x002fc80008000000 */
[----:B------:R-:W-:Y:S02]  /*96e0*/  IMAD.IADD R51, R13, 0x1, R12 ;  /* 0x000000010d337824 */ /* 0x000fe400078e020c */
[----:B------:R-:W-:Y:S02]  /*96f0*/  VIADD R12, R27, -UR5 ;  /* 0x800000051b0c7c36 */ /* 0x000fe40008000000 */
[----:B------:R-:W-:Y:S01]  /*9700*/  IMAD.IADD R49, R31, 0x1, R51 ;  /* 0x000000011f317824 */ /* 0x000fe200078e0233 */
[----:B------:R-:W-:Y:S02]  /*9710*/  IADD3 R44, PT, PT, R51, R29, R31 ;  /* 0x0000001d332c7210 */ /* 0x000fe40007ffe01f */
[----:B------:R-:W-:-:S03]  /*9720*/  ISETP.GT.AND P0, PT, R12, 0x180, PT ;  /* 0x000001800c00780c */ /* 0x000fc60003f04270 */
[----:B------:R-:W-:-:S04]  /*9730*/  IMAD.IADD R40, R28, 0x1, R44 ;  /* 0x000000011c287824 */ /* 0x000fc800078e022c */
        /* <DEDUP_REMOVED lines=10> */
[----:B------:R-:W-:Y:S01]  /*97e0*/  IMAD.IADD R24, R0, 0x1, R12 ;  /* 0x0000000100187824 */ /* 0x000fe200078e020c */
[----:B------:R-:W-:Y:S06]  /*97f0*/  @P0 BRA `(.L_x_177) ;  /* 0x0000000c00c00947 */ /* 0x000fec0003800000 */
[----:B------:R-:W-:Y:S01]  /*9800*/  ISETP.GE.AND P0, PT, R51, R26, PT ;  /* 0x0000001a3300720c */ /* 0x000fe20003f06270 */
[----:B------:R-:W0:Y:S01]  /*9810*/  LDCU.U8 UR5, c[0x0][0x3b8] ;  /* 0x00007700ff0577ac */ /* 0x000e220008000000 */
[----:B------:R-:W-:Y:S02]  /*9820*/  BSSY.RECONVERGENT B0, `(.L_x_178) ;  /* 0x000000e000007945 */ /* 0x000fe40003800200 */
[----:B------:R-:W-:-:S13]  /*9830*/  ISETP.NE.AND P0, PT, R31, RZ, !P0 ;  /* 0x000000ff1f00720c */ /* 0x000fda0004705270 */
[----:B------:R-:W-:Y:S05]  /*9840*/  @!P0 BRA `(.L_x_179) ;  /* 0x00000000002c8947 */ /* 0x000fea0003800000 */
[----:B0-----:R-:W-:Y:S01]  /*9850*/  UISETP.NE.AND UP0, UPT, UR5, URZ, UPT ;  /* 0x000000ff0500728c */ /* 0x001fe2000bf05270 */
[----:B------:R-:W-:Y:S01]  /*9860*/  CS2R R16, SRZ ;  /* 0x0000000000107805 */ /* 0x000fe2000001ff00 */
[----:B------:R-:W0:Y:S07]  /*9870*/  LDCU.64 UR6, c[0x0][0x390] ;  /* 0x00007200ff0677ac */ /* 0x000e2e0008000a00 */
[----:B------:R-:W-:Y:S05]  /*9880*/  BRA.U UP0, `(.L_x_180) ;  /* 0x0000000100087547 */ /* 0x000fea000b800000 */
[----:B------:R-:W1:Y:S02]  /*9890*/  LDC.64 R16, c[0x0][0x3d0] ;  /* 0x0000f400ff107b82 */ /* 0x000e640000000a00 */
[----:B-1----:R-:W5:Y:S02]  /*98a0*/  LDG.E.64 R16, desc[UR8][R16.64] ;  /* 0x0000000810107981 */ /* 0x002f64000c1e1b00 */
.L_x_180:
[----:B-----5:R-:W-:-:S04]  /*98b0*/  IADD3 R25, P0, PT, R51, R16, RZ ;  /* 0x0000001033197210 */ /* 0x020fc80007f1e0ff */
[----:B------:R-:W-:Y:S02]  /*98c0*/  LEA.HI.X.SX32 R36, R51, R17, 0x1, P0 ;  /* 0x0000001133247211 */ /* 0x000fe400000f0eff */
[----:B0-----:R-:W-:-:S04]  /*98d0*/  LEA R16, P0, R25, UR6, 0x2 ;  /* 0x0000000619107c11 */ /* 0x001fc8000f8010ff */
[----:B------:R-:W-:-:S05]  /*98e0*/  LEA.HI.X R17, R25, UR7, R36, 0x2, P0 ;  /* 0x0000000719117c11 */ /* 0x000fca00080f1424 */
[----:B------:R1:W-:Y:S04]  /*98f0*/  STG.E desc[UR8][R16.64], R39 ;  /* 0x0000002710007986 */ /* 0x0003e8000c101908 */
.L_x_179:
[----:B0-----:R-:W-:Y:S05]  /*9900*/  BSYNC.RECONVERGENT B0 ;  /* 0x0000000000007941 */ /* 0x001fea0003800200 */
.L_x_178:
[----:B------:R-:W-:Y:S01]  /*9910*/  ISETP.GE.AND P0, PT, R49, R26, PT ;  /* 0x0000001a3100720c */ /* 0x000fe20003f06270 */
[----:B------:R-:W-:Y:S03]  /*9920*/  BSSY.RECONVERGENT B0, `(.L_x_181) ;  /* 0x000000e000007945 */ /* 0x000fe60003800200 */
[----:B------:R-:W-:-:S13]  /*9930*/  ISETP.EQ.OR P0, PT, R29, RZ, P0 ;  /* 0x000000ff1d00720c */ /* 0x000fda0000702670 */
[----:B------:R-:W-:Y:S05]  /*9940*/  @P0 BRA `(.L_x_182) ;  /* 0x00000000002c0947 */ /* 0x000fea0003800000 */
[----:B------:R-:W-:Y:S01]  /*9950*/  UISETP.NE.AND UP0, UPT, UR5, URZ, UPT ;  /* 0x000000ff0500728c */ /* 0x000fe2000bf05270 */
[----:B-1----:R-:W-:Y:S01]  /*9960*/  CS2R R16, SRZ ;  /* 0x0000000000107805 */ /* 0x002fe2000001ff00 */
[----:B------:R-:W0:Y:S07]  /*9970*/  LDCU.64 UR6, c[0x0][0x390] ;  /* 0x00007200ff0677ac */ /* 0x000e2e0008000a00 */
[----:B------:R-:W-:Y:S05]  /*9980*/  BRA.U UP0, `(.L_x_183) ;  /* 0x0000000100087547 */ /* 0x000fea000b800000 */
[----:B------:R-:W1:Y:S02]  /*9990*/  LDC.64 R16, c[0x0][0x3d0] ;  /* 0x0000f400ff107b82 */ /* 0x000e640000000a00 */
[----:B-1----:R-:W5:Y:S02]  /*99a0*/  LDG.E.64 R16, desc[UR8][R16.64] ;  /* 0x0000000810107981 */ /* 0x002f64000c1e1b00 */
.L_x_183:
[----:B-----5:R-:W-:-:S04]  /*99b0*/  IADD3 R25, P0, PT, R49, R16, RZ ;  /* 0x0000001031197210 */ /* 0x020fc80007f1e0ff */
[----:B------:R-:W-:Y:S02]  /*99c0*/  LEA.HI.X.SX32 R36, R49, R17, 0x1, P0 ;  /* 0x0000001131247211 */ /* 0x000fe400000f0eff */
[----:B0-----:R-:W-:-:S04]  /*99d0*/  LEA R16, P0, R25, UR6, 0x2 ;  /* 0x0000000619107c11 */ /* 0x001fc8000f8010ff */
[----:B------:R-:W-:-:S05]  /*99e0*/  LEA.HI.X R17, R25, UR7, R36, 0x2, P0 ;  /* 0x0000000719117c11 */ /* 0x000fca00080f1424 */
[----:B------:R0:W-:Y:S04]  /*99f0*/  STG.E desc[UR8][R16.64], R38 ;  /* 0x0000002610007986 */ /* 0x0001e8000c101908 */
.L_x_182:
[----:B------:R-:W-:Y:S05]  /*9a00*/  BSYNC.RECONVERGENT B0 ;  /* 0x0000000000007941 */ /* 0x000fea0003800200 */
.L_x_181:
        /* <DEDUP_REMOVED lines=10> */
.L_x_186:
[----:B-----5:R-:W-:-:S04]  /*9ab0*/  IADD3 R25, P0, PT, R44, R16, RZ ;  /* 0x000000102c197210 */ /* 0x020fc80007f1e0ff */
[----:B------:R-:W-:Y:S02]  /*9ac0*/  LEA.HI.X.SX32 R44, R44, R17, 0x1, P0 ;  /* 0x000000112c2c7211 */ /* 0x000fe400000f0eff */
[----:B0-----:R-:W-:-:S04]  /*9ad0*/  LEA R16, P0, R25, UR6, 0x2 ;  /* 0x0000000619107c11 */ /* 0x001fc8000f8010ff */
[----:B------:R-:W-:-:S05]  /*9ae0*/  LEA.HI.X R17, R25, UR7, R44, 0x2, P0 ;  /* 0x0000000719117c11 */ /* 0x000fca00080f142c */
[----:B------:R2:W-:Y:S04]  /*9af0*/  STG.E desc[UR8][R16.64], R37 ;  /* 0x0000002510007986 */ /* 0x0005e8000c101908 */
.L_x_185:
[----:B------:R-:W-:Y:S05]  /*9b00*/  BSYNC.RECONVERGENT B0 ;  /* 0x0000000000007941 */ /* 0x000fea0003800200 */
.L_x_184:
        /* <DEDUP_REMOVED lines=10> */
.L_x_189:
[----:B-----5:R-:W-:-:S04]  /*9bb0*/  IADD3 R11, P0, PT, R40, R16, RZ ;  /* 0x00000010280b7210 */ /* 0x020fc80007f1e0ff */
[----:B------:R-:W-:Y:S02]  /*9bc0*/  LEA.HI.X.SX32 R40, R40, R17, 0x1, P0 ;  /* 0x0000001128287211 */ /* 0x000fe400000f0eff */
[----:B0-----:R-:W-:-:S04]  /*9bd0*/  LEA R16, P0, R11, UR6, 0x2 ;  /* 0x000000060b107c11 */ /* 0x001fc8000f8010ff */
[----:B------:R-:W-:-:S05]  /*9be0*/  LEA.HI.X R17, R11, UR7, R40, 0x2, P0 ;  /* 0x000000070b117c11 */ /* 0x000fca00080f1428 */
[----:B------:R3:W-:Y:S04]  /*9bf0*/  STG.E desc[UR8][R16.64], R35 ;  /* 0x0000002310007986 */ /* 0x0007e8000c101908 */
.L_x_188:
[----:B------:R-:W-:Y:S05]  /*9c00*/  BSYNC.RECONVERGENT B0 ;  /* 0x0000000000007941 */ /* 0x000fea0003800200 */
.L_x_187:
[----:B------:R-:W-:Y:S01]  /*9c10*/  ISETP.GE.AND P0, PT, R23, R26, PT ;  /* 0x0000001a1700720c */ /* 0x000fe20003f06270 */
[----:B------:R-:W-:Y:S03]  /*9c20*/  BSSY.RECONVERGENT B0, `(.L_x_190) ;  /* 0x000000e000007945 */ /* 0x000fe60003800200 */
[----:B------:R-:W-:-:S13]  /*9c30*/  ISETP.EQ.OR P0, PT, R10, RZ, P0 ;  /* 0x000000ff0a00720c */ /* 0x000fda0000702670 */
[----:B------:R-:W-:Y:S05]  /*9c40*/  @P0 BRA `(.L_x_191) ;  /* 0x00000000002c0947 */ /* 0x000fea0003800000 */
[----:B------:R-:W-:Y:S01]  /*9c50*/  UISETP.NE.AND UP0, UPT, UR5, URZ, UPT ;  /* 0x000000ff0500728c */ /* 0x000fe2000bf05270 */
[----:B------:R-:W-:Y:S01]  /*9c60*/  CS2R R10, SRZ ;  /* 0x00000000000a7805 */ /* 0x000fe2000001ff00 */
[----:B------:R-:W4:Y:S07]  /*9c70*/  LDCU.64 UR6, c[0x0][0x390] ;  /* 0x00007200ff0677ac */ /* 0x000f2e0008000a00 */
[----:B------:R-:W-:Y:S05]  /*9c80*/  BRA.U UP0, `(.L_x_192) ;  /* 0x0000000100087547 */ /* 0x000fea000b800000 */
[----:B------:R-:W0:Y:S02]  /*9c90*/  LDC.64 R10, c[0x0][0x3d0] ;  /* 0x0000f400ff0a7b82 */ /* 0x000e240000000a00 */
[----:B0-----:R-:W5:Y:S02]  /*9ca0*/  LDG.E.64 R10, desc[UR8][R10.64] ;  /* 0x000000080a0a7981 */ /* 0x001f64000c1e1b00 */
.L_x_192:
[----:B0123-5:R-:W-:-:S04]  /*9cb0*/  IADD3 R16, P0, PT, R23, R10, RZ ;  /* 0x0000000a17107210 */ /* 0x02ffc80007f1e0ff */
[----:B------:R-:W-:Y:S02]  /*9cc0*/  LEA.HI.X.SX32 R11, R23, R11, 0x1, P0 ;  /* 0x0000000b170b7211 */ /* 0x000fe400000f0eff */
[----:B----4-:R-:W-:-:S04]  /*9cd0*/  LEA R10, P0, R16, UR6, 0x2 ;  /* 0x00000006100a7c11 */ /* 0x010fc8000f8010ff */
[----:B------:R-:W-:-:S05]  /*9ce0*/  LEA.HI.X R11, R16, UR7, R11, 0x2, P0 ;  /* 0x00000007100b7c11 */ /* 0x000fca00080f140b */
[----:B------:R4:W-:Y:S04]  /*9cf0*/  STG.E desc[UR8][R10.64], R43 ;  /* 0x0000002b0a007986 */ /* 0x0009e8000c101908 */
.L_x_191:
[----:B------:R-:W-:Y:S05]  /*9d00*/  BSYNC.RECONVERGENT B0 ;  /* 0x0000000000007941 */ /* 0x000fea0003800200 */
.L_x_190:
[----:B------:R-:W-:Y:S01]  /*9d10*/  ISETP.GE.AND P0, PT, R22, R26, PT ;  /* 0x0000001a1600720c */ /* 0x000fe20003f06270 */
[----:B------:R-:W-:Y:S03]  /*9d20*/  BSSY.RECONVERGENT B0, `(.L_x_193) ;  /* 0x000000e000007945 */ /* 0x000fe60003800200 */
[----:B------:R-:W-:-:S13]  /*9d30*/  ISETP.EQ.OR P0, PT, R9, RZ, P0 ;  /* 0x000000ff0900720c */ /* 0x000fda0000702670 */
[----:B------:R-:W-:Y:S05]  /*9d40*/  @P0 BRA `(.L_x_194) ;  /* 0x00000000002c0947 */ /* 0x000fea0003800000 */
[----:B------:R-:W-:Y:S01]  /*9d50*/  UISETP.NE.AND UP0, UPT, UR5, URZ, UPT ;  /* 0x000000ff0500728c */ /* 0x000fe2000bf05270 */
[----:B----4-:R-:W-:Y:S01]  /*9d60*/  CS2R R10, SRZ ;  /* 0x00000000000a7805 */ /* 0x010fe2000001ff00 */
[----:B------:R-:W4:Y:S07]  /*9d70*/  LDCU.64 UR6, c[0x0][0x390] ;  /* 0x00007200ff0677ac */ /* 0x000f2e0008000a00 */
[----:B------:R-:W-:Y:S05]  /*9d80*/  BRA.U UP0, `(.L_x_195) ;  /* 0x0000000100087547 */ /* 0x000fea000b800000 */
[----:B------:R-:W0:Y:S02]  /*9d90*/  LDC.64 R10, c[0x0][0x3d0] ;  /* 0x0000f400ff0a7b82 */ /* 0x000e240000000a00 */
[----:B0-----:R-:W5:Y:S02]  /*9da0*/  LDG.E.64 R10, desc[UR8][R10.64] ;  /* 0x000000080a0a7981 */ /* 0x001f64000c1e1b00 */
.L_x_195:
[----:B-----5:R-:W-:-:S04]  /*9db0*/  IADD3 R9, P0, PT, R22, R10, RZ ;  /* 0x0000000a16097210 */ /* 0x020fc80007f1e0ff */
[----:B------:R-:W-:Y:S02]  /*9dc0*/  LEA.HI.X.SX32 R22, R22, R11, 0x1, P0 ;  /* 0x0000000b16167211 */ /* 0x000fe400000f0eff */
[----:B----4-:R-:W-:-:S04]  /*9dd0*/  LEA R10, P0, R9, UR6, 0x2 ;  /* 0x00000006090a7c11 */ /* 0x010fc8000f8010ff */
[----:B------:R-:W-:-:S05]  /*9de0*/  LEA.HI.X R11, R9, UR7, R22, 0x2, P0 ;  /* 0x00000007090b7c11 */ /* 0x000fca00080f1416 */
[----:B------:R4:W-:Y:S04]  /*9df0*/  STG.E desc[UR8][R10.64], R47 ;  /* 0x0000002f0a007986 */ /* 0x0009e8000c101908 */
.L_x_194:
[----:B------:R-:W-:Y:S05]  /*9e00*/  BSYNC.RECONVERGENT B0 ;  /* 0x0000000000007941 */ /* 0x000fea0003800200 */
.L_x_193:
[----:B------:R-:W-:Y:S01]  /*9e10*/  ISETP.GE.AND P0, PT, R21, R26, PT ;  /* 0x0000001a1500720c */ /* 0x000fe20003f06270 */
[----:B------:R-:W-:Y:S03]  /*9e20*/  BSSY.RECONVERGENT B0, `(.L_x_196) ;  /* 0x000000e000007945 */ /* 0x000fe60003800200 */
[----:B------:R-:W-:-:S13]  /*9e30*/  ISETP.EQ.OR P0, PT, R8, RZ, P0 ;  /* 0x000000ff0800720c */ /* 0x000fda0000702670 */
[----:B------:R-:W-:Y:S05]  /*9e40*/  @P0 BRA `(.L_x_197) ;  /* 0x00000000002c0947 */ /* 0x000fea0003800000 */
[----:B------:R-:W-:Y:S01]  /*9e50*/  UISETP.NE.AND UP0, UPT, UR5, URZ, UPT ;  /* 0x000000ff0500728c */ /* 0x000fe2000bf05270 */
[----:B------:R-:W-:Y:S01]  /*9e60*/  CS2R R8, SRZ ;  /* 0x0000000000087805 */ /* 0x000fe2000001ff00 */
[----:B------:R-:W0:Y:S07]  /*9e70*/  LDCU.64 UR6, c[0x0][0x390] ;  /* 0x00007200ff0677ac */ /* 0x000e2e0008000a00 */
[----:B------:R-:W-:Y:S05]  /*9e80*/  BRA.U UP0, `(.L_x_198) ;  /* 0x0000000100087547 */ /* 0x000fea000b800000 */
[----:B------:R-:W1:Y:S02]  /*9e90*/  LDC.64 R8, c[0x0][0x3d0] ;  /* 0x0000f400ff087b82 */ /* 0x000e640000000a00 */
[----:B-1----:R-:W5:Y:S02]  /*9ea0*/  LDG.E.64 R8, desc[UR8][R8.64] ;  /* 0x0000000808087981 */ /* 0x002f64000c1e1b00 */
.L_x_198:
[----:B----45:R-:W-:-:S04]  /*9eb0*/  IADD3 R10, P0, PT, R21, R8, RZ ;  /* 0x00000008150a7210 */ /* 0x030fc80007f1e0ff */
[----:B------:R-:W-:Y:S02]  /*9ec0*/  LEA.HI.X.SX32 R9, R21, R9, 0x1, P0 ;  /* 0x0000000915097211 */ /* 0x000fe400000f0eff */
[----:B0-----:R-:W-:-:S04]  /*9ed0*/  LEA R8, P0, R10, UR6, 0x2 ;  /* 0x000000060a087c11 */ /* 0x001fc8000f8010ff */
[----:B------:R-:W-:-:S05]  /*9ee0*/  LEA.HI.X R9, R10, UR7, R9, 0x2, P0 ;  /* 0x000000070a097c11 */ /* 0x000fca00080f1409 */
[----:B------:R0:W-:Y:S04]  /*9ef0*/  STG.E desc[UR8][R8.64], R48 ;  /* 0x0000003008007986 */ /* 0x0001e8000c101908 */
.L_x_197:
[----:B------:R-:W-:Y:S05]  /*9f00*/  BSYNC.RECONVERGENT B0 ;  /* 0x0000000000007941 */ /* 0x000fea0003800200 */
.L_x_196:
        /* <DEDUP_REMOVED lines=10> */
.L_x_201:
[----:B-----5:R-:W-:-:S04]  /*9fb0*/  IADD3 R7, P0, PT, R20, R8, RZ ;  /* 0x0000000814077210 */ /* 0x020fc80007f1e0ff */
[----:B------:R-:W-:Y:S02]  /*9fc0*/  LEA.HI.X.SX32 R20, R20, R9, 0x1, P0 ;  /* 0x0000000914147211 */ /* 0x000fe400000f0eff */
[----:B0-----:R-:W-:-:S04]  /*9fd0*/  LEA R8, P0, R7, UR6, 0x2 ;  /* 0x0000000607087c11 */ /* 0x001fc8000f8010ff */
[----:B------:R-:W-:-:S05]  /*9fe0*/  LEA.HI.X R9, R7, UR7, R20, 0x2, P0 ;  /* 0x0000000707097c11 */ /* 0x000fca00080f1414 */
[----:B------:R0:W-:Y:S04]  /*9ff0*/  STG.E desc[UR8][R8.64], R46 ;  /* 0x0000002e08007986 */ /* 0x0001e8000c101908 */
.L_x_200:
[----:B------:R-:W-:Y:S05]  /*a000*/  BSYNC.RECONVERGENT B0 ;  /* 0x0000000000007941 */ /* 0x000fea0003800200 */
.L_x_199:
        /* <DEDUP_REMOVED lines=10> */
.L_x_204:
[----:B0----5:R-:W-:-:S04]  /*a0b0*/  IADD3 R8, P0, PT, R19, R6, RZ ;  /* 0x0000000613087210 */ /* 0x021fc80007f1e0ff */
[----:B------:R-:W-:Y:S02]  /*a0c0*/  LEA.HI.X.SX32 R7, R19, R7, 0x1, P0 ;  /* 0x0000000713077211 */ /* 0x000fe400000f0eff */
[----:B------:R-:W-:-:S04]  /*a0d0*/  LEA R6, P0, R8, UR6, 0x2 ;  /* 0x0000000608067c11 */ /* 0x000fc8000f8010ff */
[----:B------:R-:W-:-:S05]  /*a0e0*/  LEA.HI.X R7, R8, UR7, R7, 0x2, P0 ;  /* 0x0000000708077c11 */ /* 0x000fca00080f1407 */
[----:B------:R0:W-:Y:S04]  /*a0f0*/  STG.E desc[UR8][R6.64], R45 ;  /* 0x0000002d06007986 */ /* 0x0001e8000c101908 */
.L_x_203:
[----:B------:R-:W-:Y:S05]  /*a100*/  BSYNC.RECONVERGENT B0 ;  /* 0x0000000000007941 */ /* 0x000fea0003800200 */
.L_x_202:
        /* <DEDUP_REMOVED lines=10> */
.L_x_207:
[----:B-----5:R-:W-:-:S04]  /*a1b0*/  IADD3 R5, P0, PT, R18, R6, RZ ;  /* 0x0000000612057210 */ /* 0x020fc80007f1e0ff */
[----:B------:R-:W-:Y:S02]  /*a1c0*/  LEA.HI.X.SX32 R18, R18, R7, 0x1, P0 ;  /* 0x0000000712127211 */ /* 0x000fe400000f0eff */
[----:B0-----:R-:W-:-:S04]  /*a1d0*/  LEA R6, P0, R5, UR6, 0x2 ;  /* 0x0000000605067c11 */ /* 0x001fc8000f8010ff */
[----:B------:R-:W-:-:S05]  /*a1e0*/  LEA.HI.X R7, R5, UR7, R18, 0x2, P0 ;  /* 0x0000000705077c11 */ /* 0x000fca00080f1412 */
[----:B------:R0:W-:Y:S04]  /*a1f0*/  STG.E desc[UR8][R6.64], R42 ;  /* 0x0000002a06007986 */ /* 0x0001e8000c101908 */
.L_x_206:
[----:B------:R-:W-:Y:S05]  /*a200*/  BSYNC.RECONVERGENT B0 ;  /* 0x0000000000007941 */ /* 0x000fea0003800200 */
.L_x_205:
        /* <DEDUP_REMOVED lines=10> */
.L_x_210:
[----:B0----5:R-:W-:-:S04]  /*a2b0*/  IADD3 R6, P0, PT, R15, R4, RZ ;  /* 0x000000040f067210 */ /* 0x021fc80007f1e0ff */
[----:B------:R-:W-:Y:S02]  /*a2c0*/  LEA.HI.X.SX32 R5, R15, R5, 0x1, P0 ;  /* 0x000000050f057211 */ /* 0x000fe400000f0eff */
[----:B------:R-:W-:-:S04]  /*a2d0*/  LEA R4, P0, R6, UR6, 0x2 ;  /* 0x0000000606047c11 */ /* 0x000fc8000f8010ff */
[----:B------:R-:W-:-:S05]  /*a2e0*/  LEA.HI.X R5, R6, UR7, R5, 0x2, P0 ;  /* 0x0000000706057c11 */ /* 0x000fca00080f1405 */
[----:B------:R0:W-:Y:S04]  /*a2f0*/  STG.E desc[UR8][R4.64], R41 ;  /* 0x0000002904007986 */ /* 0x0001e8000c101908 */
.L_x_209:
[----:B------:R-:W-:Y:S05]  /*a300*/  BSYNC.RECONVERGENT B0 ;  /* 0x0000000000007941 */ /* 0x000fea0003800200 */
.L_x_208:
        /* <DEDUP_REMOVED lines=10> */
.L_x_213:
[----:B-----5:R-:W-:-:S04]  /*a3b0*/  IADD3 R3, P0, PT, R14, R4, RZ ;  /* 0x000000040e037210 */ /* 0x020fc80007f1e0ff */
[----:B------:R-:W-:Y:S02]  /*a3c0*/  LEA.HI.X.SX32 R14, R14, R5, 0x1, P0 ;  /* 0x000000050e0e7211 */ /* 0x000fe400000f0eff */
[----:B0-----:R-:W-:-:S04]  /*a3d0*/  LEA R4, P0, R3, UR6, 0x2 ;  /* 0x0000000603047c11 */ /* 0x001fc8000f8010ff */
[----:B------:R-:W-:-:S05]  /*a3e0*/  LEA.HI.X R5, R3, UR7, R14, 0x2, P0 ;  /* 0x0000000703057c11 */ /* 0x000fca00080f140e */
[----:B------:R0:W-:Y:S04]  /*a3f0*/  STG.E desc[UR8][R4.64], R34 ;  /* 0x0000002204007986 */ /* 0x0001e8000c101908 */
.L_x_212:
[----:B------:R-:W-:Y:S05]  /*a400*/  BSYNC.RECONVERGENT B0 ;  /* 0x0000000000007941 */ /* 0x000fea0003800200 */
.L_x_211:
        /* <DEDUP_REMOVED lines=10> */
.L_x_216:
[----:B0----5:R-:W-:-:S04]  /*a4b0*/  IADD3 R4, P0, PT, R13, R2, RZ ;  /* 0x000000020d047210 */ /* 0x021fc80007f1e0ff */
[----:B------:R-:W-:Y:S02]  /*a4c0*/  LEA.HI.X.SX32 R3, R13, R3, 0x1, P0 ;  /* 0x000000030d037211 */ /* 0x000fe400000f0eff */
[----:B------:R-:W-:-:S04]  /*a4d0*/  LEA R2, P0, R4, UR6, 0x2 ;  /* 0x0000000604027c11 */ /* 0x000fc8000f8010ff */
[----:B------:R-:W-:-:S05]  /*a4e0*/  LEA.HI.X R3, R4, UR7, R3, 0x2, P0 ;  /* 0x0000000704037c11 */ /* 0x000fca00080f1403 */
[----:B------:R0:W-:Y:S04]  /*a4f0*/  STG.E desc[UR8][R2.64], R33 ;  /* 0x0000002102007986 */ /* 0x0001e8000c101908 */
.L_x_215:
[----:B------:R-:W-:Y:S05]  /*a500*/  BSYNC.RECONVERGENT B0 ;  /* 0x0000000000007941 */ /* 0x000fea0003800200 */
.L_x_214:
        /* <DEDUP_REMOVED lines=10> */
.L_x_219:
[----:B-----5:R-:W-:-:S04]  /*a5b0*/  IADD3 R0, P0, PT, R12, R2, RZ ;  /* 0x000000020c007210 */ /* 0x020fc80007f1e0ff */
[----:B------:R-:W-:Y:S02]  /*a5c0*/  LEA.HI.X.SX32 R3, R12, R3, 0x1, P0 ;  /* 0x000000030c037211 */ /* 0x000fe400000f0eff */
[----:B0-----:R-:W-:-:S04]  /*a5d0*/  LEA R2, P0, R0, UR6, 0x2 ;  /* 0x0000000600027c11 */ /* 0x001fc8000f8010ff */
[----:B------:R-:W-:-:S05]  /*a5e0*/  LEA.HI.X R3, R0, UR7, R3, 0x2, P0 ;  /* 0x0000000700037c11 */ /* 0x000fca00080f1403 */
[----:B------:R0:W-:Y:S04]  /*a5f0*/  STG.E desc[UR8][R2.64], R32 ;  /* 0x0000002002007986 */ /* 0x0001e8000c101908 */
.L_x_218:
[----:B------:R-:W-:Y:S05]  /*a600*/  BSYNC.RECONVERGENT B0 ;  /* 0x0000000000007941 */ /* 0x000fea0003800200 */
.L_x_217:
        /* <DEDUP_REMOVED lines=9> */
.L_x_220:
[----:B-----5:R-:W-:-:S04]  /*a6a0*/  IADD3 R0, P0, PT, R24, R2, RZ ;  /* 0x0000000218007210 */ /* 0x020fc80007f1e0ff */
[----:B------:R-:W-:Y:S02]  /*a6b0*/  LEA.HI.X.SX32 R3, R24, R3, 0x1, P0 ;  /* 0x0000000318037211 */ /* 0x000fe400000f0eff */
[----:B0-----:R-:W-:-:S04]  /*a6c0*/  LEA R2, P0, R0, UR6, 0x2 ;  /* 0x0000000600027c11 */ /* 0x001fc8000f8010ff */
[----:B------:R-:W-:-:S05]  /*a6d0*/  LEA.HI.X R3, R0, UR7, R3, 0x2, P0 ;  /* 0x0000000700037c11 */ /* 0x000fca00080f1403 */
[----:B------:R0:W-:Y:S01]  /*a6e0*/  STG.E desc[UR8][R2.64], R30 ;  /* 0x0000001e02007986 */ /* 0x0001e2000c101908 */
[----:B------:R-:W-:Y:S05]  /*a6f0*/  BRA `(.L_x_163) ;  /* 0x0000000800747947 */ /* 0x000fea0003800000 */
.L_x_177:
[----:B------:R-:W-:Y:S01]  /*a700*/  BAR.SYNC.DEFER_BLOCKING 0x0 ;  /* 0x0000000000007b1d */ /* 0x000fe20000010000 */
[----:B------:R-:W-:Y:S02]  /*a710*/  ISETP.NE.AND P3, PT, R31, RZ, PT ;  /* 0x000000ff1f00720c */ /* 0x000fe40003f65270 */
[----:B------:R-:W-:Y:S02]  /*a720*/  ISETP.NE.AND P4, PT, R29, RZ, PT ;  /* 0x000000ff1d00720c */ /* 0x000fe40003f85270 */
[----:B------:R-:W-:-:S03]  /*a730*/  ISETP.NE.AND P5, PT, R28, RZ, PT ;  /* 0x000000ff1c00720c */ /* 0x000fc60003fa5270 */
[----:B------:R-:W0:Y:S01]  /*a740*/  LDC R17, c[0x0][0x374] ;  /* 0x0000dd00ff117b82 */ /* 0x000e220000000800 */
[----:B------:R-:W-:Y:S01]  /*a750*/  ISETP.NE.AND P6, PT, R11, RZ, PT ;  /* 0x000000ff0b00720c */ /* 0x000fe20003fc5270 */
[----:B------:R-:W1:Y:S01]  /*a760*/  LDCU.64 UR14, c[0x0][0x390] ;  /* 0x00007200ff0e77ac */ /* 0x000e620008000a00 */
[----:B------:R-:W-:Y:S02]  /*a770*/  ISETP.NE.AND P0, PT, R10, RZ, PT ;  /* 0x000000ff0a00720c */ /* 0x000fe40003f05270 */
[----:B------:R-:W-:Y:S01]  /*a780*/  ISETP.NE.AND P2, PT, R8, RZ, PT ;  /* 0x000000ff0800720c */ /* 0x000fe20003f45270 */
[----:B------:R-:W2:Y:S01]  /*a790*/  LDCU.64 UR12, c[0x0][0x390] ;  /* 0x00007200ff0c77ac */ /* 0x000ea20008000a00 */
[----:B------:R-:W0:Y:S01]  /*a7a0*/  S2R R8, SR_CTAID.Y ;  /* 0x0000000000087919 */ /* 0x000e220000002600 */
[--C-:B------:R-:W-:Y:S01]  /*a7b0*/  @P3 IMAD.IADD R51, R51, 0x1, -R25.reuse ;  /* 0x0000000133333824 */ /* 0x100fe200078e0a19 */
[----:B------:R-:W-:Y:S01]  /*a7c0*/  ISETP.NE.AND P1, PT, R9, RZ, PT ;  /* 0x000000ff0900720c */ /* 0x000fe20003f25270 */
[----:B------:R-:W-:-:S02]  /*a7d0*/  @P4 IMAD.IADD R49, R49, 0x1, -R25 ;  /* 0x0000000131314824 */ /* 0x000fc400078e0a19 */
[--C-:B------:R-:W-:Y:S01]  /*a7e0*/  @P5 IMAD.IADD R44, R44, 0x1, -R25.reuse ;  /* 0x000000012c2c5824 */ /* 0x100fe200078e0a19 */
[----:B------:R-:W-:Y:S01]  /*a7f0*/  @P3 LEA R10, R51, UR4, 0x2 ;  /* 0x00000004330a3c11 */ /* 0x000fe2000f8e10ff */
[--C-:B------:R-:W-:Y:S01]  /*a800*/  @P6 IMAD.IADD R40, R40, 0x1, -R25.reuse ;  /* 0x0000000128286824 */ /* 0x100fe200078e0a19 */
[----:B------:R-:W-:Y:S01]  /*a810*/  @P4 LEA R49, R49, UR4, 0x2 ;  /* 0x0000000431314c11 */ /* 0x000fe2000f8e10ff */
[--C-:B------:R-:W-:Y:S01]  /*a820*/  @P0 IMAD.IADD R23, R23, 0x1, -R25.reuse ;  /* 0x0000000117170824 */ /* 0x100fe200078e0a19 */
[----:B------:R-:W-:Y:S01]  /*a830*/  @P5 LEA R44, R44, UR4, 0x2 ;  /* 0x000000042c2c5c11 */ /* 0x000fe2000f8e10ff */
[----:B------:R-:W-:Y:S01]  /*a840*/  @P3 STS [R10], R39 ;  /* 0x000000270a003388 */ /* 0x000fe20000000800 */
[----:B------:R-:W-:Y:S01]  /*a850*/  ISETP.NE.AND P3, PT, R7, RZ, PT ;  /* 0x000000ff0700720c */ /* 0x000fe20003f65270 */
[--C-:B------:R-:W-:Y:S01]  /*a860*/  @P2 IMAD.IADD R21, R21, 0x1, -R25.reuse ;  /* 0x0000000115152824 */ /* 0x100fe200078e0a19 */
[----:B------:R-:W-:Y:S01]  /*a870*/  @P6 LEA R40, R40, UR4, 0x2 ;  /* 0x0000000428286c11 */ /* 0x000fe2000f8e10ff */
[----:B------:R-:W0:Y:S01]  /*a880*/  S2R R7, SR_CTAID.X ;  /* 0x0000000000077919 */ /* 0x000e220000002500 */
[----:B------:R-:W-:-:S02]  /*a890*/  @P1 IMAD.IADD R22, R22, 0x1, -R25 ;  /* 0x0000000116161824 */ /* 0x000fc400078e0a19 */
[----:B------:R-:W-:Y:S01]  /*a8a0*/  @P2 LEA R21, R21, UR4, 0x2 ;  /* 0x0000000415152c11 */ /* 0x000fe2000f8e10ff */
[----:B------:R-:W-:Y:S01]  /*a8b0*/  @P4 STS [R49], R38 ;  /* 0x0000002631004388 */ /* 0x000fe20000000800 */
[----:B------:R-:W-:Y:S02]  /*a8c0*/  ISETP.NE.AND P4, PT, R6, RZ, PT ;  /* 0x000000ff0600720c */ /* 0x000fe40003f85270 */
[----:B------:R-:W-:Y:S01]  /*a8d0*/  @P0 LEA R6, R23, UR4, 0x2 ;  /* 0x0000000417060c11 */ /* 0x000fe2000f8e10ff */
[----:B------:R-:W-:Y:S01]  /*a8e0*/  @P5 STS [R44], R37 ;  /* 0x000000252c005388 */ /* 0x000fe20000000800 */
[----:B------:R-:W-:Y:S01]  /*a8f0*/  ISETP.NE.AND P5, PT, R5, RZ, PT ;  /* 0x000000ff0500720c */ /* 0x000fe20003fa5270 */
[----:B------:R-:W-:Y:S01]  /*a900*/  @P3 IMAD.IADD R20, R20, 0x1, -R25 ;  /* 0x0000000114143824 */ /* 0x000fe200078e0a19 */
[----:B------:R-:W-:Y:S01]  /*a910*/  @P1 LEA R22, R22, UR4, 0x2 ;  /* 0x0000000416161c11 */ /* 0x000fe2000f8e10ff */
[----:B------:R-:W-:Y:S01]  /*a920*/  @P6 STS [R40], R35 ;  /* 0x0000002328006388 */ /* 0x000fe20000000800 */
[----:B------:R-:W-:-:S03]  /*a930*/  ISETP.NE.AND P6, PT, R4, RZ, PT ;  /* 0x000000ff0400720c */ /* 0x000fc60003fc5270 */
[----:B------:R3:W-:Y:S01]  /*a940*/  @P0 STS [R6], R43 ;  /* 0x0000002b06000388 */ /* 0x0007e20000000800 */
[----:B------:R-:W-:Y:S01]  /*a950*/  ISETP.NE.AND P0, PT, R3, RZ, PT ;  /* 0x000000ff0300720c */ /* 0x000fe20003f05270 */
[--C-:B------:R-:W-:Y:S01]  /*a960*/  @P4 IMAD.IADD R19, R19, 0x1, -R25.reuse ;  /* 0x0000000113134824 */ /* 0x100fe200078e0a19 */
[----:B------:R-:W-:Y:S01]  /*a970*/  @P3 LEA R3, R20, UR4, 0x2 ;  /* 0x0000000414033c11 */ /* 0x000fe2000f8e10ff */
[----:B------:R-:W-:Y:S01]  /*a980*/  @P1 STS [R22], R47 ;  /* 0x0000002f16001388 */ /* 0x000fe20000000800 */
[----:B------:R-:W-:Y:S01]  /*a990*/  ISETP.NE.AND P1, PT, R2, RZ, PT ;  /* 0x000000ff0200720c */ /* 0x000fe20003f25270 */
[--C-:B------:R-:W-:Y:S02]  /*a9a0*/  @P5 IMAD.IADD R18, R18, 0x1, -R25.reuse ;  /* 0x0000000112125824 */ /* 0x100fe400078e0a19 */
[----:B------:R-:W-:Y:S01]  /*a9b0*/  @P2 STS [R21], R48 ;  /* 0x0000003015002388 */ /* 0x000fe20000000800 */
[----:B------:R-:W-:Y:S01]  /*a9c0*/  ISETP.NE.AND P2, PT, R0, RZ, PT ;  /* 0x000000ff0000720c */ /* 0x000fe20003f45270 */
[----:B---3--:R-:W3:Y:S01]  /*a9d0*/  LDC R6, c[0x0][0x3ac] ;  /* 0x0000eb00ff067b82 */ /* 0x008ee20000000800 */
[----:B------:R-:W-:Y:S01]  /*a9e0*/  @P4 LEA R0, R19, UR4, 0x2 ;  /* 0x0000000413004c11 */ /* 0x000fe2000f8e10ff */
[----:B------:R-:W-:Y:S01]  /*a9f0*/  @P3 STS [R3], R46 ;  /* 0x0000002e03003388 */ /* 0x000fe20000000800 */
[----:B------:R-:W-:Y:S01]  /*aa00*/  ISETP.NE.AND P3, PT, R50, RZ, PT ;  /* 0x000000ff3200720c */ /* 0x000fe20003f65270 */
[--C-:B------:R-:W-:Y:S01]  /*aa10*/  @P6 IMAD.IADD R15, R15, 0x1, -R25.reuse ;  /* 0x000000010f0f6824 */ /* 0x100fe200078e0a19 */
[----:B------:R-:W-:Y:S01]  /*aa20*/  @P5 LEA R5, R18, UR4, 0x2 ;  /* 0x0000000412055c11 */ /* 0x000fe2000f8e10ff */
[----:B0-----:R-:W-:Y:S01]  /*aa30*/  IMAD R17, R7, R17, R8 ;  /* 0x0000001107117224 */ /* 0x001fe200078e0208 */
[----:B------:R3:W-:Y:S01]  /*aa40*/  @P4 STS [R0], R45 ;  /* 0x0000002d00004388 */ /* 0x0007e20000000800 */
[--C-:B------:R-:W-:Y:S01]  /*aa50*/  @P0 IMAD.IADD R14, R14, 0x1, -R25.reuse ;  /* 0x000000010e0e0824 */ /* 0x100fe200078e0a19 */
[----:B------:R-:W-:Y:S01]  /*aa60*/  @P6 LEA R2, R15, UR4, 0x2 ;  /* 0x000000040f026c11 */ /* 0x000fe2000f8e10ff */
[--C-:B------:R-:W-:Y:S01]  /*aa70*/  @P1 IMAD.IADD R13, R13, 0x1, -R25.reuse ;  /* 0x000000010d0d1824 */ /* 0x100fe200078e0a19 */
[----:B------:R0:W-:Y:S01]  /*aa80*/  @P5 STS [R5], R42 ;  /* 0x0000002a05005388 */ /* 0x0001e20000000800 */
[----:B------:R-:W-:Y:S01]  /*aa90*/  @P2 IMAD.IADD R12, R12, 0x1, -R25 ;  /* 0x000000010c0c2824 */ /* 0x000fe200078e0a19 */
[----:B------:R-:W-:-:S02]  /*aaa0*/  @P0 LEA R7, R14, UR4, 0x2 ;  /* 0x000000040e070c11 */ /* 0x000fc4000f8e10ff */
[----:B------:R0:W-:Y:S01]  /*aab0*/  @P6 STS [R2], R41 ;  /* 0x0000002902006388 */ /* 0x0001e20000000800 */
[----:B------:R-:W-:Y:S01]  /*aac0*/  @P3 IMAD.IADD R24, R24, 0x1, -R25 ;  /* 0x0000000118183824 */ /* 0x000fe200078e0a19 */
[----:B------:R-:W-:Y:S02]  /*aad0*/  @P1 LEA R4, R13, UR4, 0x2 ;  /* 0x000000040d041c11 */ /* 0x000fe4000f8e10ff */
[----:B------:R0:W-:Y:S01]  /*aae0*/  @P0 STS [R7], R34 ;  /* 0x0000002207000388 */ /* 0x0001e20000000800 */
[----:B------:R-:W-:Y:S02]  /*aaf0*/  @P2 LEA R9, R12, UR4, 0x2 ;  /* 0x000000040c092c11 */ /* 0x000fe4000f8e10ff */
[----:B------:R-:W-:Y:S01]  /*ab00*/  @P3 LEA R11, R24, UR4, 0x2 ;  /* 0x00000004180b3c11 */ /* 0x000fe2000f8e10ff */
[----:B------:R0:W-:Y:S01]  /*ab10*/  @P1 STS [R4], R33 ;  /* 0x0000002104001388 */ /* 0x0001e20000000800 */
[----:B---3--:R-:W-:-:S03]  /*ab20*/  IMAD R0, R17, -0x1680, R6 ;  /* 0xffffe98011007824 */ /* 0x008fc600078e0206 */
[----:B------:R0:W-:Y:S02]  /*ab30*/  @P2 STS [R9], R32 ;  /* 0x0000002009002388 */ /* 0x0001e40000000800 */
[----:B------:R-:W-:Y:S02]  /*ab40*/  IADD3 R3, PT, PT, R0, -0x1680, R27 ;  /* 0xffffe98000037810 */ /* 0x000fe40007ffe01b */
[----:B------:R0:W-:Y:S01]  /*ab50*/  @P3 STS [R11], R30 ;  /* 0x0000001e0b003388 */ /* 0x0001e20000000800 */
[----:B------:R-:W-:Y:S01]  /*ab60*/  BAR.SYNC.DEFER_BLOCKING 0x0 ;  /* 0x0000000000007b1d */ /* 0x000fe20000010000 */
[----:B------:R-:W-:-:S13]  /*ab70*/  ISETP.GE.AND P0, PT, R36, R3, PT ;  /* 0x000000032400720c */ /* 0x000fda0003f06270 */
[----:B012---:R-:W-:Y:S05]  /*ab80*/  @P0 BRA `(.L_x_163) ;  /* 0x0000000400500947 */ /* 0x007fea0003800000 */
[----:B------:R-:W-:Y:S01]  /*ab90*/  IMAD R0, R17, 0x1680, R36 ;  /* 0x0000168011007824 */ /* 0x000fe200078e0224 */
[----:B------:R-:W0:Y:S01]  /*aba0*/  LDC.U8 R14, c[0x0][0x3b8] ;  /* 0x0000ee00ff0e7b82 */ /* 0x000e220000000000 */
[----:B------:R-:W-:Y:S03]  /*abb0*/  BSSY.RECONVERGENT B0, `(.L_x_221) ;  /* 0x000001e000007945 */ /* 0x000fe60003800200 */
[----:B------:R-:W-:-:S05]  /*abc0*/  IADD3 R0, PT, PT, -R0, R6, R27 ;  /* 0x0000000600007210 */ /* 0x000fca0007ffe11b */
[----:B------:R-:W-:-:S04]  /*abd0*/  VIADD R2, R0, 0xffffe97f ;  /* 0xffffe97f00027836 */ /* 0x000fc80000000000 */
[C---:B------:R-:W-:Y:S01]  /*abe0*/  IMAD.HI.U32 R0, R2.reuse, -0x55555555, RZ ;  /* 0xaaaaaaab02007827 */ /* 0x040fe200078e00ff */
[----:B------:R-:W-:-:S04]  /*abf0*/  ISETP.GE.U32.AND P1, PT, R2, 0x480, PT ;  /* 0x000004800200780c */ /* 0x000fc80003f26070 */
[----:B------:R-:W-:-:S04]  /*ac00*/  SHF.R.U32.HI R0, RZ, 0x8, R0 ;  /* 0x00000008ff007819 */ /* 0x000fc80000011600 */
[----:B------:R-:W-:-:S04]  /*ac10*/  LOP3.LUT R4, R0, 0x3, RZ, 0xc0, !PT ;  /* 0x0000000300047812 */ /* 0x000fc800078ec0ff */
[----:B------:R-:W-:-:S13]  /*ac20*/  ISETP.NE.AND P0, PT, R4, 0x3, PT ;  /* 0x000000030400780c */ /* 0x000fda0003f05270 */
[----:B------:R-:W-:Y:S05]  /*ac30*/  @!P0 BRA `(.L_x_222) ;  /* 0x0000000000548947 */ /* 0x000fea0003800000 */
[----:B------:R-:W-:Y:S01]  /*ac40*/  VIADD R5, R0, 0x1 ;  /* 0x0000000100057836 */ /* 0x000fe20000000000 */
[C---:B------:R-:W-:Y:S01]  /*ac50*/  LEA R0, R36.reuse, UR4, 0x2 ;  /* 0x0000000424007c11 */ /* 0x040fe2000f8e10ff */
[----:B------:R-:W-:Y:S01]  /*ac60*/  IMAD.IADD R9, R36, 0x1, R25 ;  /* 0x0000000124097824 */ /* 0x000fe200078e0219 */
[----:B0-----:R-:W-:Y:S02]  /*ac70*/  ISETP.NE.AND P2, PT, R14, RZ, PT ;  /* 0x000000ff0e00720c */ /* 0x001fe40003f45270 */
[----:B------:R-:W-:-:S05]  /*ac80*/  LOP3.LUT R5, R5, 0x3, RZ, 0xc0, !PT ;  /* 0x0000000305057812 */ /* 0x000fca00078ec0ff */
[----:B------:R-:W-:Y:S02]  /*ac90*/  IMAD R36, R5, 0x180, R36 ;  /* 0x0000018005247824 */ /* 0x000fe400078e0224 */
[----:B------:R-:W-:-:S07]  /*aca0*/  IMAD.MOV R2, RZ, RZ, -R5 ;  /* 0x000000ffff027224 */ /* 0x000fce00078e0a05 */
.L_x_223:
[----:B------:R-:W0:Y:S01]  /*acb0*/  @!P2 LDC.64 R6, c[0x0][0x3d0] ;  /* 0x0000f400ff06ab82 */ /* 0x000e220000000a00 */
[----:B-1----:R-:W-:Y:S01]  /*acc0*/  CS2R R4, SRZ ;  /* 0x0000000000047805 */ /* 0x002fe2000001ff00 */
        /* <DEDUP_REMOVED lines=12> */
.L_x_222:
[----:B------:R-:W-:Y:S05]  /*ad90*/  BSYNC.RECONVERGENT B0 ;  /* 0x0000000000007941 */ /* 0x000fea0003800200 */
.L_x_221:
[----:B------:R-:W-:Y:S05]  /*ada0*/  @!P1 BRA `(.L_x_163) ;  /* 0x0000000000c89947 */ /* 0x000fea0003800000 */
[----:B------:R-:W2:Y:S01]  /*adb0*/  S2UR UR6, SR_CgaCtaId ;  /* 0x00000000000679c3 */ /* 0x000ea20000008800 */
[----:B------:R-:W-:Y:S01]  /*adc0*/  UMOV UR5, 0x400 ;  /* 0x0000040000057882 */ /* 0x000fe20000000000 */
[----:B0-----:R-:W-:Y:S01]  /*add0*/  ISETP.NE.AND P0, PT, R14, RZ, PT ;  /* 0x000000ff0e00720c */ /* 0x001fe20003f05270 */
[----:B------:R-:W-:Y:S01]  /*ade0*/  IMAD.IADD R25, R36, 0x1, R25 ;  /* 0x0000000124197824 */ /* 0x000fe200078e0219 */
[----:B--2---:R-:W-:-:S06]  /*adf0*/  ULEA UR5, UR6, UR5, 0x18 ;  /* 0x0000000506057291 */ /* 0x004fcc000f8ec0ff */
[----:B------:R-:W-:-:S05]  /*ae00*/  LEA R0, R36, UR5, 0x2 ;  /* 0x0000000524007c11 */ /* 0x000fca000f8e10ff */
[----:B------:R-:W-:-:S07]  /*ae10*/  VIADD R0, R0, 0xc00 ;  /* 0x00000c0000007836 */ /* 0x000fce0000000000 */
.L_x_224:
[----:B-1----:R-:W0:Y:S01]  /*ae20*/  @!P0 LDC.64 R8, c[0x0][0x3d0] ;  /* 0x0000f400ff088b82 */ /* 0x002e220000000a00 */
[----:B-1----:R-:W-:Y:S01]  /*ae30*/  CS2R R4, SRZ ;  /* 0x0000000000047805 */ /* 0x002fe2000001ff00 */
[----:B------:R-:W1:Y:S01]  /*ae40*/  LDS R15, [R0+-0xc00] ;  /* 0xfff40000000f7984 */ /* 0x000e620000000800 */
[----:B------:R-:W-:-:S03]  /*ae50*/  SHF.R.S32.HI R19, RZ, 0x1f, R25 ;  /* 0x0000001fff137819 */ /* 0x000fc60000011419 */
[----:B------:R-:W2:Y:S04]  /*ae60*/  LDS R17, [R0+-0x600] ;  /* 0xfffa000000117984 */ /* 0x000ea80000000800 */
[----:B0-----:R-:W3:Y:S01]  /*ae70*/  @!P0 LDG.E.64 R4, desc[UR8][R8.64] ;  /* 0x0000000808048981 */ /* 0x001ee2000c1e1b00 */
[----:B------:R-:W-:-:S13]  /*ae80*/  ISETP.NE.AND P0, PT, R14, RZ, PT ;  /* 0x000000ff0e00720c */ /* 0x000fda0003f05270 */
[----:B------:R-:W0:Y:S01]  /*ae90*/  @!P0 LDC.64 R10, c[0x0][0x3d0] ;  /* 0x0000f400ff0a8b82 */ /* 0x000e220000000a00 */
[----:B---3--:R-:W-:-:S05]  /*aea0*/  IADD3 R2, P1, PT, R25, R4, RZ ;  /* 0x0000000419027210 */ /* 0x008fca0007f3e0ff */
[----:B------:R-:W-:Y:S01]  /*aeb0*/  IMAD.X R5, R19, 0x1, R5, P1 ;  /* 0x0000000113057824 */ /* 0x000fe200008e0605 */
[----:B------:R-:W-:-:S04]  /*aec0*/  LEA R6, P1, R2, UR14, 0x2 ;  /* 0x0000000e02067c11 */ /* 0x000fc8000f8210ff */
[----:B------:R-:W-:Y:S02]  /*aed0*/  LEA.HI.X R7, R2, UR15, R5, 0x2, P1 ;  /* 0x0000000f02077c11 */ /* 0x000fe400088f1405 */
[----:B------:R-:W-:-:S03]  /*aee0*/  CS2R R4, SRZ ;  /* 0x0000000000047805 */ /* 0x000fc6000001ff00 */
[----:B-1----:R1:W-:Y:S04]  /*aef0*/  STG.E desc[UR8][R6.64], R15 ;  /* 0x0000000f06007986 */ /* 0x0023e8000c101908 */
[----:B0-----:R-:W3:Y:S01]  /*af00*/  @!P0 LDG.E.64 R4, desc[UR8][R10.64] ;  /* 0x000000080a048981 */ /* 0x001ee2000c1e1b00 */
[----:B------:R-:W0:Y:S03]  /*af10*/  @!P0 LDC.64 R12, c[0x0][0x3d0] ;  /* 0x0000f400ff0c8b82 */ /* 0x000e260000000a00 */
[----:B------:R-:W4:Y:S01]  /*af20*/  LDS R15, [R0] ;  /* 0x00000000000f7984 */ /* 0x000f220000000800 */
[----:B---3--:R-:W-:-:S05]  /*af30*/  IADD3 R2, P1, PT, R25, R4, RZ ;  /* 0x0000000419027210 */ /* 0x008fca0007f3e0ff */
[----:B------:R-:W-:Y:S01]  /*af40*/  IMAD.X R5, R19, 0x1, R5, P1 ;  /* 0x0000000113057824 */ /* 0x000fe200008e0605 */
[----:B------:R-:W-:-:S04]  /*af50*/  LEA R8, P1, R2, UR14, 0x2 ;  /* 0x0000000e02087c11 */ /* 0x000fc8000f8210ff */
[----:B------:R-:W-:Y:S02]  /*af60*/  LEA.HI.X R9, R2, UR15, R5, 0x2, P1 ;  /* 0x0000000f02097c11 */ /* 0x000fe400088f1405 */
[----:B------:R-:W-:-:S03]  /*af70*/  CS2R R4, SRZ ;  /* 0x0000000000047805 */ /* 0x000fc6000001ff00 */
[----:B--2---:R-:W-:Y:S04]  /*af80*/  STG.E desc[UR8][R8.64+0x600], R17 ;  /* 0x0006001108007986 */ /* 0x004fe8000c101908 */
[----:B0-----:R-:W2:Y:S01]  /*af90*/  @!P0 LDG.E.64 R4, desc[UR8][R12.64] ;  /* 0x000000080c048981 */ /* 0x001ea2000c1e1b00 */
[----:B------:R-:W0:Y:S03]  /*afa0*/  @!P0 LDC.64 R10, c[0x0][0x3d0] ;  /* 0x0000f400ff0a8b82 */ /* 0x000e260000000a00 */
[----:B------:R3:W5:Y:S01]  /*afb0*/  LDS R9, [R0+0x600] ;  /* 0x0006000000097984 */ /* 0x0007620000000800 */
[----:B--2---:R-:W-:-:S05]  /*afc0*/  IADD3 R2, P1, PT, R25, R4, RZ ;  /* 0x0000000419027210 */ /* 0x004fca0007f3e0ff */
[----:B------:R-:W-:Y:S01]  /*afd0*/  IMAD.X R5, R19, 0x1, R5, P1 ;  /* 0x0000000113057824 */ /* 0x000fe200008e0605 */
[----:B-1----:R-:W-:-:S04]  /*afe0*/  LEA R6, P1, R2, UR14, 0x2 ;  /* 0x0000000e02067c11 */ /* 0x002fc8000f8210ff */
[----:B------:R-:W-:Y:S02]  /*aff0*/  LEA.HI.X R7, R2, UR15, R5, 0x2, P1 ;  /* 0x0000000f02077c11 */ /* 0x000fe400088f1405 */
[----:B------:R-:W-:-:S03]  /*b000*/  CS2R R4, SRZ ;  /* 0x0000000000047805 */ /* 0x000fc6000001ff00 */
[----:B----4-:R1:W-:Y:S04]  /*b010*/  STG.E desc[UR8][R6.64+0xc00], R15 ;  /* 0x000c000f06007986 */ /* 0x0103e8000c101908 */
[----:B0-----:R-:W2:Y:S01]  /*b020*/  @!P0 LDG.E.64 R4, desc[UR8][R10.64] ;  /* 0x000000080a048981 */ /* 0x001ea2000c1e1b00 */
[----:B------:R-:W-:Y:S02]  /*b030*/  VIADD R36, R36, 0x600 ;  /* 0x0000060024247836 */ /* 0x000fe40000000000 */
[----:B---3--:R-:W-:Y:S01]  /*b040*/  VIADD R0, R0, 0x1800 ;  /* 0x0000180000007836 */ /* 0x008fe20000000000 */
[C---:B--2---:R-:W-:Y:S01]  /*b050*/  IADD3 R2, P1, PT, R25.reuse, R4, RZ ;  /* 0x0000000419027210 */ /* 0x044fe20007f3e0ff */
[----:B------:R-:W-:-:S04]  /*b060*/  VIADD R25, R25, 0x600 ;  /* 0x0000060019197836 */ /* 0x000fc80000000000 */
[----:B------:R-:W-:Y:S01]  /*b070*/  IMAD.X R5, R19, 0x1, R5, P1 ;  /* 0x0000000113057824 */ /* 0x000fe200008e0605 */
[----:B------:R-:W-:-:S04]  /*b080*/  LEA R4, P1, R2, UR14, 0x2 ;  /* 0x0000000e02047c11 */ /* 0x000fc8000f8210ff */
[----:B------:R-:W-:Y:S02]  /*b090*/  LEA.HI.X R5, R2, UR15, R5, 0x2, P1 ;  /* 0x0000000f02057c11 */ /* 0x000fe400088f1405 */
[----:B------:R-:W-:-:S03]  /*b0a0*/  ISETP.GE.AND P1, PT, R36, R3, PT ;  /* 0x000000032400720c */ /* 0x000fc60003f26270 */
[----:B-----5:R1:W-:Y:S10]  /*b0b0*/  STG.E desc[UR8][R4.64+0x1200], R9 ;  /* 0x0012000904007986 */ /* 0x0203f4000c101908 */
[----:B------:R-:W-:Y:S05]  /*b0c0*/  @!P1 BRA `(.L_x_224) ;  /* 0xfffffffc00549947 */ /* 0x000fea000383ffff */
.L_x_163:
[----:B------:R-:W-:Y:S05]  /*b0d0*/  BSYNC.RECONVERGENT B1 ;  /* 0x0000000000017941 */ /* 0x000fea0003800200 */
.L_x_111:
[----:B0---4-:R-:W0:Y:S02]  /*b0e0*/  S2R R0, SR_TID.X ;  /* 0x0000000000007919 */ /* 0x011e240000002100 */
[----:B0-----:R-:W-:-:S13]  /*b0f0*/  ISETP.NE.AND P0, PT, R0, RZ, PT ;  /* 0x000000ff0000720c */ /* 0x001fda0003f05270 */
[----:B------:R-:W-:Y:S05]  /*b100*/  @P0 EXIT ;  /* 0x000000000000094d */ /* 0x000fea0003800000 */
[----:B------:R-:W0:Y:S02]  /*b110*/  LDCU.U8 UR4, c[0x0][0x3b9] ;  /* 0x00007720ff0477ac */ /* 0x000e240008000000 */
[----:B0-----:R-:W-:-:S09]  /*b120*/  UISETP.NE.AND UP0, UPT, UR4, URZ, UPT ;  /* 0x000000ff0400728c */ /* 0x001fd2000bf05270 */
[----:B------:R-:W-:Y:S05]  /*b130*/  BRA.U !UP0, `(.L_x_225) ;  /* 0x00000001082c7547 */ /* 0x000fea000b800000 */
[----:B------:R-:W0:Y:S01]  /*b140*/  LDCU.U8 UR4, c[0x0][0x3b8] ;  /* 0x00007700ff0477ac */ /* 0x000e220008000000 */
[----:B-1----:R-:W1:Y:S01]  /*b150*/  LDC.64 R4, c[0x0][0x398] ;  /* 0x0000e600ff047b82 */ /* 0x002e620000000a00 */
[----:B------:R-:W-:Y:S01]  /*b160*/  CS2R R2, SRZ ;  /* 0x0000000000027805 */ /* 0x000fe2000001ff00 */
[----:B0-----:R-:W-:-:S09]  /*b170*/  UISETP.NE.AND UP0, UPT, UR4, URZ, UPT ;  /* 0x000000ff0400728c */ /* 0x001fd2000bf05270 */
[----:B------:R-:W-:Y:S05]  /*b180*/  BRA.U UP0, `(.L_x_226) ;  /* 0x0000000100087547 */ /* 0x000fea000b800000 */
[----:B------:R-:W0:Y:S02]  /*b190*/  LDC.64 R2, c[0x0][0x3d0] ;  /* 0x0000f400ff027b82 */ /* 0x000e240000000a00 */
[----:B0-----:R-:W5:Y:S02]  /*b1a0*/  LDG.E.64 R2, desc[UR8][R2.64] ;  /* 0x0000000802027981 */ /* 0x001f64000c1e1b00 */
.L_x_226:
[----:B-----5:R-:W-:-:S04]  /*b1b0*/  IADD3 R2, P0, PT, R26, R2, RZ ;  /* 0x000000021a027210 */ /* 0x020fc80007f1e0ff */
[----:B------:R-:W-:-:S05]  /*b1c0*/  LEA.HI.X.SX32 R3, R26, R3, 0x1, P0 ;  /* 0x000000031a037211 */ /* 0x000fca00000f0eff */
[----:B-1----:R-:W-:Y:S01]  /*b1d0*/  STG.E.64 desc[UR8][R4.64], R2 ;  /* 0x0000000204007986 */ /* 0x002fe2000c101b08 */
[----:B------:R-:W-:Y:S05]  /*b1e0*/  EXIT ;  /* 0x000000000000794d */ /* 0x000fea0003800000 */
.L_x_225:
[----:B------:R-:W0:Y:S01]  /*b1f0*/  LDCU.U8 UR4, c[0x0][0x3b8] ;  /* 0x00007700ff0477ac */ /* 0x000e220008000000 */
[----:B-1----:R-:W1:Y:S01]  /*b200*/  LDC.64 R4, c[0x0][0x3d8] ;  /* 0x0000f600ff047b82 */ /* 0x002e620000000a00 */
[----:B------:R-:W-:Y:S01]  /*b210*/  CS2R R2, SRZ ;  /* 0x0000000000027805 */ /* 0x000fe2000001ff00 */
[----:B0-----:R-:W-:-:S09]  /*b220*/  UISETP.NE.AND UP0, UPT, UR4, URZ, UPT ;  /* 0x000000ff0400728c */ /* 0x001fd2000bf05270 */
[----:B------:R-:W-:Y:S05]  /*b230*/  BRA.U UP0, `(.L_x_227) ;  /* 0x0000000100087547 */ /* 0x000fea000b800000 */
[----:B------:R-:W0:Y:S02]  /*b240*/  LDC.64 R2, c[0x0][0x3d0] ;  /* 0x0000f400ff027b82 */ /* 0x000e240000000a00 */
[----:B0-----:R-:W5:Y:S02]  /*b250*/  LDG.E.64 R2, desc[UR8][R2.64] ;  /* 0x0000000802027981 */ /* 0x001f64000c1e1b00 */
.L_x_227:
[----:B-----5:R-:W-:-:S04]  /*b260*/  IADD3 R2, P0, PT, R26, R2, RZ ;  /* 0x000000021a027210 */ /* 0x020fc80007f1e0ff */
[----:B------:R-:W-:-:S05]  /*b270*/  LEA.HI.X.SX32 R3, R26, R3, 0x1, P0 ;  /* 0x000000031a037211 */ /* 0x000fca00000f0eff */
[----:B-1----:R-:W-:Y:S01]  /*b280*/  STG.E.64 desc[UR8][R4.64], R2 ;  /* 0x0000000204007986 */ /* 0x002fe2000c101b08 */
[----:B------:R-:W-:Y:S05]  /*b290*/  EXIT ;  /* 0x000000000000794d */ /* 0x000fea0003800000 */
.L_x_51:
[----:B------:R-:W-:Y:S01]  /*b2a0*/  BSSY B0, `(.L_x_228) ;  /* 0x0000006000007945 */ /* 0x000fe20003800000 */
[----:B------:R-:W-:Y:S01]  /*b2b0*/  PLOP3.LUT P0, PT, P0, PT, PT, 0x8, 0x80 ;  /* 0x000000000080781c */ /* 0x000fe2000070e170 */
[----:B------:R-:W-:-:S12]  /*b2c0*/  IMAD.MOV.U32 R18, RZ, RZ, -0x1 ;  /* 0xffffffffff127424 */ /* 0x000fd800078e00ff */
[----:B------:R-:W-:Y:S05]  /*b2d0*/  WARPSYNC.COLLECTIVE R18, `(.L_x_229) ;  /* 0x0000000012087348 */ /* 0x000fea0003c00000 */
[----:B------:R-:W-:Y:S01]  /*b2e0*/  VOTE.ANY P0, P0 ;  /* 0x0000000000ff7806 */ /* 0x000fe20000000100 */
[----:B------:R-:W-:-:S12]  /*b2f0*/  ENDCOLLECTIVE ;  /* 0x000000000000791b */ /* 0x000fd80003800000 */
.L_x_229:
[----:B------:R-:W-:Y:S05]  /*b300*/  BSYNC B0 ;  /* 0x0000000000007941 */ /* 0x000fea0003800000 */
.L_x_228:
[----:B------:R-:W-:Y:S05]  /*b310*/  BRA `(.L_x_230) ;  /* 0xffffff7800f47947 */ /* 0x000fea000383ffff */
.L_x_53:
[----:B------:R-:W-:Y:S01]  /*b320*/  BSSY B0, `(.L_x_231) ;  /* 0x0000006000007945 */ /* 0x000fe20003800000 */
[----:B------:R-:W-:Y:S01]  /*b330*/  PLOP3.LUT P0, PT, P0, PT, PT, 0x8, 0x80 ;  /* 0x000000000080781c */ /* 0x000fe2000070e170 */
[----:B------:R-:W-:-:S12]  /*b340*/  IMAD.MOV.U32 R18, RZ, RZ, -0x1 ;  /* 0xffffffffff127424 */ /* 0x000fd800078e00ff */
[----:B------:R-:W-:Y:S05]  /*b350*/  WARPSYNC.COLLECTIVE R18, `(.L_x_232) ;  /* 0x0000000012087348 */ /* 0x000fea0003c00000 */
[----:B------:R-:W-:Y:S01]  /*b360*/  VOTE.ANY P0, P0 ;  /* 0x0000000000ff7806 */ /* 0x000fe20000000100 */
[----:B------:R-:W-:-:S12]  /*b370*/  ENDCOLLECTIVE ;  /* 0x000000000000791b */ /* 0x000fd80003800000 */
.L_x_232:
[----:B------:R-:W-:Y:S05]  /*b380*/  BSYNC B0 ;  /* 0x0000000000007941 */ /* 0x000fea0003800000 */
.L_x_231:
[----:B------:R-:W-:Y:S05]  /*b390*/  BRA `(.L_x_233) ;  /* 0xffffff7c00507947 */ /* 0x000fea000383ffff */
.L_x_55:
[----:B------:R-:W0:Y:S01]  /*b3a0*/  S2R R50, SR_GEMASK ;  /* 0x0000000000327919 */ /* 0x000e220000003c00 */
[----:B------:R-:W-:Y:S01]  /*b3b0*/  BSSY B0, `(.L_x_234) ;  /* 0x0000006000007945 */ /* 0x000fe20003800000 */
[----:B------:R-:W-:Y:S01]  /*b3c0*/  PLOP3.LUT P0, PT, P0, PT, PT, 0x8, 0x80 ;  /* 0x000000000080781c */ /* 0x000fe2000070e170 */
[----:B------:R-:W-:-:S12]  /*b3d0*/  IMAD.MOV.U32 R18, RZ, RZ, -0x1 ;  /* 0xffffffffff127424 */ /* 0x000fd800078e00ff */
[----:B0-----:R-:W-:Y:S05]  /*b3e0*/  WARPSYNC.COLLECTIVE R18, `(.L_x_235) ;  /* 0x0000000012087348 */ /* 0x001fea0003c00000 */
[----:B------:R-:W-:Y:S01]  /*b3f0*/  VOTE.ANY R18, PT, P0 ;  /* 0x0000000000127806 */ /* 0x000fe200000e0100 */
[----:B0-----:R-:W-:Y:S06]  /*b400*/  ENDCOLLECTIVE ;  /* 0x000000000000791b */ /* 0x001fec0003800000 */
.L_x_235:
[----:B------:R-:W-:Y:S05]  /*b410*/  BSYNC B0 ;  /* 0x0000000000007941 */ /* 0x000fea0003800000 */
.L_x_234:
[----:B------:R-:W-:Y:S01]  /*b420*/  LOP3.LUT R18, R18, 0x80000000, R50, 0xec, !PT ;  /* 0x8000000012127812 */ /* 0x000fe200078eec32 */
[----:B------:R-:W-:Y:S02]  /*b430*/  IMAD.MOV.U32 R19, RZ, RZ, 0x1 ;  /* 0x00000001ff137424 */ /* 0x000fe400078e00ff */
[C---:B------:R-:W-:Y:S02]  /*b440*/  VIADD R41, R49.reuse, 0x2 ;  /* 0x0000000231297836 */ /* 0x040fe40000000000 */
[C---:B------:R-:W-:Y:S02]  /*b450*/  VIADD R17, R18.reuse, 0xffffffff ;  /* 0xffffffff12117836 */ /* 0x040fe40000000000 */
[C---:B------:R-:W-:Y:S02]  /*b460*/  VIADD R40, R49.reuse, 0x4 ;  /* 0x0000000431287836 */ /* 0x040fe40000000000 */
[----:B------:R-:W-:Y:S01]  /*b470*/  VIADD R42, R49, 0x10 ;  /* 0x00000010312a7836 */ /* 0x000fe20000000000 */
[----:B------:R-:W-:Y:S01]  /*b480*/  LOP3.LUT R22, R18, R17, RZ, 0xc, !PT ;  /* 0x0000001112167212 */ /* 0x000fe200078e0cff */
[----:B------:R-:W-:-:S02]  /*b490*/  IMAD.MOV.U32 R17, RZ, RZ, R15 ;  /* 0x000000ffff117224 */ /* 0x000fc400078e000f */
[----:B------:R-:W-:Y:S01]  /*b4a0*/  IMAD.MOV.U32 R18, RZ, RZ, -0x1 ;  /* 0xffffffffff127424 */ /* 0x000fe200078e00ff */
[----:B------:R0:W1:Y:S06]  /*b4b0*/  POPC R20, R22 ;  /* 0x0000001600147309 */ /* 0x00006c0000000000 */
[----:B01----:R-:W-:Y:S05]  /*b4c0*/  WARPSYNC.COLLECTIVE R18, `(.L_x_236) ;  /* 0x0000000012087348 */ /* 0x003fea0003c00000 */
[----:B-1----:R1:W2:Y:S02]  /*b4d0*/  SHFL.DOWN P1, R21, R17, R19, R20 ;  /* 0x0800001311157389 */ /* 0x0022a40000020014 */
[----:B012---:R-:W-:Y:S05]  /*b4e0*/  ENDCOLLECTIVE ;  /* 0x000000000000791b */ /* 0x007fea0003800000 */
.L_x_236:
[----:B------:R-:W-:Y:S01]  /*b4f0*/  ISETP.GE.AND P0, PT, R49, R20, PT ;  /* 0x000000143100720c */ /* 0x000fe20003f06270 */
[----:B------:R-:W-:-:S03]  /*b500*/  IMAD.MOV.U32 R19, RZ, RZ, 0x2 ;  /* 0x00000002ff137424 */ /* 0x000fc600078e00ff */
[----:B------:R-:W-:Y:S02]  /*b510*/  SEL R30, R21, RZ, !P0 ;  /* 0x000000ff151e7207 */ /* 0x000fe40004000000 */
[----:B------:R-:W-:-:S03]  /*b520*/  ISETP.GT.AND P0, PT, R41, R20, PT ;  /* 0x000000142900720c */ /* 0x000fc60003f04270 */
[----:B------:R-:W-:-:S04]  /*b530*/  IMAD.IADD R31, R30, 0x1, R15 ;  /* 0x000000011e1f7824 */ /* 0x000fc800078e020f */
[----:B------:R-:W-:-:S07]  /*b540*/  IMAD.MOV.U32 R17, RZ, RZ, R31 ;  /* 0x000000ffff117224 */ /* 0x000fce00078e001f */
[----:B------:R-:W-:Y:S05]  /*b550*/  WARPSYNC.COLLECTIVE R18, `(.L_x_237) ;  /* 0x0000000012087348 */ /* 0x000fea0003c00000 */
[----:B------:R0:W1:Y:S02]  /*b560*/  SHFL.DOWN P1, R21, R17, R19, R20 ;  /* 0x0800001311157389 */ /* 0x0000640000020014 */
[----:B01----:R-:W-:Y:S05]  /*b570*/  ENDCOLLECTIVE ;  /* 0x000000000000791b */ /* 0x003fea0003800000 */
.L_x_237:
[----:B------:R-:W-:Y:S01]  /*b580*/  IMAD.MOV.U32 R19, RZ, RZ, 0x4 ;  /* 0x00000004ff137424 */ /* 0x000fe200078e00ff */
[----:B------:R-:W-:Y:S02]  /*b590*/  SEL R22, R21, RZ, !P0 ;  /* 0x000000ff15167207 */ /* 0x000fe40004000000 */
[----:B------:R-:W-:-:S03]  /*b5a0*/  ISETP.GT.AND P0, PT, R40, R20, PT ;  /* 0x000000142800720c */ /* 0x000fc60003f04270 */
[----:B------:R-:W-:-:S04]  /*b5b0*/  IMAD.IADD R43, R31, 0x1, R22 ;  /* 0x000000011f2b7824 */ /* 0x000fc800078e0216 */
[----:B------:R-:W-:-:S07]  /*b5c0*/  IMAD.MOV.U32 R17, RZ, RZ, R43 ;  /* 0x000000ffff117224 */ /* 0x000fce00078e002b */
[----:B------:R-:W-:Y:S05]  /*b5d0*/  WARPSYNC.COLLECTIVE R18, `(.L_x_238) ;  /* 0x0000000012087348 */ /* 0x000fea0003c00000 */
[----:B------:R0:W1:Y:S02]  /*b5e0*/  SHFL.DOWN P1, R21, R17, R19, R20 ;  /* 0x0800001311157389 */ /* 0x0000640000020014 */
[----:B01----:R-:W-:Y:S05]  /*b5f0*/  ENDCOLLECTIVE ;  /* 0x000000000000791b */ /* 0x003fea0003800000 */
.L_x_238:
[----:B------:R-:W-:Y:S01]  /*b600*/  IMAD.MOV.U32 R19, RZ, RZ, 0x8 ;  /* 0x00000008ff137424 */ /* 0x000fe200078e00ff */
[----:B------:R-:W-:-:S05]  /*b610*/  SEL R22, R21, RZ, !P0 ;  /* 0x000000ff15167207 */ /* 0x000fca0004000000 */
[----:B------:R-:W-:Y:S02]  /*b620*/  IMAD.IADD R51, R43, 0x1, R22 ;  /* 0x000000012b337824 */ /* 0x000fe400078e0216 */
[----:B------:R-:W-:Y:S02]  /*b630*/  VIADD R22, R49, 0x8 ;  /* 0x0000000831167836 */ /* 0x000fe40000000000 */
[----:B------:R-:W-:-:S03]  /*b640*/  IMAD.MOV.U32 R17, RZ, RZ, R51 ;  /* 0x000000ffff117224 */ /* 0x000fc600078e0033 */
[----:B------:R-:W-:-:S13]  /*b650*/  ISETP.GT.AND P0, PT, R22, R20, PT ;  /* 0x000000141600720c */ /* 0x000fda0003f04270 */
[----:B------:R-:W-:Y:S05]  /*b660*/  WARPSYNC.COLLECTIVE R18, `(.L_x_239) ;  /* 0x0000000012087348 */ /* 0x000fea0003c00000 */
[----:B------:R0:W1:Y:S02]  /*b670*/  SHFL.DOWN P1, R21, R17, R19, R20 ;  /* 0x0800001311157389 */ /* 0x0000640000020014 */
[----:B01----:R-:W-:Y:S05]  /*b680*/  ENDCOLLECTIVE ;  /* 0x000000000000791b */ /* 0x003fea0003800000 */
.L_x_239:
[----:B------:R-:W-:Y:S01]  /*b690*/  IMAD.MOV.U32 R19, RZ, RZ, 0x10 ;  /* 0x00000010ff137424 */ /* 0x000fe200078e00ff */
[----:B------:R-:W-:Y:S02]  /*b6a0*/  SEL R30, R21, RZ, !P0 ;  /* 0x000000ff151e7207 */ /* 0x000fe40004000000 */
[----:B------:R-:W-:-:S03]  /*b6b0*/  ISETP.NE.AND P0, PT, R14, 0x65, PT ;  /* 0x000000650e00780c */ /* 0x000fc60003f05270 */
[----:B------:R-:W-:Y:S02]  /*b6c0*/  IMAD.IADD R15, R51, 0x1, R30 ;  /* 0x00000001330f7824 */ /* 0x000fe400078e021e */
[----:B------:R-:W0:Y:S02]  /*b6d0*/  LDC.64 R30, c[0x0][0x3a0] ;  /* 0x0000e800ff1e7b82 */ /* 0x000e240000000a00 */
[----:B------:R-:W-:-:S07]  /*b6e0*/  IMAD.MOV.U32 R17, RZ, RZ, R15 ;  /* 0x000000ffff117224 */ /* 0x000fce00078e000f */
[----:B0-----:R-:W-:Y:S05]  /*b6f0*/  WARPSYNC.COLLECTIVE R18, `(.L_x_240) ;  /* 0x0000000012087348 */ /* 0x001fea0003c00000 */
[----:B------:R1:W2:Y:S02]  /*b700*/  SHFL.DOWN P1, R21, R17, R19, R20 ;  /* 0x0800001311157389 */ /* 0x0002a40000020014 */
[----:B012---:R-:W-:Y:S05]  /*b710*/  ENDCOLLECTIVE ;  /* 0x000000000000791b */ /* 0x007fea0003800000 */
.L_x_240:
[----:B------:R-:W-:Y:S05]  /*b720*/  WARPSYNC.COLLECTIVE R18, `(.L_x_241) ;  /* 0x0000000012087348 */ /* 0x000fea0003c00000 */
[----:B------:R-:W-:Y:S01]  /*b730*/  VOTE.ALL P0, P0 ;  /* 0x0000000000ff7806 */ /* 0x000fe20000000000 */
[----:B------:R-:W-:-:S12]  /*b740*/  ENDCOLLECTIVE ;  /* 0x000000000000791b */ /* 0x000fd80003800000 */
.L_x_241:
[----:B------:R-:W-:-:S05]  /*b750*/  IADD3 R30, P2, PT, R30, 0x100, RZ ;  /* 0x000001001e1e7810 */ /* 0x000fca0007f5e0ff */
[----:B------:R-:W-:Y:S01]  /*b760*/  IMAD.X R43, RZ, RZ, R31, P2 ;  /* 0x000000ffff2b7224 */ /* 0x000fe200010e061f */
[----:B------:R-:W-:-:S04]  /*b770*/  ISETP.GT.AND P1, PT, R42, R20, PT ;  /* 0x000000142a00720c */ /* 0x000fc80003f24270 */
[----:B------:R-:W-:-:S05]  /*b780*/  SEL R14, R21, RZ, !P1 ;  /* 0x000000ff150e7207 */ /* 0x000fca0004800000 */
[----:B------:R-:W-:Y:S01]  /*b790*/  IMAD.IADD R31, R15, 0x1, R14 ;  /* 0x000000010f1f7824 */ /* 0x000fe200078e020e */
[----:B------:R-:W-:Y:S06]  /*b7a0*/  BRA `(.L_x_242) ;  /* 0xffffff7800e87947 */ /* 0x000fec000383ffff */
.L_x_57:
[----:B------:R-:W-:Y:S01]  /*b7b0*/  BSSY B0, `(.L_x_243) ;  /* 0x0000006000007945 */ /* 0x000fe20003800000 */
[----:B------:R-:W-:Y:S01]  /*b7c0*/  PLOP3.LUT P0, PT, P0, PT, PT, 0x8, 0x80 ;  /* 0x000000000080781c */ /* 0x000fe2000070e170 */
[----:B------:R-:W-:-:S12]  /*b7d0*/  IMAD.MOV.U32 R18, RZ, RZ, -0x1 ;  /* 0xffffffffff127424 */ /* 0x000fd800078e00ff */
[----:B------:R-:W-:Y:S05]  /*b7e0*/  WARPSYNC.COLLECTIVE R18, `(.L_x_244) ;  /* 0x0000000012087348 */ /* 0x000fea0003c00000 */
[----:B------:R-:W-:Y:S01]  /*b7f0*/  VOTE.ANY P0, P0 ;  /* 0x0000000000ff7806 */ /* 0x000fe20000000100 */
[----:B------:R-:W-:-:S12]  /*b800*/  ENDCOLLECTIVE ;  /* 0x000000000000791b */ /* 0x000fd80003800000 */
.L_x_244:
[----:B------:R-:W-:Y:S05]  /*b810*/  BSYNC B0 ;  /* 0x0000000000007941 */ /* 0x000fea0003800000 */
.L_x_243:
[----:B------:R-:W-:Y:S05]  /*b820*/  BRA `(.L_x_245) ;  /* 0xffffff7800f87947 */ /* 0x000fea000383ffff */
.L_x_59:
[----:B------:R-:W-:Y:S01]  /*b830*/  BSSY B0, `(.L_x_246) ;  /* 0x0000006000007945 */ /* 0x000fe20003800000 */
[----:B------:R-:W-:Y:S01]  /*b840*/  PLOP3.LUT P0, PT, P0, PT, PT, 0x8, 0x80 ;  /* 0x000000000080781c */ /* 0x000fe2000070e170 */
[----:B------:R-:W-:-:S12]  /*b850*/  IMAD.MOV.U32 R18, RZ, RZ, -0x1 ;  /* 0xffffffffff127424 */ /* 0x000fd800078e00ff */
[----:B------:R-:W-:Y:S05]  /*b860*/  WARPSYNC.COLLECTIVE R18, `(.L_x_247) ;  /* 0x0000000012087348 */ /* 0x000fea0003c00000 */
[----:B------:R-:W-:Y:S01]  /*b870*/  VOTE.ANY P0, P0 ;  /* 0x0000000000ff7806 */ /* 0x000fe20000000100 */
[----:B------:R-:W-:-:S12]  /*b880*/  ENDCOLLECTIVE ;  /* 0x000000000000791b */ /* 0x000fd80003800000 */
.L_x_247:
[----:B------:R-:W-:Y:S05]  /*b890*/  BSYNC B0 ;  /* 0x0000000000007941 */ /* 0x000fea0003800000 */
.L_x_246:
[----:B------:R-:W-:Y:S05]  /*b8a0*/  BRA `(.L_x_248) ;  /* 0xffffff7c00547947 */ /* 0x000fea000383ffff */
.L_x_61:
[----:B------:R-:W-:Y:S01]  /*b8b0*/  BSSY B0, `(.L_x_249) ;  /* 0x0000006000007945 */ /* 0x000fe20003800000 */
[----:B------:R-:W-:Y:S01]  /*b8c0*/  PLOP3.LUT P0, PT, P0, PT, PT, 0x8, 0x80 ;  /* 0x000000000080781c */ /* 0x000fe2000070e170 */
[----:B------:R-:W-:-:S12]  /*b8d0*/  IMAD.MOV.U32 R18, RZ, RZ, -0x1 ;  /* 0xffffffffff127424 */ /* 0x000fd800078e00ff */
[----:B------:R-:W-:Y:S05]  /*b8e0*/  WARPSYNC.COLLECTIVE R18, `(.L_x_250) ;  /* 0x0000000012087348 */ /* 0x000fea0003c00000 */
[----:B------:R-:W-:Y:S01]  /*b8f0*/  VOTE.ANY R18, PT, P0 ;  /* 0x0000000000127806 */ /* 0x000fe200000e0100 */
[----:B------:R-:W-:Y:S06]  /*b900*/  ENDCOLLECTIVE ;  /* 0x000000000000791b */ /* 0x000fec0003800000 */
.L_x_250:
[----:B------:R-:W-:Y:S05]  /*b910*/  BSYNC B0 ;  /* 0x0000000000007941 */ /* 0x000fea0003800000 */
.L_x_249:
[----:B------:R-:W-:Y:S01]  /*b920*/  LOP3.LUT R18, R18, 0x80000000, R50, 0xec, !PT ;  /* 0x8000000012127812 */ /* 0x000fe200078eec32 */
[----:B------:R-:W-:Y:S02]  /*b930*/  IMAD.MOV.U32 R19, RZ, RZ, 0x1 ;  /* 0x00000001ff137424 */ /* 0x000fe400078e00ff */
[----:B------:R-:W-:Y:S02]  /*b940*/  VIADD R35, R35, 0xffffffe0 ;  /* 0xffffffe023237836 */ /* 0x000fe40000000000 */
[----:B------:R-:W-:-:S05]  /*b950*/  VIADD R17, R18, 0xffffffff ;  /* 0xffffffff12117836 */ /* 0x000fca0000000000 */
[----:B------:R-:W-:Y:S01]  /*b960*/  LOP3.LUT R52, R18, R17, RZ, 0xc, !PT ;  /* 0x0000001112347212 */ /* 0x000fe200078e0cff */
[----:B------:R-:W-:Y:S02]  /*b970*/  IMAD.MOV.U32 R17, RZ, RZ, R15 ;  /* 0x000000ffff117224 */ /* 0x000fe400078e000f */
[----:B------:R-:W-:Y:S01]  /*b980*/  IMAD.MOV.U32 R18, RZ, RZ, -0x1 ;  /* 0xffffffffff127424 */ /* 0x000fe200078e00ff */
[----:B------:R0:W1:Y:S06]  /*b990*/  POPC R20, R52 ;  /* 0x0000003400147309 */ /* 0x00006c0000000000 */
[----:B01----:R-:W-:Y:S05]  /*b9a0*/  WARPSYNC.COLLECTIVE R18, `(.L_x_251) ;  /* 0x0000000012087348 */ /* 0x003fea0003c00000 */
[----:B-1----:R1:W2:Y:S02]  /*b9b0*/  SHFL.DOWN P1, R21, R17, R19, R20 ;  /* 0x0800001311157389 */ /* 0x0022a40000020014 */
[----:B012---:R-:W-:Y:S05]  /*b9c0*/  ENDCOLLECTIVE ;  /* 0x000000000000791b */ /* 0x007fea0003800000 */
.L_x_251:
        /* <DEDUP_REMOVED lines=9> */
.L_x_252:
        /* <DEDUP_REMOVED lines=8> */
.L_x_253:
        /* <DEDUP_REMOVED lines=8> */
.L_x_254:
[----:B------:R-:W-:Y:S01]  /*bb60*/  IMAD.MOV.U32 R19, RZ, RZ, 0x10 ;  /* 0x00000010ff137424 */ /* 0x000fe200078e00ff */
[----:B------:R-:W-:Y:S02]  /*bb70*/  SEL R52, R21, RZ, !P0 ;  /* 0x000000ff15347207 */ /* 0x000fe40004000000 */
[----:B------:R-:W-:-:S03]  /*bb80*/  ISETP.NE.AND P0, PT, R14, 0x65, PT ;  /* 0x000000650e00780c */ /* 0x000fc60003f05270 */
[----:B------:R-:W-:-:S04]  /*bb90*/  IMAD.IADD R52, R15, 0x1, R52 ;  /* 0x000000010f347824 */ /* 0x000fc800078e0234 */
[----:B------:R-:W-:-:S07]  /*bba0*/  IMAD.MOV.U32 R17, RZ, RZ, R52 ;  /* 0x000000ffff117224 */ /* 0x000fce00078e0034 */
[----:B------:R-:W-:Y:S05]  /*bbb0*/  WARPSYNC.COLLECTIVE R18, `(.L_x_255) ;  /* 0x0000000012087348 */ /* 0x000fea0003c00000 */
[----:B------:R0:W1:Y:S02]  /*bbc0*/  SHFL.DOWN P1, R21, R17, R19, R20 ;  /* 0x0800001311157389 */ /* 0x0000640000020014 */
[----:B01----:R-:W-:Y:S05]  /*bbd0*/  ENDCOLLECTIVE ;  /* 0x000000000000791b */ /* 0x003fea0003800000 */
.L_x_255:
[----:B------:R-:W-:Y:S05]  /*bbe0*/  WARPSYNC.COLLECTIVE R18, `(.L_x_256) ;  /* 0x0000000012087348 */ /* 0x000fea0003c00000 */
[----:B------:R-:W-:Y:S01]  /*bbf0*/  VOTE.ALL P0, P0 ;  /* 0x0000000000ff7806 */ /* 0x000fe20000000000 */
[----:B------:R-:W-:-:S12]  /*bc00*/  ENDCOLLECTIVE ;  /* 0x000000000000791b */ /* 0x000fd80003800000 */
.L_x_256:
[----:B------:R-:W-:-:S04]  /*bc10*/  ISETP.GT.AND P1, PT, R42, R20, PT ;  /* 0x000000142a00720c */ /* 0x000fc80003f24270 */
[----:B------:R-:W-:-:S04]  /*bc20*/  SEL R21, R21, RZ, !P1 ;  /* 0x000000ff15157207 */ /* 0x000fc80004800000 */
[----:B------:R-:W-:Y:S01]  /*bc30*/  IADD3 R31, PT, PT, R52, R21, R31 ;  /* 0x00000015341f7210 */ /* 0x000fe20007ffe01f */
[----:B------:R-:W-:Y:S06]  /*bc40*/  BRA `(.L_x_257) ;  /* 0xffffff7800ec7947 */ /* 0x000fec000383ffff */
.L_x_165:
[----:B------:R-:W-:Y:S01]  /*bc50*/  BSSY B0, `(.L_x_258) ;  /* 0x0000006000007945 */ /* 0x000fe20003800000 */
[----:B------:R-:W-:Y:S01]  /*bc60*/  PLOP3.LUT P0, PT, P0, PT, PT, 0x8, 0x80 ;  /* 0x000000000080781c */ /* 0x000fe2000070e170 */
[----:B------:R-:W-:-:S12]  /*bc70*/  IMAD.MOV.U32 R18, RZ, RZ, -0x1 ;  /* 0xffffffffff127424 */ /* 0x000fd800078e00ff */
[----:B------:R-:W-:Y:S05]  /*bc80*/  WARPSYNC.COLLECTIVE R18, `(.L_x_259) ;  /* 0x0000000012087348 */ /* 0x000fea0003c00000 */
[----:B------:R-:W-:Y:S01]  /*bc90*/  VOTE.ANY P0, P0 ;  /* 0x0000000000ff7806 */ /* 0x000fe20000000100 */
[----:B------:R-:W-:-:S12]  /*bca0*/  ENDCOLLECTIVE ;  /* 0x000000000000791b */ /* 0x000fd80003800000 */
.L_x_259:
[----:B------:R-:W-:Y:S05]  /*bcb0*/  BSYNC B0 ;  /* 0x0000000000007941 */ /* 0x000fea0003800000 */
.L_x_258:
[----:B------:R-:W-:Y:S05]  /*bcc0*/  BRA `(.L_x_260) ;  /* 0xffffffcc00b87947 */ /* 0x000fea000383ffff */
.L_x_167:
[----:B------:R-:W-:Y:S01]  /*bcd0*/  BSSY B0, `(.L_x_261) ;  /* 0x0000006000007945 */ /* 0x000fe20003800000 */
[----:B------:R-:W-:Y:S01]  /*bce0*/  PLOP3.LUT P0, PT, P0, PT, PT, 0x8, 0x80 ;  /* 0x000000000080781c */ /* 0x000fe2000070e170 */
[----:B------:R-:W-:-:S12]  /*bcf0*/  IMAD.MOV.U32 R18, RZ, RZ, -0x1 ;  /* 0xffffffffff127424 */ /* 0x000fd800078e00ff */
[----:B------:R-:W-:Y:S05]  /*bd00*/  WARPSYNC.COLLECTIVE R18, `(.L_x_262) ;  /* 0x0000000012087348 */ /* 0x000fea0003c00000 */
[----:B------:R-:W-:Y:S01]  /*bd10*/  VOTE.ANY P0, P0 ;  /* 0x0000000000ff7806 */ /* 0x000fe20000000100 */
[----:B------:R-:W-:-:S12]  /*bd20*/  ENDCOLLECTIVE ;  /* 0x000000000000791b */ /* 0x000fd80003800000 */
.L_x_262:
[----:B------:R-:W-:Y:S05]  /*bd30*/  BSYNC B0 ;  /* 0x0000000000007941 */ /* 0x000fea0003800000 */
.L_x_261:
[----:B------:R-:W-:Y:S05]  /*bd40*/  BRA `(.L_x_263) ;  /* 0xffffffd000147947 */ /* 0x000fea000383ffff */
.L_x_169:
[----:B------:R-:W0:Y:S01]  /*bd50*/  S2R R51, SR_GEMASK ;  /* 0x0000000000337919 */ /* 0x000e220000003c00 */
[----:B------:R-:W-:Y:S01]  /*bd60*/  BSSY B0, `(.L_x_264) ;  /* 0x0000006000007945 */ /* 0x000fe20003800000 */
[----:B------:R-:W-:Y:S01]  /*bd70*/  PLOP3.LUT P0, PT, P0, PT, PT, 0x8, 0x80 ;  /* 0x000000000080781c */ /* 0x000fe2000070e170 */
[----:B------:R-:W-:-:S12]  /*bd80*/  IMAD.MOV.U32 R18, RZ, RZ, -0x1 ;  /* 0xffffffffff127424 */ /* 0x000fd800078e00ff */
[----:B0-----:R-:W-:Y:S05]  /*bd90*/  WARPSYNC.COLLECTIVE R18, `(.L_x_265) ;  /* 0x0000000012087348 */ /* 0x001fea0003c00000 */
[----:B------:R-:W-:Y:S01]  /*bda0*/  VOTE.ANY R18, PT, P0 ;  /* 0x0000000000127806 */ /* 0x000fe200000e0100 */
[----:B0-----:R-:W-:Y:S06]  /*bdb0*/  ENDCOLLECTIVE ;  /* 0x000000000000791b */ /* 0x001fec0003800000 */
.L_x_265:
[----:B------:R-:W-:Y:S05]  /*bdc0*/  BSYNC B0 ;  /* 0x0000000000007941 */ /* 0x000fea0003800000 */
.L_x_264:
[----:B------:R-:W-:Y:S01]  /*bdd0*/  LOP3.LUT R18, R18, 0x80000000, R51, 0xec, !PT ;  /* 0x8000000012127812 */ /* 0x000fe200078eec33 */
[----:B------:R-:W-:-:S04]  /*bde0*/  IMAD.MOV.U32 R19, RZ, RZ, 0x1 ;  /* 0x00000001ff137424 */ /* 0x000fc800078e00ff */
[----:B------:R-:W-:-:S05]  /*bdf0*/  VIADD R13, R18, 0xffffffff ;  /* 0xffffffff120d7836 */ /* 0x000fca0000000000 */
[----:B------:R-:W-:Y:S01]  /*be00*/  LOP3.LUT R13, R18, R13, RZ, 0xc, !PT ;  /* 0x0000000d120d7212 */ /* 0x000fe200078e0cff */
[----:B------:R-:W-:-:S03]  /*be10*/  IMAD.MOV.U32 R18, RZ, RZ, -0x1 ;  /* 0xffffffffff127424 */ /* 0x000fc600078e00ff */
[----:B------:R0:W1:Y:S02]  /*be20*/  POPC R20, R13 ;  /* 0x0000000d00147309 */ /* 0x0000640000000000 */
[----:B0-----:R-:W-:-:S07]  /*be30*/  VIADD R13, R25, 0x2 ;  /* 0x00000002190d7836 */ /* 0x001fce0000000000 */
[----:B-1----:R-:W-:Y:S05]  /*be40*/  WARPSYNC.COLLECTIVE R18, `(.L_x_266) ;  /* 0x0000000012087348 */ /* 0x002fea0003c00000 */
[----:B-1----:R0:W1:Y:S02]  /*be50*/  SHFL.DOWN P1, R21, R17, R19, R20 ;  /* 0x0800001311157389 */ /* 0x0020640000020014 */
[----:B01----:R-:W-:Y:S05]  /*be60*/  ENDCOLLECTIVE ;  /* 0x000000000000791b */ /* 0x003fea0003800000 */
.L_x_266:
[----:B------:R-:W-:Y:S01]  /*be70*/  ISETP.GE.AND P0, PT, R25, R20, PT ;  /* 0x000000141900720c */ /* 0x000fe20003f06270 */
[----:B------:R-:W-:-:S03]  /*be80*/  IMAD.MOV.U32 R19, RZ, RZ, 0x2 ;  /* 0x00000002ff137424 */ /* 0x000fc600078e00ff */
[----:B------:R-:W-:Y:S02]  /*be90*/  SEL R12, R21, RZ, !P0 ;  /* 0x000000ff150c7207 */ /* 0x000fe40004000000 */
[----:B------:R-:W-:Y:S01]  /*bea0*/  ISETP.GT.AND P0, PT, R13, R20, PT ;  /* 0x000000140d00720c */ /* 0x000fe20003f04270 */
[----:B------:R-:W-:Y:S02]  /*beb0*/  VIADD R13, R25, 0x4 ;  /* 0x00000004190d7836 */ /* 0x000fe40000000000 */
[----:B------:R-:W-:-:S04]  /*bec0*/  IMAD.IADD R27, R12, 0x1, R17 ;  /* 0x000000010c1b7824 */ /* 0x000fc800078e0211 */
[----:B------:R-:W-:-:S07]  /*bed0*/  IMAD.MOV.U32 R17, RZ, RZ, R27 ;  /* 0x000000ffff117224 */ /* 0x000fce00078e001b */
[----:B------:R-:W-:Y:S05]  /*bee0*/  WARPSYNC.COLLECTIVE R18, `(.L_x_267) ;  /* 0x0000000012087348 */ /* 0x000fea0003c00000 */
[----:B------:R0:W1:Y:S02]  /*bef0*/  SHFL.DOWN P1, R21, R17, R19, R20 ;  /* 0x0800001311157389 */ /* 0x0000640000020014 */
[----:B01----:R-:W-:Y:S05]  /*bf00*/  ENDCOLLECTIVE ;  /* 0x000000000000791b */ /* 0x003fea0003800000 */
.L_x_267:
[----:B------:R-:W-:Y:S01]  /*bf10*/  IMAD.MOV.U32 R19, RZ, RZ, 0x4 ;  /* 0x00000004ff137424 */ /* 0x000fe200078e00ff */
[----:B------:R-:W-:Y:S02]  /*bf20*/  SEL R22, R21, RZ, !P0 ;  /* 0x000000ff15167207 */ /* 0x000fe40004000000 */
[----:B------:R-:W-:Y:S01]  /*bf30*/  ISETP.GT.AND P0, PT, R13, R20, PT ;  /* 0x000000140d00720c */ /* 0x000fe20003f04270 */
[----:B------:R-:W-:Y:S02]  /*bf40*/  VIADD R13, R25, 0x8 ;  /* 0x00000008190d7836 */ /* 0x000fe40000000000 */
[----:B------:R-:W-:Y:S02]  /*bf50*/  IMAD.IADD R22, R27, 0x1, R22 ;  /* 0x000000011b167824 */ /* 0x000fe400078e0216 */
[----:B------:R-:W-:Y:S02]  /*bf60*/  VIADD R27, R25, 0x10 ;  /* 0x00000010191b7836 */ /* 0x000fe40000000000 */
[----:B------:R-:W-:-:S07]  /*bf70*/  IMAD.MOV.U32 R17, RZ, RZ, R22 ;  /* 0x000000ffff117224 */ /* 0x000fce00078e0016 */
[----:B------:R-:W-:Y:S05]  /*bf80*/  WARPSYNC.COLLECTIVE R18, `(.L_x_268) ;  /* 0x0000000012087348 */ /* 0x000fea0003c00000 */
[----:B------:R0:W1:Y:S02]  /*bf90*/  SHFL.DOWN P1, R21, R17, R19, R20 ;  /* 0x0800001311157389 */ /* 0x0000640000020014 */
[----:B01----:R-:W-:Y:S05]  /*bfa0*/  ENDCOLLECTIVE ;  /* 0x000000000000791b */ /* 0x003fea0003800000 */
.L_x_268:
[----:B------:R-:W-:Y:S01]  /*bfb0*/  IMAD.MOV.U32 R19, RZ, RZ, 0x8 ;  /* 0x00000008ff137424 */ /* 0x000fe200078e00ff */
[----:B------:R-:W-:Y:S02]  /*bfc0*/  SEL R21, R21, RZ, !P0 ;  /* 0x000000ff15157207 */ /* 0x000fe40004000000 */
[----:B------:R-:W-:Y:S02]  /*bfd0*/  ISETP.GT.AND P0, PT, R13, R20, PT ;  /* 0x000000140d00720c */ /* 0x000fe40003f04270 */
[----:B------:R-:W0:Y:S01]  /*bfe0*/  LDC.64 R12, c[0x0][0x3a0] ;  /* 0x0000e800ff0c7b82 */ /* 0x000e220000000a00 */
[----:B------:R-:W-:-:S04]  /*bff0*/  IMAD.IADD R26, R22, 0x1, R21 ;  /* 0x00000001161a7824 */ /* 0x000fc800078e0215 */
[----:B------:R-:W-:-:S07]  /*c000*/  IMAD.MOV.U32 R17, RZ, RZ, R26 ;  /* 0x000000ffff117224 */ /* 0x000fce00078e001a */
[----:B0-----:R-:W-:Y:S05]  /*c010*/  WARPSYNC.COLLECTIVE R18, `(.L_x_269) ;  /* 0x0000000012087348 */ /* 0x001fea0003c00000 */
[----:B------:R1:W2:Y:S02]  /*c020*/  SHFL.DOWN P1, R21, R17, R19, R20 ;  /* 0x0800001311157389 */ /* 0x0002a40000020014 */
[----:B012---:R-:W-:Y:S05]  /*c030*/  ENDCOLLECTIVE ;  /* 0x000000000000791b */ /* 0x007fea0003800000 */
.L_x_269:
[----:B------:R-:W-:Y:S01]  /*c040*/  IMAD.MOV.U32 R19, RZ, RZ, 0x10 ;  /* 0x00000010ff137424 */ /* 0x000fe200078e00ff */
[----:B------:R-:W-:Y:S02]  /*c050*/  IADD3 R22, P2, PT, R12, 0x100, RZ ;  /* 0x000001000c167810 */ /* 0x000fe40007f5e0ff */
[----:B------:R-:W-:Y:S02]  /*c060*/  SEL R21, R21, RZ, !P0 ;  /* 0x000000ff15157207 */ /* 0x000fe40004000000 */
[----:B------:R-:W-:-:S03]  /*c070*/  ISETP.NE.AND P0, PT, R16, 0x65, PT ;  /* 0x000000651000780c */ /* 0x000fc60003f05270 */
[----:B------:R-:W-:-:S04]  /*c080*/  IMAD.IADD R53, R26, 0x1, R21 ;  /* 0x000000011a357824 */ /* 0x000fc800078e0215 */
[----:B------:R-:W-:-:S07]  /*c090*/  IMAD.MOV.U32 R17, RZ, RZ, R53 ;  /* 0x000000ffff117224 */ /* 0x000fce00078e0035 */
[----:B------:R-:W-:Y:S05]  /*c0a0*/  WARPSYNC.COLLECTIVE R18, `(.L_x_270) ;  /* 0x0000000012087348 */ /* 0x000fea0003c00000 */
[----:B------:R0:W1:Y:S02]  /*c0b0*/  SHFL.DOWN P1, R21, R17, R19, R20 ;  /* 0x0800001311157389 */ /* 0x0000640000020014 */
[----:B01----:R-:W-:Y:S05]  /*c0c0*/  ENDCOLLECTIVE ;  /* 0x000000000000791b */ /* 0x003fea0003800000 */
.L_x_270:
[----:B------:R-:W-:Y:S05]  /*c0d0*/  WARPSYNC.COLLECTIVE R18, `(.L_x_271) ;  /* 0x0000000012087348 */ /* 0x000fea0003c00000 */
[----:B------:R-:W-:Y:S01]  /*c0e0*/  VOTE.ALL P0, P0 ;  /* 0x0000000000ff7806 */ /* 0x000fe20000000000 */
[----:B------:R-:W-:-:S12]  /*c0f0*/  ENDCOLLECTIVE ;  /* 0x000000000000791b */ /* 0x000fd80003800000 */
.L_x_271:
[----:B------:R-:W-:Y:S01]  /*c100*/  ISETP.GT.AND P1, PT, R27, R20, PT ;  /* 0x000000141b00720c */ /* 0x000fe20003f24270 */
[----:B------:R-:W-:-:S03]  /*c110*/  IMAD.X R27, RZ, RZ, R13, P2 ;  /* 0x000000ffff1b7224 */ /* 0x000fc600010e060d */
[----:B------:R-:W-:-:S05]  /*c120*/  SEL R26, R21, RZ, !P1 ;  /* 0x000000ff151a7207 */ /* 0x000fca0004800000 */
[----:B------:R-:W-:Y:S01]  /*c130*/  IMAD.IADD R26, R53, 0x1, R26 ;  /* 0x00000001351a7824 */ /* 0x000fe200078e021a */
[----:B------:R-:W-:Y:S06]  /*c140*/  BRA `(.L_x_272) ;  /* 0xffffffcc00b87947 */ /* 0x000fec000383ffff */
.L_x_171:
[----:B------:R-:W-:Y:S01]  /*c150*/  BSSY B0, `(.L_x_273) ;  /* 0x0000006000007945 */ /* 0x000fe20003800000 */
[----:B------:R-:W-:Y:S01]  /*c160*/  PLOP3.LUT P0, PT, P0, PT, PT, 0x8, 0x80 ;  /* 0x000000000080781c */ /* 0x000fe2000070e170 */
[----:B------:R-:W-:-:S12]  /*c170*/  IMAD.MOV.U32 R18, RZ, RZ, -0x1 ;  /* 0xffffffffff127424 */ /* 0x000fd800078e00ff */
[----:B------:R-:W-:Y:S05]  /*c180*/  WARPSYNC.COLLECTIVE R18, `(.L_x_274) ;  /* 0x0000000012087348 */ /* 0x000fea0003c00000 */
[----:B------:R-:W-:Y:S01]  /*c190*/  VOTE.ANY P0, P0 ;  /* 0x0000000000ff7806 */ /* 0x000fe20000000100 */
[----:B------:R-:W-:-:S12]  /*c1a0*/  ENDCOLLECTIVE ;  /* 0x000000000000791b */ /* 0x000fd80003800000 */
.L_x_274:
[----:B------:R-:W-:Y:S05]  /*c1b0*/  BSYNC B0 ;  /* 0x0000000000007941 */ /* 0x000fea0003800000 */
.L_x_273:
[----:B------:R-:W-:Y:S05]  /*c1c0*/  BRA `(.L_x_275) ;  /* 0xffffffcc00c87947 */ /* 0x000fea000383ffff */
.L_x_173:
[----:B------:R-:W-:Y:S01]  /*c1d0*/  BSSY B0, `(.L_x_276) ;  /* 0x0000006000007945 */ /* 0x000fe20003800000 */
[----:B------:R-:W-:Y:S01]  /*c1e0*/  PLOP3.LUT P0, PT, P0, PT, PT, 0x8, 0x80 ;  /* 0x000000000080781c */ /* 0x000fe2000070e170 */
[----:B------:R-:W-:-:S12]  /*c1f0*/  IMAD.MOV.U32 R18, RZ, RZ, -0x1 ;  /* 0xffffffffff127424 */ /* 0x000fd800078e00ff */
[----:B------:R-:W-:Y:S05]  /*c200*/  WARPSYNC.COLLECTIVE R18, `(.L_x_277) ;  /* 0x0000000012087348 */ /* 0x000fea0003c00000 */
[----:B------:R-:W-:Y:S01]  /*c210*/  VOTE.ANY P0, P0 ;  /* 0x0000000000ff7806 */ /* 0x000fe20000000100 */
[----:B------:R-:W-:-:S12]  /*c220*/  ENDCOLLECTIVE ;  /* 0x000000000000791b */ /* 0x000fd80003800000 */
.L_x_277:
[----:B------:R-:W-:Y:S05]  /*c230*/  BSYNC B0 ;  /* 0x0000000000007941 */ /* 0x000fea0003800000 */
.L_x_276:
[----:B------:R-:W-:Y:S05]  /*c240*/  BRA `(.L_x_278) ;  /* 0xffffffd000247947 */ /* 0x000fea000383ffff */
.L_x_175:
[----:B------:R-:W-:Y:S01]  /*c250*/  BSSY B0, `(.L_x_279) ;  /* 0x0000006000007945 */ /* 0x000fe20003800000 */
[----:B------:R-:W-:Y:S01]  /*c260*/  PLOP3.LUT P0, PT, P0, PT, PT, 0x8, 0x80 ;  /* 0x000000000080781c */ /* 0x000fe2000070e170 */
[----:B------:R-:W-:-:S12]  /*c270*/  IMAD.MOV.U32 R18, RZ, RZ, -0x1 ;  /* 0xffffffffff127424 */ /* 0x000fd800078e00ff */
[----:B------:R-:W-:Y:S05]  /*c280*/  WARPSYNC.COLLECTIVE R18, `(.L_x_280) ;  /* 0x0000000012087348 */ /* 0x000fea0003c00000 */
[----:B------:R-:W-:Y:S01]  /*c290*/  VOTE.ANY R18, PT, P0 ;  /* 0x0000000000127806 */ /* 0x000fe200000e0100 */
[----:B------:R-:W-:Y:S06]  /*c2a0*/  ENDCOLLECTIVE ;  /* 0x000000000000791b */ /* 0x000fec0003800000 */
.L_x_280:
[----:B------:R-:W-:Y:S05]  /*c2b0*/  BSYNC B0 ;  /* 0x0000000000007941 */ /* 0x000fea0003800000 */
.L_x_279:
[----:B------:R-:W-:Y:S01]  /*c2c0*/  LOP3.LUT R18, R18, 0x80000000, R51, 0xec, !PT ;  /* 0x8000000012127812 */ /* 0x000fe200078eec33 */
[----:B------:R-:W-:Y:S02]  /*c2d0*/  IMAD.MOV.U32 R19, RZ, RZ, 0x1 ;  /* 0x00000001ff137424 */ /* 0x000fe400078e00ff */
[----:B------:R-:W-:Y:S02]  /*c2e0*/  VIADD R40, R40, 0xffffffe0 ;  /* 0xffffffe028287836 */ /* 0x000fe40000000000 */
[----:B------:R-:W-:-:S05]  /*c2f0*/  VIADD R13, R18, 0xffffffff ;  /* 0xffffffff120d7836 */ /* 0x000fca0000000000 */
[----:B------:R-:W-:Y:S01]  /*c300*/  LOP3.LUT R12, R18, R13, RZ, 0xc, !PT ;  /* 0x0000000d120c7212 */ /* 0x000fe200078e0cff */
[----:B------:R-:W-:-:S03]  /*c310*/  IMAD.MOV.U32 R18, RZ, RZ, -0x1 ;  /* 0xffffffffff127424 */ /* 0x000fc600078e00ff */
[----:B------:R0:W1:Y:S04]  /*c320*/  POPC R20, R12 ;  /* 0x0000000c00147309 */ /* 0x0000680000000000 */
[----:B01----:R-:W-:Y:S05]  /*c330*/  WARPSYNC.COLLECTIVE R18, `(.L_x_281) ;  /* 0x0000000012087348 */ /* 0x003fea0003c00000 */
[----:B-1----:R1:W2:Y:S02]  /*c340*/  SHFL.DOWN P1, R21, R17, R19, R20 ;  /* 0x0800001311157389 */ /* 0x0022a40000020014 */
[----:B012---:R-:W-:Y:S05]  /*c350*/  ENDCOLLECTIVE ;  /* 0x000000000000791b */ /* 0x007fea0003800000 */
.L_x_281:
[----:B------:R-:W-:Y:S01]  /*c360*/  ISETP.GE.AND P0, PT, R25, R20, PT ;  /* 0x000000141900720c */ /* 0x000fe20003f06270 */
[----:B------:R-:W-:-:S03]  /*c370*/  IMAD.MOV.U32 R19, RZ, RZ, 0x2 ;  /* 0x00000002ff137424 */ /* 0x000fc600078e00ff */
[----:B------:R-:W-:Y:S01]  /*c380*/  SEL R52, R21, RZ, !P0 ;  /* 0x000000ff15347207 */ /* 0x000fe20004000000 */
[----:B------:R-:W-:-:S04]  /*c390*/  VIADD R21, R25, 0x2 ;  /* 0x0000000219157836 */ /* 0x000fc80000000000 */
[----:B------:R-:W-:Y:S01]  /*c3a0*/  IMAD.IADD R13, R52, 0x1, R17 ;  /* 0x00000001340d7824 */ /* 0x000fe200078e0211 */
[----:B------:R-:W-:-:S03]  /*c3b0*/  ISETP.GT.AND P0, PT, R21, R20, PT ;  /* 0x000000141500720c */ /* 0x000fc60003f04270 */
[----:B------:R-:W-:-:S10]  /*c3c0*/  IMAD.MOV.U32 R17, RZ, RZ, R13 ;  /* 0x000000ffff117224 */ /* 0x000fd400078e000d */
[----:B------:R-:W-:Y:S05]  /*c3d0*/  WARPSYNC.COLLECTIVE R18, `(.L_x_282) ;  /* 0x0000000012087348 */ /* 0x000fea0003c00000 */
[----:B------:R0:W1:Y:S02]  /*c3e0*/  SHFL.DOWN P1, R21, R17, R19, R20 ;  /* 0x0800001311157389 */ /* 0x0000640000020014 */
[----:B01----:R-:W-:Y:S05]  /*c3f0*/  ENDCOLLECTIVE ;  /* 0x000000000000791b */ /* 0x003fea0003800000 */
.L_x_282:
[----:B------:R-:W-:Y:S01]  /*c400*/  IMAD.MOV.U32 R19, RZ, RZ, 0x4 ;  /* 0x00000004ff137424 */ /* 0x000fe200078e00ff */
[----:B------:R-:W-:-:S05]  /*c410*/  SEL R12, R21, RZ, !P0 ;  /* 0x000000ff150c7207 */ /* 0x000fca0004000000 */
[----:B------:R-:W-:Y:S02]  /*c420*/  IMAD.IADD R53, R13, 0x1, R12 ;  /* 0x000000010d357824 */ /* 0x000fe400078e020c */
[----:B------:R-:W-:Y:S02]  /*c430*/  VIADD R13, R25, 0x4 ;  /* 0x00000004190d7836 */ /* 0x000fe40000000000 */
[----:B------:R-:W-:-:S03]  /*c440*/  IMAD.MOV.U32 R17, RZ, RZ, R53 ;  /* 0x000000ffff117224 */ /* 0x000fc600078e0035 */
[----:B------:R-:W-:Y:S01]  /*c450*/  ISETP.GT.AND P0, PT, R13, R20, PT ;  /* 0x000000140d00720c */ /* 0x000fe20003f04270 */
[----:B------:R-:W-:-:S12]  /*c460*/  VIADD R13, R25, 0x8 ;  /* 0x00000008190d7836 */ /* 0x000fd80000000000 */
[----:B------:R-:W-:Y:S05]  /*c470*/  WARPSYNC.COLLECTIVE R18, `(.L_x_283) ;  /* 0x0000000012087348 */ /* 0x000fea0003c00000 */
[----:B------:R0:W1:Y:S02]  /*c480*/  SHFL.DOWN P1, R21, R17, R19, R20 ;  /* 0x0800001311157389 */ /* 0x0000640000020014 */
[----:B01----:R-:W-:Y:S05]  /*c490*/  ENDCOLLECTIVE ;  /* 0x000000000000791b */ /* 0x003fea0003800000 */
.L_x_283:
[----:B------:R-:W-:Y:S01]  /*c4a0*/  IMAD.MOV.U32 R19, RZ, RZ, 0x8 ;  /* 0x00000008ff137424 */ /* 0x000fe200078e00ff */
[----:B------:R-:W-:Y:S02]  /*c4b0*/  SEL R12, R21, RZ, !P0 ;  /* 0x000000ff150c7207 */ /* 0x000fe40004000000 */
[----:B------:R-:W-:-:S03]  /*c4c0*/  ISETP.GT.AND P0, PT, R13, R20, PT ;  /* 0x000000140d00720c */ /* 0x000fc60003f04270 */
[----:B------:R-:W-:Y:S02]  /*c4d0*/  IMAD.IADD R12, R53, 0x1, R12 ;  /* 0x00000001350c7824 */ /* 0x000fe400078e020c */
[----:B------:R-:W-:Y:S02]  /*c4e0*/  VIADD R53, R25, 0x10 ;  /* 0x0000001019357836 */ /* 0x000fe40000000000 */
[----:B------:R-:W-:-:S07]  /*c4f0*/  IMAD.MOV.U32 R17, RZ, RZ, R12 ;  /* 0x000000ffff117224 */ /* 0x000fce00078e000c */
[----:B------:R-:W-:Y:S05]  /*c500*/  WARPSYNC.COLLECTIVE R18, `(.L_x_284) ;  /* 0x0000000012087348 */ /* 0x000fea0003c00000 */
[----:B------:R0:W1:Y:S02]  /*c510*/  SHFL.DOWN P1, R21, R17, R19, R20 ;  /* 0x0800001311157389 */ /* 0x0000640000020014 */
[----:B01----:R-:W-:Y:S05]  /*c520*/  ENDCOLLECTIVE ;  /* 0x000000000000791b */ /* 0x003fea0003800000 */
.L_x_284:
        /* <DEDUP_REMOVED lines=8> */
.L_x_285:
[----:B------:R-:W-:Y:S05]  /*c5b0*/  WARPSYNC.COLLECTIVE R18, `(.L_x_286) ;  /* 0x0000000012087348 */ /* 0x000fea0003c00000 */
[----:B------:R-:W-:Y:S01]  /*c5c0*/  VOTE.ALL P0, P0 ;  /* 0x0000000000ff7806 */ /* 0x000fe20000000000 */
[----:B------:R-:W-:-:S12]  /*c5d0*/  ENDCOLLECTIVE ;  /* 0x000000000000791b */ /* 0x000fd80003800000 */
.L_x_286:
[----:B------:R-:W-:-:S04]  /*c5e0*/  ISETP.GT.AND P1, PT, R53, R20, PT ;  /* 0x000000143500720c */ /* 0x000fc80003f24270 */
[----:B------:R-:W-:-:S04]  /*c5f0*/  SEL R21, R21, RZ, !P1 ;  /* 0x000000ff15157207 */ /* 0x000fc80004800000 */
[----:B------:R-:W-:Y:S01]  /*c600*/  IADD3 R26, PT, PT, R13, R21, R26 ;  /* 0x000000150d1a7210 */ /* 0x000fe20007ffe01a */
[----:B------:R-:W-:Y:S06]  /*c610*/  BRA `(.L_x_287) ;  /* 0xffffffcc00c07947 */ /* 0x000fec000383ffff */
.L_x_288:
[----:B------:R-:W-:-:S00]  /*c620*/  BRA `(.L_x_288) ;  /* 0xfffffffc00fc7947 */ /* 0x000fc0000383ffff */
[----:B------:R-:W-:-:S00]  /*c630*/  NOP ;  /* 0x0000000000007918 */ /* 0x000fc00000000000 */
        /* <DEDUP_REMOVED lines=12> */
.L_x_293:


//--------------------- .text._ZN3cub18CUB_300001_SM_10006detail4scan23DeviceCompactInitKernelINS0_13ScanTileStateIiLb1EEEPlEEvT_iT0_ --------------------------
	.section	.text._ZN3cub18CUB_300001_SM_10006detail4scan23DeviceCompactInitKernelINS0_13ScanTileStateIiLb1EEEPlEEvT_iT0_,"ax",@progbits
	.align	128
        .global         _ZN3cub18CUB_300001_SM_10006detail4scan23DeviceCompactInitKernelINS0_13ScanTileStateIiLb1EEEPlEEvT_iT0_
        .type           _ZN3cub18CUB_300001_SM_10006detail4scan23DeviceCompactInitKernelINS0_13ScanTileStateIiLb1EEEPlEEvT_iT0_,@function
        .size           _ZN3cub18CUB_300001_SM_10006detail4scan23DeviceCompactInitKernelINS0_13ScanTileStateIiLb1EEEPlEEvT_iT0_,(.L_x_294 - _ZN3cub18CUB_300001_SM_10006detail4scan23DeviceCompactInitKernelINS0_13ScanTileStateIiLb1EEEPlEEvT_iT0_)
        .other          _ZN3cub18CUB_300001_SM_10006detail4scan23DeviceCompactInitKernelINS0_13ScanTileStateIiLb1EEEPlEEvT_iT0_,@"STO_CUDA_ENTRY STV_DEFAULT"
_ZN3cub18CUB_300001_SM_10006detail4scan23DeviceCompactInitKernelINS0_13ScanTileStateIiLb1EEEPlEEvT_iT0_:
.text._ZN3cub18CUB_300001_SM_10006detail4scan23DeviceCompactInitKernelINS0_13ScanTileStateIiLb1EEEPlEEvT_iT0_:
[----:B------:R-:W-:Y:S01]  /*0000*/  LDC R1, c[0x0][0x37c] ;  /* 0x0000df00ff017b82 */ /* 0x000fe20000000800 */
[----:B------:R-:W0:Y:S07]  /*0010*/  S2R R0, SR_TID.X ;  /* 0x0000000000007919 */ /* 0x000e2e0000002100 */
[----:B------:R-:W1:Y:S01]  /*0020*/  S2UR UR6, SR_CTAID.X ;  /* 0x00000000000679c3 */ /* 0x000e620000002500 */
[----:B------:R-:W2:Y:S07]  /*0030*/  LDCU UR4, c[0x0][0x388] ;  /* 0x00007100ff0477ac */ /* 0x000eae0008000800 */
[----:B------:R-:W1:Y:S01]  /*0040*/  LDC R7, c[0x0][0x360] ;  /* 0x0000d800ff077b82 */ /* 0x000e620000000800 */
[C---:B0-----:R-:W-:Y:S01]  /*0050*/  ISETP.GT.U32.AND P0, PT, R0.reuse, 0x1f, PT ;  /* 0x0000001f0000780c */ /* 0x041fe20003f04070 */
[----:B-1----:R-:W-:Y:S01]  /*0060*/  IMAD R7, R7, UR6, R0 ;  /* 0x0000000607077c24 */ /* 0x002fe2000f8e0200 */
[----:B------:R-:W-:-:S02]  /*0070*/  LOP3.LUT P2, RZ, R0, UR6, RZ, 0xfc, !PT ;  /* 0x0000000600ff7c12 */ /* 0x000fc4000f84fcff */
[----:B------:R-:W-:Y:S02]  /*0080*/  ISETP.NE.OR P0, PT, RZ, UR6, P0 ;  /* 0x00000006ff007c0c */ /* 0x000fe40008705670 */
[----:B--2---:R-:W-:Y:S01]  /*0090*/  ISETP.GE.AND P1, PT, R7, UR4, PT ;  /* 0x0000000407007c0c */ /* 0x004fe2000bf26270 */
[----:B------:R-:W0:Y:S10]  /*00a0*/  LDCU.64 UR4, c[0x0][0x358] ;  /* 0x00006b00ff0477ac */ /* 0x000e340008000a00 */
[----:B------:R-:W1:Y:S02]  /*00b0*/  @!P0 LDC.64 R4, c[0x0][0x380] ;  /* 0x0000e000ff048b82 */ /* 0x000e640000000a00 */
[----:B------:R-:W-:-:S06]  /*00c0*/  @!P1 MOV R6, 0x63 ;  /* 0x0000006300069802 */ /* 0x000fcc0000000f00 */
[----:B------:R-:W2:Y:S01]  /*00d0*/  @!P1 LDC.64 R2, c[0x0][0x380] ;  /* 0x0000e000ff029b82 */ /* 0x000ea20000000a00 */
[----:B-1----:R-:W-:-:S04]  /*00e0*/  @!P0 IMAD.WIDE.U32 R4, R0, 0x8, R4 ;  /* 0x0000000800048825 */ /* 0x002fc800078e0004 */
[----:B--2---:R-:W-:-:S04]  /*00f0*/  @!P1 IMAD.WIDE R2, R7, 0x8, R2 ;  /* 0x0000000807029825 */ /* 0x004fc800078e0202 */
[----:B------:R-:W-:-:S05]  /*0100*/  IMAD.MOV.U32 R7, RZ, RZ, RZ ;  /* 0x000000ffff077224 */ /* 0x000fca00078e00ff */
[----:B0-----:R0:W-:Y:S04]  /*0110*/  @!P1 STG.E.64 desc[UR4][R2.64+0x100], R6 ;  /* 0x0001000602009986 */ /* 0x0011e8000c101b04 */
[----:B------:R0:W-:Y:S01]  /*0120*/  @!P0 STG.E.64 desc[UR4][R4.64], RZ ;  /* 0x000000ff04008986 */ /* 0x0001e2000c101b04 */
[----:B------:R-:W-:Y:S05]  /*0130*/  @P2 EXIT ;  /* 0x000000000000294d */ /* 0x000fea0003800000 */
[----:B0-----:R-:W0:Y:S02]  /*0140*/  LDC.64 R2, c[0x0][0x390] ;  /* 0x0000e400ff027b82 */ /* 0x001e240000000a00 */
[----:B0-----:R-:W-:Y:S01]  /*0150*/  STG.E.64 desc[UR4][R2.64], RZ ;  /* 0x000000ff02007986 */ /* 0x001fe2000c101b04 */
[----:B------:R-:W-:Y:S05]  /*0160*/  EXIT ;  /* 0x000000000000794d */ /* 0x000fea0003800000 */
.L_x_289:
        /* <DEDUP_REMOVED lines=9> */
.L_x_294:


//--------------------- .text._ZN3cub18CUB_300001_SM_10006detail8for_each13static_kernelINS2_12policy_hub_t12policy_500_tEmN6thrust24THRUST_300001_SM_1000_NS8cuda_cub20__uninitialized_fill7functorINS7_10device_ptrIiEEiEEEEvT0_T1_ --------------------------
	.section	.text._ZN3cub18CUB_300001_SM_10006detail8for_each13static_kernelINS2_12policy_hub_t12policy_500_tEmN6thrust24THRUST_300001_SM_1000_NS8cuda_cub20__uninitialized_fill7functorINS7_10device_ptrIiEEiEEEEvT0_T1_,"ax",@progbits
	.align	128
        .global         _ZN3cub18CUB_300001_SM_10006detail8for_each13static_kernelINS2_12policy_hub_t12policy_500_tEmN6thrust24THRUST_300001_SM_1000_NS8cuda_cub20__uninitialized_fill7functorINS7_10device_ptrIiEEiEEEEvT0_T1_
        .type           _ZN3cub18CUB_300001_SM_10006detail8for_each13static_kernelINS2_12policy_hub_t12policy_500_tEmN6thrust24THRUST_300001_SM_1000_NS8cuda_cub20__uninitialized_fill7functorINS7_10device_ptrIiEEiEEEEvT0_T1_,@function
        .size           _ZN3cub18CUB_300001_SM_10006detail8for_each13static_kernelINS2_12policy_hub_t12policy_500_tEmN6thrust24THRUST_300001_SM_1000_NS8cuda_cub20__uninitialized_fill7functorINS7_10device_ptrIiEEiEEEEvT0_T1_,(.L_x_295 - _ZN3cub18CUB_300001_SM_10006detail8for_each13static_kernelINS2_12policy_hub_t12policy_500_tEmN6thrust24THRUST_300001_SM_1000_NS8cuda_cub20__uninitialized_fill7functorINS7_10device_ptrIiEEiEEEEvT0_T1_)
        .other          _ZN3cub18CUB_300001_SM_10006detail8for_each13static_kernelINS2_12policy_hub_t12policy_500_tEmN6thrust24THRUST_300001_SM_1000_NS8cuda_cub20__uninitialized_fill7functorINS7_10device_ptrIiEEiEEEEvT0_T1_,@"STO_CUDA_ENTRY STV_DEFAULT"
_ZN3cub18CUB_300001_SM_10006detail8for_each13static_kernelINS2_12policy_hub_t12policy_500_tEmN6thrust24THRUST_300001_SM_1000_NS8cuda_cub20__uninitialized_fill7functorINS7_10device_ptrIiEEiEEEEvT0_T1_:
.text._ZN3cub18CUB_300001_SM_10006detail8for_each13static_kernelINS2_12policy_hub_t12policy_500_tEmN6thrust24THRUST_300001_SM_1000_NS8cuda_cub20__uninitialized_fill7functorINS7_10device_ptrIiEEiEEEEvT0_T1_:
[----:B------:R-:W-:Y:S08]  /*0000*/  LDC R1, c[0x0][0x37c] ;  /* 0x0000df00ff017b82 */ /* 0x000ff00000000800 */
[----:B------:R-:W0:Y:S01]  /*0010*/  S2UR UR4, SR_CTAID.X ;  /* 0x00000000000479c3 */ /* 0x000e220000002500 */
[----:B------:R-:W1:Y:S01]  /*0020*/  LDCU.64 UR6, c[0x0][0x380] ;  /* 0x00007000ff0677ac */ /* 0x000e620008000a00 */
[----:B------:R-:W2:Y:S01]  /*0030*/  LDCU.64 UR8, c[0x0][0x358] ;  /* 0x00006b00ff0877ac */ /* 0x000ea20008000a00 */
[----:B0-----:R-:W-:-:S04]  /*0040*/  UIMAD.WIDE.U32 UR4, UR4, 0x200, URZ ;  /* 0x00000200040478a5 */ /* 0x001fc8000f8e00ff */
[----:B-1----:R-:W-:-:S04]  /*0050*/  UIADD3 UR6, UP0, UPT, -UR4, UR6, URZ ;  /* 0x0000000604067290 */ /* 0x002fc8000ff1e1ff */
[----:B------:R-:W-:Y:S02]  /*0060*/  UIADD3.X UR7, UPT, UPT, ~UR5, UR7, URZ, UP0, !UPT ;  /* 0x0000000705077290 */ /* 0x000fe400087fe5ff */
[----:B------:R-:W-:-:S04]  /*0070*/  UISETP.GE.U32.AND UP0, UPT, UR6, 0x200, UPT ;  /* 0x000002000600788c */ /* 0x000fc8000bf06070 */
[----:B------:R-:W-:-:S09]  /*0080*/  UISETP.GE.U32.AND.EX UP0, UPT, UR7, URZ, UPT, UP0 ;  /* 0x000000ff0700728c */ /* 0x000fd2000bf06100 */
[----:B--2---:R-:W-:Y:S05]  /*0090*/  BRA.U !UP0, `(.L_x_290) ;  /* 0x0000000108287547 */ /* 0x004fea000b800000 */
[----:B------:R-:W0:Y:S01]  /*00a0*/  S2R R0, SR_TID.X ;  /* 0x0000000000007919 */ /* 0x000e220000002100 */
[----:B------:R-:W1:Y:S01]  /*00b0*/  LDCU.64 UR6, c[0x0][0x388] ;  /* 0x00007100ff0677ac */ /* 0x000e620008000a00 */
[----:B------:R-:W2:Y:S01]  /*00c0*/  LDC R5, c[0x0][0x390] ;  /* 0x0000e400ff057b82 */ /* 0x000ea20000000800 */
[----:B0-----:R-:W-:-:S05]  /*00d0*/  IADD3 R0, P0, PT, R0, UR4, RZ ;  /* 0x0000000400007c10 */ /* 0x001fca000ff1e0ff */
[----:B------:R-:W-:Y:S01]  /*00e0*/  IMAD.X R3, RZ, RZ, UR5, P0 ;  /* 0x00000005ff037e24 */ /* 0x000fe200080e06ff */
[----:B-1----:R-:W-:-:S04]  /*00f0*/  LEA R2, P0, R0, UR6, 0x2 ;  /* 0x0000000600027c11 */ /* 0x002fc8000f8010ff */
[----:B------:R-:W-:-:S05]  /*0100*/  LEA.HI.X R3, R0, UR7, R3, 0x2, P0 ;  /* 0x0000000700037c11 */ /* 0x000fca00080f1403 */
[----:B--2---:R-:W-:Y:S04]  /*0110*/  STG.E desc[UR8][R2.64], R5 ;  /* 0x0000000502007986 */ /* 0x004fe8000c101908 */
[----:B------:R-:W-:Y:S01]  /*0120*/  STG.E desc[UR8][R2.64+0x400], R5 ;  /* 0x0004000502007986 */ /* 0x000fe2000c101908 */
[----:B------:R-:W-:Y:S05]  /*0130*/  EXIT ;  /* 0x000000000000794d */ /* 0x000fea0003800000 */
.L_x_290:
[----:B------:R-:W0:Y:S01]  /*0140*/  S2R R0, SR_TID.X ;  /* 0x0000000000007919 */ /* 0x000e220000002100 */
[----:B------:R-:W-:Y:S01]  /*0150*/  IMAD.U32 R2, RZ, RZ, UR7 ;  /* 0x00000007ff027e24 */ /* 0x000fe2000f8e00ff */
[----:B------:R-:W1:Y:S01]  /*0160*/  LDCU.64 UR10, c[0x0][0x388] ;  /* 0x00007100ff0a77ac */ /* 0x000e620008000a00 */
[----:B------:R-:W-:Y:S01]  /*0170*/  IMAD.U32 R4, RZ, RZ, UR7 ;  /* 0x00000007ff047e24 */ /* 0x000fe2000f8e00ff */
[----:B0-----:R-:W-:-:S04]  /*0180*/  ISETP.LT.U32.AND P0, PT, R0, UR6, PT ;  /* 0x0000000600007c0c */ /* 0x001fc8000bf01070 */
[----:B------:R-:W-:Y:S01]  /*0190*/  ISETP.GT.U32.AND.EX P0, PT, R2, RZ, PT, P0 ;  /* 0x000000ff0200720c */ /* 0x000fe20003f04100 */
[C---:B------:R-:W-:Y:S01]  /*01a0*/  VIADD R2, R0.reuse, 0x100 ;  /* 0x0000010000027836 */ /* 0x040fe20000000000 */
[----:B------:R-:W-:-:S04]  /*01b0*/  IADD3 R0, P2, PT, R0, UR4, RZ ;  /* 0x0000000400007c10 */ /* 0x000fc8000ff5e0ff */
[----:B------:R-:W-:Y:S01]  /*01c0*/  ISETP.LT.U32.AND P1, PT, R2, UR6, PT ;  /* 0x0000000602007c0c */ /* 0x000fe2000bf21070 */
[----:B------:R-:W-:Y:S01]  /*01d0*/  IMAD.X R3, RZ, RZ, UR5, P2 ;  /* 0x00000005ff037e24 */ /* 0x000fe200090e06ff */
[----:B-1----:R-:W-:Y:S02]  /*01e0*/  LEA R2, P2, R0, UR10, 0x2 ;  /* 0x0000000a00027c11 */ /* 0x002fe4000f8410ff */
[----:B------:R-:W-:Y:S02]  /*01f0*/  ISETP.GT.U32.AND.EX P1, PT, R4, RZ, PT, P1 ;  /* 0x000000ff0400720c */ /* 0x000fe40003f24110 */
[----:B------:R-:W-:Y:S01]  /*0200*/  LEA.HI.X R3, R0, UR11, R3, 0x2, P2 ;  /* 0x0000000b00037c11 */ /* 0x000fe200090f1403 */
[----:B------:R-:W0:Y:S04]  /*0210*/  @P0 LDC R5, c[0x0][0x390] ;  /* 0x0000e400ff050b82 */ /* 0x000e280000000800 */
[----:B0-----:R0:W-:Y:S06]  /*0220*/  @P0 STG.E desc[UR8][R2.64], R5 ;  /* 0x0000000502000986 */ /* 0x0011ec000c101908 */
[----:B------:R-:W-:Y:S05]  /*0230*/  @!P1 EXIT ;  /* 0x000000000000994d */ /* 0x000fea0003800000 */
[----:B0-----:R-:W0:Y:S02]  /*0240*/  LDC R5, c[0x0][0x390] ;  /* 0x0000e400ff057b82 */ /* 0x001e240000000800 */
[----:B0-----:R-:W-:Y:S01]  /*0250*/  STG.E desc[UR8][R2.64+0x400], R5 ;  /* 0x0004000502007986 */ /* 0x001fe2000c101908 */
[----:B------:R-:W-:Y:S05]  /*0260*/  EXIT ;  /* 0x000000000000794d */ /* 0x000fea0003800000 */
.L_x_291:
        /* <DEDUP_REMOVED lines=9> */
.L_x_295:


//--------------------- .text._ZN3cub18CUB_300001_SM_10006detail11EmptyKernelIvEEvv --------------------------
	.section	.text._ZN3cub18CUB_300001_SM_10006detail11EmptyKernelIvEEvv,"ax",@progbits
	.align	128
        .global         _ZN3cub18CUB_300001_SM_10006detail11EmptyKernelIvEEvv
        .type           _ZN3cub18CUB_300001_SM_10006detail11EmptyKernelIvEEvv,@function
        .size           _ZN3cub18CUB_300001_SM_10006detail11EmptyKernelIvEEvv,(.L_x_296 - _ZN3cub18CUB_300001_SM_10006detail11EmptyKernelIvEEvv)
        .other          _ZN3cub18CUB_300001_SM_10006detail11EmptyKernelIvEEvv,@"STO_CUDA_ENTRY STV_DEFAULT"
_ZN3cub18CUB_300001_SM_10006detail11EmptyKernelIvEEvv:
.text._ZN3cub18CUB_300001_SM_10006detail11EmptyKernelIvEEvv:
[----:B------:R-:W-:Y:S01]  /*0000*/  LDC R1, c[0x0][0x37c] ;  /* 0x0000df00ff017b82 */ /* 0x000fe20000000800 */
[----:B------:R-:W-:Y:S05]  /*0010*/  EXIT ;  /* 0x000000000000794d */ /* 0x000fea0003800000 */
.L_x_292:
        /* <DEDUP_REMOVED lines=14> */
.L_x_296:


//--------------------- .nv.shared._ZN3cub18CUB_300001_SM_10006detail6select23DeviceSelectSweepKernelINS2_10policy_hubIiNS0_8NullTypeEiLb0ELNS0_10SelectImplE0EE10Policy1000EN6thrust24THRUST_300001_SM_1000_NS6detail15normal_iteratorINSA_10device_ptrIiEEEEPS5_SF_PlNS0_13ScanTileStateIiLb1EEE7is_evenS5_iNS2_19streaming_context_tIlLb1EEELS6_0EEEvT0_T1_T2_T3_T4_T5_T6_T7_iT8_NS1_7vsmem_tE --------------------------
	.section	.nv.shared._ZN3cub18CUB_300001_SM_10006detail6select23DeviceSelectSweepKernelINS2_10policy_hubIiNS0_8NullTypeEiLb0ELNS0_10SelectImplE0EE10Policy1000EN6thrust24THRUST_300001_SM_1000_NS6detail15normal_iteratorINSA_10device_ptrIiEEEEPS5_SF_PlNS0_13ScanTileStateIiLb1EEE7is_evenS5_iNS2_19streaming_context_tIlLb1EEELS6_0EEEvT0_T1_T2_T3_T4_T5_T6_T7_iT8_NS1_7vsmem_tE,"aw",@nobits
	.sectionflags	@""
	.align	16
.nv.shared._ZN3cub18CUB_300001_SM_10006detail6select23DeviceSelectSweepKernelINS2_10policy_hubIiNS0_8NullTypeEiLb0ELNS0_10SelectImplE0EE10Policy1000EN6thrust24THRUST_300001_SM_1000_NS6detail15normal_iteratorINSA_10device_ptrIiEEEEPS5_SF_PlNS0_13ScanTileStateIiLb1EEE7is_evenS5_iNS2_19streaming_context_tIlLb1EEELS6_0EEEvT0_T1_T2_T3_T4_T5_T6_T7_iT8_NS1_7vsmem_tE:
	.zero		24064


//--------------------- .nv.shared.reserved.0     --------------------------
	.section	.nv.shared.reserved.0,"aw",@nobits
	.weak		__nv_reservedSMEM_offset_0_alias
	.size		__nv_reservedSMEM_offset_0_alias, 0, 64
	.other		__nv_reservedSMEM_offset_0_alias,@"STO_CUDA_RESERVED_SHARED STV_DEFAULT"
__nv_reservedSMEM_offset_0_alias:
	.zero		0
	.zero		64


//--------------------- .nv.global                --------------------------
	.section	.nv.global,"aw",@nobits
.nv.global:
	.type		_ZN30_INTERNAL_ae28459a_4_k_cu_main6thrust24THRUST_300001_SM_1000_NS3seqE,@object
	.size		_ZN30_INTERNAL_ae28459a_4_k_cu_main6thrust24THRUST_300001_SM_1000_NS3seqE,(_ZN30_INTERNAL_ae28459a_4_k_cu_main4cuda3std3__48in_placeE - _ZN30_INTERNAL_ae28459a_4_k_cu_main6thrust24THRUST_300001_SM_1000_NS3seqE)
_ZN30_INTERNAL_ae28459a_4_k_cu_main6thrust24THRUST_300001_SM_1000_NS3seqE:
	.zero		1
	.type		_ZN30_INTERNAL_ae28459a_4_k_cu_main4cuda3std3__48in_placeE,@object
	.size		_ZN30_INTERNAL_ae28459a_4_k_cu_main4cuda3std3__48in_placeE,(_ZN30_INTERNAL_ae28459a_4_k_cu_main4cuda3std6ranges3__45__cpo4sizeE - _ZN30_INTERNAL_ae28459a_4_k_cu_main4cuda3std3__48in_placeE)
_ZN30_INTERNAL_ae28459a_4_k_cu_main4cuda3std3__48in_placeE:
	.zero		1
	.type		_ZN30_INTERNAL_ae28459a_4_k_cu_main4cuda3std6ranges3__45__cpo4sizeE,@object
	.size		_ZN30_INTERNAL_ae28459a_4_k_cu_main4cuda3std6ranges3__45__cpo4sizeE,(_ZN30_INTERNAL_ae28459a_4_k_cu_main6thrust24THRUST_300001_SM_1000_NS12placeholders2_3E - _ZN30_INTERNAL_ae28459a_4_k_cu_main4cuda3std6ranges3__45__cpo4sizeE)
_ZN30_INTERNAL_ae28459a_4_k_cu_main4cuda3std6ranges3__45__cpo4sizeE:
	.zero		1
	.type		_ZN30_INTERNAL_ae28459a_4_k_cu_main6thrust24THRUST_300001_SM_1000_NS12placeholders2_3E,@object
	.size		_ZN30_INTERNAL_ae28459a_4_k_cu_main6thrust24THRUST_300001_SM_1000_NS12placeholders2_3E,(_ZN30_INTERNAL_ae28459a_4_k_cu_main4cuda3std3__45__cpo6cbeginE - _ZN30_INTERNAL_ae28459a_4_k_cu_main6thrust24THRUST_300001_SM_1000_NS12placeholders2_3E)
_ZN30_INTERNAL_ae28459a_4_k_cu_main6thrust24THRUST_300001_SM_1000_NS12placeholders2_3E:
	.zero		1
	.type		_ZN30_INTERNAL_ae28459a_4_k_cu_main4cuda3std3__45__cpo6cbeginE,@object
	.size		_ZN30_INTERNAL_ae28459a_4_k_cu_main4cuda3std3__45__cpo6cbeginE,(_ZN30_INTERNAL_ae28459a_4_k_cu_main4cuda3std6ranges3__45__cpo6cbeginE - _ZN30_INTERNAL_ae28459a_4_k_cu_main4cuda3std3__45__cpo6cbeginE)
_ZN30_INTERNAL_ae28459a_4_k_cu_main4cuda3std3__45__cpo6cbeginE:
	.zero		1
	.type		_ZN30_INTERNAL_ae28459a_4_k_cu_main4cuda3std6ranges3__45__cpo6cbeginE,@object
	.size		_ZN30_INTERNAL_ae28459a_4_k_cu_main4cuda3std6ranges3__45__cpo6cbeginE,(_ZN30_INTERNAL_ae28459a_4_k_cu_main6thrust24THRUST_300001_SM_1000_NS12placeholders2_7E - _ZN30_INTERNAL_ae28459a_4_k_cu_main4cuda3std6ranges3__45__cpo6cbeginE)
_ZN30_INTERNAL_ae28459a_4_k_cu_main4cuda3std6ranges3__45__cpo6cbeginE:
	.zero		1
	.type		_ZN30_INTERNAL_ae28459a_4_k_cu_main6thrust24THRUST_300001_SM_1000_NS12placeholders2_7E,@object
	.size		_ZN30_INTERNAL_ae28459a_4_k_cu_main6thrust24THRUST_300001_SM_1000_NS12placeholders2_7E,(_ZN30_INTERNAL_ae28459a_4_k_cu_main4cuda3std3__45__cpo7crbeginE - _ZN30_INTERNAL_ae28459a_4_k_cu_main6thrust24THRUST_300001_SM_1000_NS12placeholders2_7E)
_ZN30_INTERNAL_ae28459a_4_k_cu_main6thrust24THRUST_300001_SM_1000_NS12placeholders2_7E:
	.zero		1
	.type		_ZN30_INTERNAL_ae28459a_4_k_cu_main4cuda3std3__45__cpo7crbeginE,@object
	.size		_ZN30_INTERNAL_ae28459a_4_k_cu_main4cuda3std3__45__cpo7crbeginE,(_ZN30_INTERNAL_ae28459a_4_k_cu_main4cuda3std6ranges3__45__cpo4nextE - _ZN30_INTERNAL_ae28459a_4_k_cu_main4cuda3std3__45__cpo7crbeginE)
_ZN30_INTERNAL_ae28459a_4_k_cu_main4cuda3std3__45__cpo7crbeginE:
	.zero		1
	.type		_ZN30_INTERNAL_ae28459a_4_k_cu_main4cuda3std6ranges3__45__cpo4nextE,@object
	.size		_ZN30_INTERNAL_ae28459a_4_k_cu_main4cuda3std6ranges3__45__cpo4nextE,(_ZN30_INTERNAL_ae28459a_4_k_cu_main4cuda3std6ranges3__45__cpo4swapE - _ZN30_INTERNAL_ae28459a_4_k_cu_main4cuda3std6ranges3__45__cpo4nextE)
_ZN30_INTERNAL_ae28459a_4_k_cu_main4cuda3std6ranges3__45__cpo4nextE:
	.zero		1
	.type		_ZN30_INTERNAL_ae28459a_4_k_cu_main4cuda3std6ranges3__45__cpo4swapE,@object
	.size		_ZN30_INTERNAL_ae28459a_4_k_cu_main4cuda3std6ranges3__45__cpo4swapE,(_ZN30_INTERNAL_ae28459a_4_k_cu_main6thrust24THRUST_300001_SM_1000_NS8cuda_cub10par_nosyncE - _ZN30_INTERNAL_ae28459a_4_k_cu_main4cuda3std6ranges3__45__cpo4swapE)
_ZN30_INTERNAL_ae28459a_4_k_cu_main4cuda3std6ranges3__45__cpo4swapE:
	.zero		1
	.type		_ZN30_INTERNAL_ae28459a_4_k_cu_main6thrust24THRUST_300001_SM_1000_NS8cuda_cub10par_nosyncE,@object
	.size		_ZN30_INTERNAL_ae28459a_4_k_cu_main6thrust24THRUST_300001_SM_1000_NS8cuda_cub10par_nosyncE,(_ZN30_INTERNAL_ae28459a_4_k_cu_main6thrust24THRUST_300001_SM_1000_NS12placeholders2_9E - _ZN30_INTERNAL_ae28459a_4_k_cu_main6thrust24THRUST_300001_SM_1000_NS8cuda_cub10par_nosyncE)
_ZN30_INTERNAL_ae28459a_4_k_cu_main6thrust24THRUST_300001_SM_1000_NS8cuda_cub10par_nosyncE:
	.zero		1
	.type		_ZN30_INTERNAL_ae28459a_4_k_cu_main6thrust24THRUST_300001_SM_1000_NS12placeholders2_9E,@object
	.size		_ZN30_INTERNAL_ae28459a_4_k_cu_main6thrust24THRUST_300001_SM_1000_NS12placeholders2_9E,(_ZN30_INTERNAL_ae28459a_4_k_cu_main4cuda3std3__432_GLOBAL__N__ae28459a_4_k_cu_main6ignoreE - _ZN30_INTERNAL_ae28459a_4_k_cu_main6thrust24THRUST_300001_SM_1000_NS12placeholders2_9E)
_ZN30_INTERNAL_ae28459a_4_k_cu_main6thrust24THRUST_300001_SM_1000_NS12placeholders2_9E:
	.zero		1
	.type		_ZN30_INTERNAL_ae28459a_4_k_cu_main4cuda3std3__432_GLOBAL__N__ae28459a_4_k_cu_main6ignoreE,@object
	.size		_ZN30_INTERNAL_ae28459a_4_k_cu_main4cuda3std3__432_GLOBAL__N__ae28459a_4_k_cu_main6ignoreE,(_ZN30_INTERNAL_ae28459a_4_k_cu_main4cuda3std6ranges3__45__cpo4dataE - _ZN30_INTERNAL_ae28459a_4_k_cu_main4cuda3std3__432_GLOBAL__N__ae28459a_4_k_cu_main6ignoreE)
_ZN30_INTERNAL_ae28459a_4_k_cu_main4cuda3std3__432_GLOBAL__N__ae28459a_4_k_cu_main6ignoreE:
	.zero		1
	.type		_ZN30_INTERNAL_ae28459a_4_k_cu_main4cuda3std6ranges3__45__cpo4dataE,@object
	.size		_ZN30_INTERNAL_ae28459a_4_k_cu_main4cuda3std6ranges3__45__cpo4dataE,(_ZN30_INTERNAL_ae28459a_4_k_cu_main6thrust24THRUST_300001_SM_1000_NS12placeholders2_1E - _ZN30_INTERNAL_ae28459a_4_k_cu_main4cuda3std6ranges3__45__cpo4dataE)
_ZN30_INTERNAL_ae28459a_4_k_cu_main4cuda3std6ranges3__45__cpo4dataE:
	.zero		1
	.type		_ZN30_INTERNAL_ae28459a_4_k_cu_main6thrust24THRUST_300001_SM_1000_NS12placeholders2_1E,@object
	.size		_ZN30_INTERNAL_ae28459a_4_k_cu_main6thrust24THRUST_300001_SM_1000_NS12placeholders2_1E,(_ZN30_INTERNAL_ae28459a_4_k_cu_main4cuda3std3__45__cpo5beginE - _ZN30_INTERNAL_ae28459a_4_k_cu_main6thrust24THRUST_300001_SM_1000_NS12placeholders2_1E)
_ZN30_INTERNAL_ae28459a_4_k_cu_main6thrust24THRUST_300001_SM_1000_NS12placeholders2_1E:
	.zero		1
	.type		_ZN30_INTERNAL_ae28459a_4_k_cu_main4cuda3std3__45__cpo5beginE,@object
	.size		_ZN30_INTERNAL_ae28459a_4_k_cu_main4cuda3std3__45__cpo5beginE,(_ZN30_INTERNAL_ae28459a_4_k_cu_main4cuda3std6ranges3__45__cpo5beginE - _ZN30_INTERNAL_ae28459a_4_k_cu_main4cuda3std3__45__cpo5beginE)
_ZN30_INTERNAL_ae28459a_4_k_cu_main4cuda3std3__45__cpo5beginE:
	.zero		1
	.type		_ZN30_INTERNAL_ae28459a_4_k_cu_main4cuda3std6ranges3__45__cpo5beginE,@object
	.size		_ZN30_INTERNAL_ae28459a_4_k_cu_main4cuda3std6ranges3__45__cpo5beginE,(_ZN30_INTERNAL_ae28459a_4_k_cu_main6thrust24THRUST_300001_SM_1000_NS12placeholders2_5E - _ZN30_INTERNAL_ae28459a_4_k_cu_main4cuda3std6ranges3__45__cpo5beginE)
_ZN30_INTERNAL_ae28459a_4_k_cu_main4cuda3std6ranges3__45__cpo5beginE:
	.zero		1
	.type		_ZN30_INTERNAL_ae28459a_4_k_cu_main6thrust24THRUST_300001_SM_1000_NS12placeholders2_5E,@object
	.size		_ZN30_INTERNAL_ae28459a_4_k_cu_main6thrust24THRUST_300001_SM_1000_NS12placeholders2_5E,(_ZN30_INTERNAL_ae28459a_4_k_cu_main4cuda3std3__45__cpo6rbeginE - _ZN30_INTERNAL_ae28459a_4_k_cu_main6thrust24THRUST_300001_SM_1000_NS12placeholders2_5E)
_ZN30_INTERNAL_ae28459a_4_k_cu_main6thrust24THRUST_300001_SM_1000_NS12placeholders2_5E:
	.zero		1
	.type		_ZN30_INTERNAL_ae28459a_4_k_cu_main4cuda3std3__45__cpo6rbeginE,@object
	.size		_ZN30_INTERNAL_ae28459a_4_k_cu_main4cuda3std3__45__cpo6rbeginE,(_ZN30_INTERNAL_ae28459a_4_k_cu_main4cuda3std6ranges3__45__cpo7advanceE - _ZN30_INTERNAL_ae28459a_4_k_cu_main4cuda3std3__45__cpo6rbeginE)
_ZN30_INTERNAL_ae28459a_4_k_cu_main4cuda3std3__45__cpo6rbeginE:
	.zero		1
	.type		_ZN30_INTERNAL_ae28459a_4_k_cu_main4cuda3std6ranges3__45__cpo7advanceE,@object
	.size		_ZN30_INTERNAL_ae28459a_4_k_cu_main4cuda3std6ranges3__45__cpo7advanceE,(_ZN30_INTERNAL_ae28459a_4_k_cu_main4cuda3std3__47nulloptE - _ZN30_INTERNAL_ae28459a_4_k_cu_main4cuda3std6ranges3__45__cpo7advanceE)
_ZN30_INTERNAL_ae28459a_4_k_cu_main4cuda3std6ranges3__45__cpo7advanceE:
	.zero		1
	.type		_ZN30_INTERNAL_ae28459a_4_k_cu_main4cuda3std3__47nulloptE,@object
	.size		_ZN30_INTERNAL_ae28459a_4_k_cu_main4cuda3std3__47nulloptE,(_ZN30_INTERNAL_ae28459a_4_k_cu_main4cuda3std6ranges3__45__cpo8distanceE - _ZN30_INTERNAL_ae28459a_4_k_cu_main4cuda3std3__47nulloptE)
_ZN30_INTERNAL_ae28459a_4_k_cu_main4cuda3std3__47nulloptE:
	.zero		1
	.type		_ZN30_INTERNAL_ae28459a_4_k_cu_main4cuda3std6ranges3__45__cpo8distanceE,@object
	.size		_ZN30_INTERNAL_ae28459a_4_k_cu_main4cuda3std6ranges3__45__cpo8distanceE,(_ZN30_INTERNAL_ae28459a_4_k_cu_main6thrust24THRUST_300001_SM_1000_NS12placeholders3_10E - _ZN30_INTERNAL_ae28459a_4_k_cu_main4cuda3std6ranges3__45__cpo8distanceE)
_ZN30_INTERNAL_ae28459a_4_k_cu_main4cuda3std6ranges3__45__cpo8distanceE:
	.zero		1
	.type		_ZN30_INTERNAL_ae28459a_4_k_cu_main6thrust24THRUST_300001_SM_1000_NS12placeholders3_10E,@object
	.size		_ZN30_INTERNAL_ae28459a_4_k_cu_main6thrust24THRUST_300001_SM_1000_NS12placeholders3_10E,(_ZN30_INTERNAL_ae28459a_4_k_cu_main4cuda3std3__419piecewise_constructE - _ZN30_INTERNAL_ae28459a_4_k_cu_main6thrust24THRUST_300001_SM_1000_NS12placeholders3_10E)
_ZN30_INTERNAL_ae28459a_4_k_cu_main6thrust24THRUST_300001_SM_1000_NS12placeholders3_10E:
	.zero		1
	.type		_ZN30_INTERNAL_ae28459a_4_k_cu_main4cuda3std3__419piecewise_constructE,@object
	.size		_ZN30_INTERNAL_ae28459a_4_k_cu_main4cuda3std3__419piecewise_constructE,(_ZN30_INTERNAL_ae28459a_4_k_cu_main4cuda3std6ranges3__45__cpo5cdataE - _ZN30_INTERNAL_ae28459a_4_k_cu_main4cuda3std3__419piecewise_constructE)
_ZN30_INTERNAL_ae28459a_4_k_cu_main4cuda3std3__419piecewise_constructE:
	.zero		1
	.type		_ZN30_INTERNAL_ae28459a_4_k_cu_main4cuda3std6ranges3__45__cpo5cdataE,@object
	.size		_ZN30_INTERNAL_ae28459a_4_k_cu_main4cuda3std6ranges3__45__cpo5cdataE,(_ZN30_INTERNAL_ae28459a_4_k_cu_main6thrust24THRUST_300001_SM_1000_NS12placeholders2_2E - _ZN30_INTERNAL_ae28459a_4_k_cu_main4cuda3std6ranges3__45__cpo5cdataE)
_ZN30_INTERNAL_ae28459a_4_k_cu_main4cuda3std6ranges3__45__cpo5cdataE:
	.zero		1
	.type		_ZN30_INTERNAL_ae28459a_4_k_cu_main6thrust24THRUST_300001_SM_1000_NS12placeholders2_2E,@object
	.size		_ZN30_INTERNAL_ae28459a_4_k_cu_main6thrust24THRUST_300001_SM_1000_NS12placeholders2_2E,(_ZN30_INTERNAL_ae28459a_4_k_cu_main4cuda3std3__45__cpo3endE - _ZN30_INTERNAL_ae28459a_4_k_cu_main6thrust24THRUST_300001_SM_1000_NS12placeholders2_2E)
_ZN30_INTERNAL_ae28459a_4_k_cu_main6thrust24THRUST_300001_SM_1000_NS12placeholders2_2E:
	.zero		1
	.type		_ZN30_INTERNAL_ae28459a_4_k_cu_main4cuda3std3__45__cpo3endE,@object
	.size		_ZN30_INTERNAL_ae28459a_4_k_cu_main4cuda3std3__45__cpo3endE,(_ZN30_INTERNAL_ae28459a_4_k_cu_main4cuda3std6ranges3__45__cpo3endE - _ZN30_INTERNAL_ae28459a_4_k_cu_main4cuda3std3__45__cpo3endE)
_ZN30_INTERNAL_ae28459a_4_k_cu_main4cuda3std3__45__cpo3endE:
	.zero		1
	.type		_ZN30_INTERNAL_ae28459a_4_k_cu_main4cuda3std6ranges3__45__cpo3endE,@object
	.size		_ZN30_INTERNAL_ae28459a_4_k_cu_main4cuda3std6ranges3__45__cpo3endE,(_ZN30_INTERNAL_ae28459a_4_k_cu_main6thrust24THRUST_300001_SM_1000_NS12placeholders2_6E - _ZN30_INTERNAL_ae28459a_4_k_cu_main4cuda3std6ranges3__45__cpo3endE)
_ZN30_INTERNAL_ae28459a_4_k_cu_main4cuda3std6ranges3__45__cpo3endE:
	.zero		1
	.type		_ZN30_INTERNAL_ae28459a_4_k_cu_main6thrust24THRUST_300001_SM_1000_NS12placeholders2_6E,@object
	.size		_ZN30_INTERNAL_ae28459a_4_k_cu_main6thrust24THRUST_300001_SM_1000_NS12placeholders2_6E,(_ZN30_INTERNAL_ae28459a_4_k_cu_main4cuda3std3__45__cpo4rendE - _ZN30_INTERNAL_ae28459a_4_k_cu_main6thrust24THRUST_300001_SM_1000_NS12placeholders2_6E)
_ZN30_INTERNAL_ae28459a_4_k_cu_main6thrust24THRUST_300001_SM_1000_NS12placeholders2_6E:
	.zero		1
	.type		_ZN30_INTERNAL_ae28459a_4_k_cu_main4cuda3std3__45__cpo4rendE,@object
	.size		_ZN30_INTERNAL_ae28459a_4_k_cu_main4cuda3std3__45__cpo4rendE,(_ZN30_INTERNAL_ae28459a_4_k_cu_main4cuda3std6ranges3__45__cpo9iter_swapE - _ZN30_INTERNAL_ae28459a_4_k_cu_main4cuda3std3__45__cpo4rendE)
_ZN30_INTERNAL_ae28459a_4_k_cu_main4cuda3std3__45__cpo4rendE:
	.zero		1
	.type		_ZN30_INTERNAL_ae28459a_4_k_cu_main4cuda3std6ranges3__45__cpo9iter_swapE,@object
	.size		_ZN30_INTERNAL_ae28459a_4_k_cu_main4cuda3std6ranges3__45__cpo9iter_swapE,(_ZN30_INTERNAL_ae28459a_4_k_cu_main4cuda3std3__48unexpectE - _ZN30_INTERNAL_ae28459a_4_k_cu_main4cuda3std6ranges3__45__cpo9iter_swapE)
_ZN30_INTERNAL_ae28459a_4_k_cu_main4cuda3std6ranges3__45__cpo9iter_swapE:
	.zero		1
	.type		_ZN30_INTERNAL_ae28459a_4_k_cu_main4cuda3std3__48unexpectE,@object
	.size		_ZN30_INTERNAL_ae28459a_4_k_cu_main4cuda3std3__48unexpectE,(_ZN30_INTERNAL_ae28459a_4_k_cu_main6thrust24THRUST_300001_SM_1000_NS8cuda_cub3parE - _ZN30_INTERNAL_ae28459a_4_k_cu_main4cuda3std3__48unexpectE)
_ZN30_INTERNAL_ae28459a_4_k_cu_main4cuda3std3__48unexpectE:
	.zero		1
	.type		_ZN30_INTERNAL_ae28459a_4_k_cu_main6thrust24THRUST_300001_SM_1000_NS8cuda_cub3parE,@object
	.size		_ZN30_INTERNAL_ae28459a_4_k_cu_main6thrust24THRUST_300001_SM_1000_NS8cuda_cub3parE,(_ZN30_INTERNAL_ae28459a_4_k_cu_main6thrust24THRUST_300001_SM_1000_NS12placeholders2_4E - _ZN30_INTERNAL_ae28459a_4_k_cu_main6thrust24THRUST_300001_SM_1000_NS8cuda_cub3parE)
_ZN30_INTERNAL_ae28459a_4_k_cu_main6thrust24THRUST_300001_SM_1000_NS8cuda_cub3parE:
	.zero		1
	.type		_ZN30_INTERNAL_ae28459a_4_k_cu_main6thrust24THRUST_300001_SM_1000_NS12placeholders2_4E,@object
	.size		_ZN30_INTERNAL_ae28459a_4_k_cu_main6thrust24THRUST_300001_SM_1000_NS12placeholders2_4E,(_ZN30_INTERNAL_ae28459a_4_k_cu_main4cuda3std3__45__cpo4cendE - _ZN30_INTERNAL_ae28459a_4_k_cu_main6thrust24THRUST_300001_SM_1000_NS12placeholders2_4E)
_ZN30_INTERNAL_ae28459a_4_k_cu_main6thrust24THRUST_300001_SM_1000_NS12placeholders2_4E:
	.zero		1
	.type		_ZN30_INTERNAL_ae28459a_4_k_cu_main4cuda3std3__45__cpo4cendE,@object
	.size		_ZN30_INTERNAL_ae28459a_4_k_cu_main4cuda3std3__45__cpo4cendE,(_ZN30_INTERNAL_ae28459a_4_k_cu_main4cuda3std6ranges3__45__cpo4cendE - _ZN30_INTERNAL_ae28459a_4_k_cu_main4cuda3std3__45__cpo4cendE)
_ZN30_INTERNAL_ae28459a_4_k_cu_main4cuda3std3__45__cpo4cendE:
	.zero		1
	.type		_ZN30_INTERNAL_ae28459a_4_k_cu_main4cuda3std6ranges3__45__cpo4cendE,@object
	.size		_ZN30_INTERNAL_ae28459a_4_k_cu_main4cuda3std6ranges3__45__cpo4cendE,(_ZN30_INTERNAL_ae28459a_4_k_cu_main4cuda3std3__420unreachable_sentinelE - _ZN30_INTERNAL_ae28459a_4_k_cu_main4cuda3std6ranges3__45__cpo4cendE)
_ZN30_INTERNAL_ae28459a_4_k_cu_main4cuda3std6ranges3__45__cpo4cendE:
	.zero		1
	.type		_ZN30_INTERNAL_ae28459a_4_k_cu_main4cuda3std3__420unreachable_sentinelE,@object
	.size		_ZN30_INTERNAL_ae28459a_4_k_cu_main4cuda3std3__420unreachable_sentinelE,(_ZN30_INTERNAL_ae28459a_4_k_cu_main4cuda3std6ranges3__45__cpo5ssizeE - _ZN30_INTERNAL_ae28459a_4_k_cu_main4cuda3std3__420unreachable_sentinelE)
_ZN30_INTERNAL_ae28459a_4_k_cu_main4cuda3std3__420unreachable_sentinelE:
	.zero		1
	.type		_ZN30_INTERNAL_ae28459a_4_k_cu_main4cuda3std6ranges3__45__cpo5ssizeE,@object
	.size		_ZN30_INTERNAL_ae28459a_4_k_cu_main4cuda3std6ranges3__45__cpo5ssizeE,(_ZN30_INTERNAL_ae28459a_4_k_cu_main6thrust24THRUST_300001_SM_1000_NS12placeholders2_8E - _ZN30_INTERNAL_ae28459a_4_k_cu_main4cuda3std6ranges3__45__cpo5ssizeE)
_ZN30_INTERNAL_ae28459a_4_k_cu_main4cuda3std6ranges3__45__cpo5ssizeE:
	.zero		1
	.type		_ZN30_INTERNAL_ae28459a_4_k_cu_main6thrust24THRUST_300001_SM_1000_NS12placeholders2_8E,@object
	.size		_ZN30_INTERNAL_ae28459a_4_k_cu_main6thrust24THRUST_300001_SM_1000_NS12placeholders2_8E,(_ZN30_INTERNAL_ae28459a_4_k_cu_main4cuda3std3__45__cpo5crendE - _ZN30_INTERNAL_ae28459a_4_k_cu_main6thrust24THRUST_300001_SM_1000_NS12placeholders2_8E)
_ZN30_INTERNAL_ae28459a_4_k_cu_main6thrust24THRUST_300001_SM_1000_NS12placeholders2_8E:
	.zero		1
	.type		_ZN30_INTERNAL_ae28459a_4_k_cu_main4cuda3std3__45__cpo5crendE,@object
	.size		_ZN30_INTERNAL_ae28459a_4_k_cu_main4cuda3std3__45__cpo5crendE,(_ZN30_INTERNAL_ae28459a_4_k_cu_main4cuda3std6ranges3__45__cpo4prevE - _ZN30_INTERNAL_ae28459a_4_k_cu_main4cuda3std3__45__cpo5crendE)
_ZN30_INTERNAL_ae28459a_4_k_cu_main4cuda3std3__45__cpo5crendE:
	.zero		1
	.type		_ZN30_INTERNAL_ae28459a_4_k_cu_main4cuda3std6ranges3__45__cpo4prevE,@object
	.size		_ZN30_INTERNAL_ae28459a_4_k_cu_main4cuda3std6ranges3__45__cpo4prevE,(_ZN30_INTERNAL_ae28459a_4_k_cu_main4cuda3std6ranges3__45__cpo9iter_moveE - _ZN30_INTERNAL_ae28459a_4_k_cu_main4cuda3std6ranges3__45__cpo4prevE)
_ZN30_INTERNAL_ae28459a_4_k_cu_main4cuda3std6ranges3__45__cpo4prevE:
	.zero		1
	.type		_ZN30_INTERNAL_ae28459a_4_k_cu_main4cuda3std6ranges3__45__cpo9iter_moveE,@object
	.size		_ZN30_INTERNAL_ae28459a_4_k_cu_main4cuda3std6ranges3__45__cpo9iter_moveE,(_ZN30_INTERNAL_ae28459a_4_k_cu_main6thrust24THRUST_300001_SM_1000_NS6system6detail10sequential3seqE - _ZN30_INTERNAL_ae28459a_4_k_cu_main4cuda3std6ranges3__45__cpo9iter_moveE)
_ZN30_INTERNAL_ae28459a_4_k_cu_main4cuda3std6ranges3__45__cpo9iter_moveE:
	.zero		1
	.type		_ZN30_INTERNAL_ae28459a_4_k_cu_main6thrust24THRUST_300001_SM_1000_NS6system6detail10sequential3seqE,@object
	.size		_ZN30_INTERNAL_ae28459a_4_k_cu_main6thrust24THRUST_300001_SM_1000_NS6system6detail10sequential3seqE,(.L_31 - _ZN30_INTERNAL_ae28459a_4_k_cu_main6thrust24THRUST_300001_SM_1000_NS6system6detail10sequential3seqE)
_ZN30_INTERNAL_ae28459a_4_k_cu_main6thrust24THRUST_300001_SM_1000_NS6system6detail10sequential3seqE:
	.zero		1
.L_31:


//--------------------- .nv.constant0._ZN3cub18CUB_300001_SM_10006detail6select23DeviceSelectSweepKernelINS2_10policy_hubIiNS0_8NullTypeEiLb0ELNS0_10SelectImplE0EE10Policy1000EN6thrust24THRUST_300001_SM_1000_NS6detail15normal_iteratorINSA_10device_ptrIiEEEEPS5_SF_PlNS0_13ScanTileStateIiLb1EEE7is_evenS5_iNS2_19streaming_context_tIlLb1EEELS6_0EEEvT0_T1_T2_T3_T4_T5_T6_T7_iT8_NS1_7vsmem_tE --------------------------
	.section	.nv.constant0._ZN3cub18CUB_300001_SM_10006detail6select23DeviceSelectSweepKernelINS2_10policy_hubIiNS0_8NullTypeEiLb0ELNS0_10SelectImplE0EE10Policy1000EN6thrust24THRUST_300001_SM_1000_NS6detail15normal_iteratorINSA_10device_ptrIiEEEEPS5_SF_PlNS0_13ScanTileStateIiLb1EEE7is_evenS5_iNS2_19streaming_context_tIlLb1EEELS6_0EEEvT0_T1_T2_T3_T4_T5_T6_T7_iT8_NS1_7vsmem_tE,"a",@progbits
	.sectionflags	@""
	.align	4
.nv.constant0._ZN3cub18CUB_300001_SM_10006detail6select23DeviceSelectSweepKernelINS2_10policy_hubIiNS0_8NullTypeEiLb0ELNS0_10SelectImplE0EE10Policy1000EN6thrust24THRUST_300001_SM_1000_NS6detail15normal_iteratorINSA_10device_ptrIiEEEEPS5_SF_PlNS0_13ScanTileStateIiLb1EEE7is_evenS5_iNS2_19streaming_context_tIlLb1EEELS6_0EEEvT0_T1_T2_T3_T4_T5_T6_T7_iT8_NS1_7vsmem_tE:
	.zero		1000


//--------------------- .nv.constant0._ZN3cub18CUB_300001_SM_10006detail4scan23DeviceCompactInitKernelINS0_13ScanTileStateIiLb1EEEPlEEvT_iT0_ --------------------------
	.section	.nv.constant0._ZN3cub18CUB_300001_SM_10006detail4scan23DeviceCompactInitKernelINS0_13ScanTileStateIiLb1EEEPlEEvT_iT0_,"a",@progbits
	.sectionflags	@""
	.align	4
.nv.constant0._ZN3cub18CUB_300001_SM_10006detail4scan23DeviceCompactInitKernelINS0_13ScanTileStateIiLb1EEEPlEEvT_iT0_:
	.zero		920


//--------------------- .nv.constant0._ZN3cub18CUB_300001_SM_10006detail8for_each13static_kernelINS2_12policy_hub_t12policy_500_tEmN6thrust24THRUST_300001_SM_1000_NS8cuda_cub20__uninitialized_fill7functorINS7_10device_ptrIiEEiEEEEvT0_T1_ --------------------------
	.section	.nv.constant0._ZN3cub18CUB_300001_SM_10006detail8for_each13static_kernelINS2_12policy_hub_t12policy_500_tEmN6thrust24THRUST_300001_SM_1000_NS8cuda_cub20__uninitialized_fill7functorINS7_10device_ptrIiEEiEEEEvT0_T1_,"a",@progbits
	.sectionflags	@""
	.align	4
.nv.constant0._ZN3cub18CUB_300001_SM_10006detail8for_each13static_kernelINS2_12policy_hub_t12policy_500_tEmN6thrust24THRUST_300001_SM_1000_NS8cuda_cub20__uninitialized_fill7functorINS7_10device_ptrIiEEiEEEEvT0_T1_:
	.zero		920


//--------------------- .nv.constant0._ZN3cub18CUB_300001_SM_10006detail11EmptyKernelIvEEvv --------------------------
	.section	.nv.constant0._ZN3cub18CUB_300001_SM_10006detail11EmptyKernelIvEEvv,"a",@progbits
	.sectionflags	@""
	.align	4
.nv.constant0._ZN3cub18CUB_300001_SM_10006detail11EmptyKernelIvEEvv:
	.zero		896


//--------------------- SYMBOLS --------------------------

	.type		.nv.reservedSmem.offset0,@object
	.size		.nv.reservedSmem.offset0,0x4
	.type		.nv.reservedSmem.cap,@object
	.size		.nv.reservedSmem.cap,0x4
